// auto-generated by cutlass_sweep.gemm — config: {"arch": "sm_90", "cluster_m": 2, "cluster_n": 1, "dtype": "int8", "dtype_b": "int8", "layout": "nt", "stages": 0, "tile_k": 32, "tile_m": 512, "tile_n": 128}
#include "cutlass/cutlass.h"
#include "cutlass/gemm/collective/collective_builder.hpp"
#include "cutlass/gemm/device/gemm_universal_adapter.h"
#include "cutlass/gemm/kernel/gemm_universal.hpp"
#include "cutlass/epilogue/collective/collective_builder.hpp"

using ElemA = int8_t;
using ElemB = int8_t;
using ElemCD = int8_t;
using Acc  = int32_t;
using TileShape    = cute::Shape<cute::_512, cute::_128, cute::_32>;
using ClusterShape = cute::Shape<cute::_2, cute::_1, cute::_1>;

using CollectiveEpilogue = typename cutlass::epilogue::collective::CollectiveBuilder<
    cutlass::arch::Sm90, cutlass::arch::OpClassTensorOp,
    TileShape, ClusterShape,
    cutlass::epilogue::collective::EpilogueTileAuto,
    Acc, Acc,
    ElemCD, cutlass::layout::RowMajor, 128 / cutlass::sizeof_bits<ElemCD>::value,
    ElemCD, cutlass::layout::RowMajor, 128 / cutlass::sizeof_bits<ElemCD>::value,
    cutlass::epilogue::collective::EpilogueScheduleAuto
  >::CollectiveOp;

using CollectiveMainloop = typename cutlass::gemm::collective::CollectiveBuilder<
    cutlass::arch::Sm90, cutlass::arch::OpClassTensorOp,
    ElemA, cutlass::layout::RowMajor, 128 / cutlass::sizeof_bits<ElemA>::value,
    ElemB, cutlass::layout::ColumnMajor, 128 / cutlass::sizeof_bits<ElemB>::value,
    Acc,
    TileShape, ClusterShape,
    cutlass::gemm::collective::StageCountAutoCarveout<static_cast<int>(sizeof(typename CollectiveEpilogue::SharedStorage))>,
    cutlass::gemm::collective::KernelScheduleAuto
  >::CollectiveOp;

using GemmKernel = cutlass::gemm::kernel::GemmUniversal<
    cute::Shape<int,int,int,int>,
    CollectiveMainloop,
    CollectiveEpilogue
>;
using Gemm = cutlass::gemm::device::GemmUniversalAdapter<GemmKernel>;

// Force the device kernel symbol into the cubin without needing a host main.
auto* _anchor = &cutlass::device_kernel<GemmKernel>;


// ===== COMPILED SASS (sm_90a) =====

	.target	sm_90a

	.elftype	@"ET_EXEC"


//--------------------- .note.nv.tkinfo           --------------------------
	.section	.note.nv.tkinfo,"",@"SHT_NOTE"
	.sectionflags	@"SHF_NOTE_NV_TKINFO"
	.tkinfo
        /*0018*/ 	.word	0x00000002
        /*0030*/ 	.string	""
        /*0030*/ 	.string	"ptxas"
        /*0030*/ 	.string	"Cuda compilation tools, release 13.0, V13.0.88"
        /*0030*/ 	.string	"Build cuda_13.0.r13.0/compiler.36424714_0"
        /*0030*/ 	.string	"-arch sm_90a -m 64 "



//--------------------- .note.nv.cuinfo           --------------------------
	.section	.note.nv.cuinfo,"",@"SHT_NOTE"
	.sectionflags	@"SHF_NOTE_NV_CUINFO"
        /*0018*/ 	.short	0x0002
        /*001a*/ 	.short	0x005a
        /*001c*/ 	.short	0x0082
	.zero		2


//--------------------- .nv.info                  --------------------------
	.section	.nv.info,"",@"SHT_CUDA_INFO"
	.align	4


	//----- nvinfo : EIATTR_REGCOUNT
	.align		4
        /*0000*/ 	.byte	0x04, 0x2f
        /*0002*/ 	.short	(.L_15 - .L_14)
	.align		4
.L_14:
        /*0004*/ 	.word	index@(_ZN7cutlass13device_kernelINS_4gemm6kernel13GemmUniversalIN4cute5tupleIJiiiiEEENS1_10collective13CollectiveMmaINS1_34MainloopSm90TmaGmmaWarpSpecializedILi11ENS5_IJNS4_1CILi2EEENSA_ILi1EEESC_EEENS1_35KernelTmaWarpSpecializedCooperativeEEENS5_IJNSA_ILi512EEENSA_ILi128EEENSA_ILi32EEEEEEaNS5_IJlSC_lEEEaSK_NS4_8TiledMMAINS4_8MMA_AtomIJNS4_4SM904GMMA27MMA_64x128x32_S32S8S8_SS_TNEEEENS4_6LayoutISD_NS5_IJSC_NSA_ILi0EEESS_EEEEENS5_IJNS4_10UnderscoreESV_SV_EEEEENS4_13SM90_TMA_LOADENS4_14ComposedLayoutINS4_7SwizzleILi1ELi4ELi3EEENS4_18smem_ptr_flag_bitsILi8EEENSR_INS5_IJNSA_ILi8EEESI_EEENS5_IJSI_SC_EEEEEEEvNS4_8identityENS4_23SM90_TMA_LOAD_MULTICASTES18_vS19_EENS_8epilogue10collective6detail29Sm90TmaWarpSpecializedAdapterINS1D_15DefaultEpilogueIaSK_SK_NS1C_6thread17LinearCombinationIaLi1EiiLNS1H_9ScaleType4KindE0ELNS_15FloatRoundStyleE2EaEENS1_15EpilogueDefaultEEEEEvvEEEEvNT_6ParamsE)
        /*0008*/ 	.word	0x000000a8


	//----- nvinfo : EIATTR_FRAME_SIZE
	.align		4
.L_15:
        /*000c*/ 	.byte	0x04, 0x11
        /*000e*/ 	.short	(.L_17 - .L_16)
	.align		4
.L_16:
        /*0010*/ 	.word	index@(_ZN7cutlass13device_kernelINS_4gemm6kernel13GemmUniversalIN4cute5tupleIJiiiiEEENS1_10collective13CollectiveMmaINS1_34MainloopSm90TmaGmmaWarpSpecializedILi11ENS5_IJNS4_1CILi2EEENSA_ILi1EEESC_EEENS1_35KernelTmaWarpSpecializedCooperativeEEENS5_IJNSA_ILi512EEENSA_ILi128EEENSA_ILi32EEEEEEaNS5_IJlSC_lEEEaSK_NS4_8TiledMMAINS4_8MMA_AtomIJNS4_4SM904GMMA27MMA_64x128x32_S32S8S8_SS_TNEEEENS4_6LayoutISD_NS5_IJSC_NSA_ILi0EEESS_EEEEENS5_IJNS4_10UnderscoreESV_SV_EEEEENS4_13SM90_TMA_LOADENS4_14ComposedLayoutINS4_7SwizzleILi1ELi4ELi3EEENS4_18smem_ptr_flag_bitsILi8EEENSR_INS5_IJNSA_ILi8EEESI_EEENS5_IJSI_SC_EEEEEEEvNS4_8identityENS4_23SM90_TMA_LOAD_MULTICASTES18_vS19_EENS_8epilogue10collective6detail29Sm90TmaWarpSpecializedAdapterINS1D_15DefaultEpilogueIaSK_SK_NS1C_6thread17LinearCombinationIaLi1EiiLNS1H_9ScaleType4KindE0ELNS_15FloatRoundStyleE2EaEENS1_15EpilogueDefaultEEEEEvvEEEEvNT_6ParamsE)
        /*0014*/ 	.word	0x00000210


	//----- nvinfo : EIATTR_MIN_STACK_SIZE
	.align		4
.L_17:
        /*0018*/ 	.byte	0x04, 0x12
        /*001a*/ 	.short	(.L_19 - .L_18)
	.align		4
.L_18:
        /*001c*/ 	.word	index@(_ZN7cutlass13device_kernelINS_4gemm6kernel13GemmUniversalIN4cute5tupleIJiiiiEEENS1_10collective13CollectiveMmaINS1_34MainloopSm90TmaGmmaWarpSpecializedILi11ENS5_IJNS4_1CILi2EEENSA_ILi1EEESC_EEENS1_35KernelTmaWarpSpecializedCooperativeEEENS5_IJNSA_ILi512EEENSA_ILi128EEENSA_ILi32EEEEEEaNS5_IJlSC_lEEEaSK_NS4_8TiledMMAINS4_8MMA_AtomIJNS4_4SM904GMMA27MMA_64x128x32_S32S8S8_SS_TNEEEENS4_6LayoutISD_NS5_IJSC_NSA_ILi0EEESS_EEEEENS5_IJNS4_10UnderscoreESV_SV_EEEEENS4_13SM90_TMA_LOADENS4_14ComposedLayoutINS4_7SwizzleILi1ELi4ELi3EEENS4_18smem_ptr_flag_bitsILi8EEENSR_INS5_IJNSA_ILi8EEESI_EEENS5_IJSI_SC_EEEEEEEvNS4_8identityENS4_23SM90_TMA_LOAD_MULTICASTES18_vS19_EENS_8epilogue10collective6detail29Sm90TmaWarpSpecializedAdapterINS1D_15DefaultEpilogueIaSK_SK_NS1C_6thread17LinearCombinationIaLi1EiiLNS1H_9ScaleType4KindE0ELNS_15FloatRoundStyleE2EaEENS1_15EpilogueDefaultEEEEEvvEEEEvNT_6ParamsE)
        /*0020*/ 	.word	0x00000210
.L_19:


//--------------------- .nv.compat                --------------------------
	.section	.nv.compat,"",@"SHT_CUDA_COMPAT_INFO"
	.align	4
        /*0000*/ 	.byte	0x02, 0x09, 0x01, 0x00, 0x02, 0x02, 0x04, 0x00, 0x02, 0x05, 0x05, 0x00, 0x03, 0x07, 0x01, 0x01
        /*0010*/ 	.byte	0x02, 0x03, 0x01, 0x00, 0x02, 0x06, 0x01, 0x00, 0x04, 0x0b, 0x08, 0x00, 0x00, 0x00, 0x00, 0x00
        /*0020*/ 	.byte	0x00, 0x00, 0x00, 0x00


//--------------------- .nv.info._ZN7cutlass13device_kernelINS_4gemm6kernel13GemmUniversalIN4cute5tupleIJiiiiEEENS1_10collective13CollectiveMmaINS1_34MainloopSm90TmaGmmaWarpSpecializedILi11ENS5_IJNS4_1CILi2EEENSA_ILi1EEESC_EEENS1_35KernelTmaWarpSpecializedCooperativeEEENS5_IJNSA_ILi512EEENSA_ILi128EEENSA_ILi32EEEEEEaNS5_IJlSC_lEEEaSK_NS4_8TiledMMAINS4_8MMA_AtomIJNS4_4SM904GMMA27MMA_64x128x32_S32S8S8_SS_TNEEEENS4_6LayoutISD_NS5_IJSC_NSA_ILi0EEESS_EEEEENS5_IJNS4_10UnderscoreESV_SV_EEEEENS4_13SM90_TMA_LOADENS4_14ComposedLayoutINS4_7SwizzleILi1ELi4ELi3EEENS4_18smem_ptr_flag_bitsILi8EEENSR_INS5_IJNSA_ILi8EEESI_EEENS5_IJSI_SC_EEEEEEEvNS4_8identityENS4_23SM90_TMA_LOAD_MULTICASTES18_vS19_EENS_8epilogue10collective6detail29Sm90TmaWarpSpecializedAdapterINS1D_15DefaultEpilogueIaSK_SK_NS1C_6thread17LinearCombinationIaLi1EiiLNS1H_9ScaleType4KindE0ELNS_15FloatRoundStyleE2EaEENS1_15EpilogueDefaultEEEEEvvEEEEvNT_6ParamsE --------------------------
	.section	.nv.info._ZN7cutlass13device_kernelINS_4gemm6kernel13GemmUniversalIN4cute5tupleIJiiiiEEENS1_10collective13CollectiveMmaINS1_34MainloopSm90TmaGmmaWarpSpecializedILi11ENS5_IJNS4_1CILi2EEENSA_ILi1EEESC_EEENS1_35KernelTmaWarpSpecializedCooperativeEEENS5_IJNSA_ILi512EEENSA_ILi128EEENSA_ILi32EEEEEEaNS5_IJlSC_lEEEaSK_NS4_8TiledMMAINS4_8MMA_AtomIJNS4_4SM904GMMA27MMA_64x128x32_S32S8S8_SS_TNEEEENS4_6LayoutISD_NS5_IJSC_NSA_ILi0EEESS_EEEEENS5_IJNS4_10UnderscoreESV_SV_EEEEENS4_13SM90_TMA_LOADENS4_14ComposedLayoutINS4_7SwizzleILi1ELi4ELi3EEENS4_18smem_ptr_flag_bitsILi8EEENSR_INS5_IJNSA_ILi8EEESI_EEENS5_IJSI_SC_EEEEEEEvNS4_8identityENS4_23SM90_TMA_LOAD_MULTICASTES18_vS19_EENS_8epilogue10collective6detail29Sm90TmaWarpSpecializedAdapterINS1D_15DefaultEpilogueIaSK_SK_NS1C_6thread17LinearCombinationIaLi1EiiLNS1H_9ScaleType4KindE0ELNS_15FloatRoundStyleE2EaEENS1_15EpilogueDefaultEEEEEvvEEEEvNT_6ParamsE,"",@"SHT_CUDA_INFO"
	.sectionflags	@""
	.align	4


	//----- nvinfo : EIATTR_CUDA_API_VERSION
	.align		4
        /*0000*/ 	.byte	0x04, 0x37
        /*0002*/ 	.short	(.L_21 - .L_20)
.L_20:
        /*0004*/ 	.word	0x00000082


	//----- nvinfo : EIATTR_KPARAM_INFO
	.align		4
.L_21:
        /*0008*/ 	.byte	0x04, 0x17
        /*000a*/ 	.short	(.L_23 - .L_22)
.L_22:
        /*000c*/ 	.word	0x00000000
        /*0010*/ 	.short	0x0000
        /*0012*/ 	.short	0x0070
        /*0014*/ 	.byte	0x00, 0xf0, 0x01, 0x10


	//----- nvinfo : EIATTR_SPARSE_MMA_MASK
	.align		4
.L_23:
        /*0018*/ 	.byte	0x03, 0x50
        /*001a*/ 	.short	0x0000


	//----- nvinfo : EIATTR_MAXREG_COUNT
	.align		4
        /*001c*/ 	.byte	0x03, 0x1b
        /*001e*/ 	.short	0x00a8


	//----- nvinfo : EIATTR_NUM_BARRIERS
	.align		4
        /*0020*/ 	.byte	0x02, 0x4c
        /*0022*/ 	.byte	0x01
	.zero		1


	//----- nvinfo : EIATTR_EXTERNS
	.align		4
        /*0024*/ 	.byte	0x04, 0x0f
        /*0026*/ 	.short	(.L_25 - .L_24)


	//   ....[0]....
	.align		4
.L_24:
        /*0028*/ 	.word	index@(__assertfail)


	//----- nvinfo : EIATTR_ANNOTATIONS
	.align		4
.L_25:
        /*002c*/ 	.byte	0x04, 0x55
        /*002e*/ 	.short	(.L_27 - .L_26)


	//   ....[0]....
.L_26:
        /*0030*/ 	.word	0x00000001
        /*0034*/ 	.byte	0x50, 0x08, 0x00, 0x00, 0x01, 0x00, 0x00, 0x00, 0x10, 0x0b, 0x00, 0x00, 0x01, 0x00, 0x00, 0x00
        /* <DEDUP_REMOVED lines=169> */
        /*0ad4*/ 	.byte	0xf0, 0x50, 0x01, 0x00


	//----- nvinfo : EIATTR_MERCURY_ISA_VERSION
	.align		4
.L_27:
        /*0ad8*/ 	.byte	0x03, 0x5f
        /*0ada*/ 	.short	0x0101


	//----- nvinfo : EIATTR_INT_WARP_WIDE_INSTR_OFFSETS
	.align		4
        /*0adc*/ 	.byte	0x04, 0x31
        /*0ade*/ 	.short	(.L_29 - .L_28)


	//   ....[0]....
.L_28:
        /*0ae0*/ 	.word	0x00000690


	//   ....[1]....
        /*0ae4*/ 	.word	0x000006a0


	//   ....[2]....
        /*0ae8*/ 	.word	0x00000820


	//----- nvinfo : EIATTR_COOP_GROUP_MASK_REGIDS
	.align		4
.L_29:
        /*0aec*/ 	.byte	0x04, 0x29
        /*0aee*/ 	.short	(.L_31 - .L_30)


	//   ....[0]....
.L_30:
        /*0af0*/ 	.word	0xffffffff


	//   ....[1]....
        /*0af4*/ 	.word	0xffffffff


	//   ....[2]....
        /*0af8*/ 	.word	0xffffffff


	//   ....[3]....
        /*0afc*/ 	.word	0xffffffff


	//   ....[4]....
        /*0b00*/ 	.word	0xffffffff


	//   ....[5]....
        /*0b04*/ 	.word	0xffffffff


	//----- nvinfo : EIATTR_COOP_GROUP_INSTR_OFFSETS
	.align		4
.L_31:
        /*0b08*/ 	.byte	0x04, 0x28
        /*0b0a*/ 	.short	(.L_33 - .L_32)


	//   ....[0]....
.L_32:
        /*0b0c*/ 	.word	0x00000070


	//   ....[1]....
        /*0b10*/ 	.word	0x00000080


	//   ....[2]....
        /*0b14*/ 	.word	0x000001a0


	//   ....[3]....
        /*0b18*/ 	.word	0x000004e0


	//   ....[4]....
        /*0b1c*/ 	.word	0x00000960


	//   ....[5]....
        /*0b20*/ 	.word	0x000015a0


	//----- nvinfo : EIATTR_REG_RECONFIG
	.align		4
.L_33:
        /*0b24*/ 	.byte	0x01, 0x54
	.zero		2


	//----- nvinfo : EIATTR_SYSCALL_OFFSETS
	.align		4
        /*0b28*/ 	.byte	0x04, 0x46
        /*0b2a*/ 	.short	(.L_35 - .L_34)


	//   ....[0]....
.L_34:
        /*0b2c*/ 	.word	0x00001750


	//----- nvinfo : EIATTR_MBARRIER_INSTR_OFFSETS
	.align		4
.L_35:
        /*0b30*/ 	.byte	0x04, 0x39
        /*0b32*/ 	.short	(.L_37 - .L_36)


	//   ....[0]....
.L_36:
        /*0b34*/ 	.word	0x00000340
        /*0b38*/ 	.word	0x000000ff
        /*0b3c*/ 	.word	0x00000000
        /*0b40*/ 	.short	0x0100
        /*0b42*/ 	.byte	0x08
	.zero		1


	//   ....[1]....
        /*0b44*/ 	.word	0x00000350
        /*0b48*/ 	.word	0x000000ff
        /*0b4c*/ 	.word	0x00000058
        /*0b50*/ 	.short	0x0100
        /*0b52*/ 	.byte	0x08
	.zero		1


	//   ....[2]....
        /*0b54*/ 	.word	0x00000360
        /*0b58*/ 	.word	0x000000ff
        /*0b5c*/ 	.word	0x00000008
        /*0b60*/ 	.short	0x0100
        /*0b62*/ 	.byte	0x08
	.zero		1


	//   ....[3]....
        /*0b64*/ 	.word	0x00000370
        /*0b68*/ 	.word	0x000000ff
        /*0b6c*/ 	.word	0x00000060
        /*0b70*/ 	.short	0x0100
        /*0b72*/ 	.byte	0x08
	.zero		1


	//   ....[4]....
        /*0b74*/ 	.word	0x00000380
        /*0b78*/ 	.word	0x000000ff
        /*0b7c*/ 	.word	0x00000010
        /*0b80*/ 	.short	0x0100
        /*0b82*/ 	.byte	0x08
	.zero		1


	//   ....[5]....
        /*0b84*/ 	.word	0x00000390
        /*0b88*/ 	.word	0x000000ff
        /*0b8c*/ 	.word	0x00000068
        /*0b90*/ 	.short	0x0100
        /*0b92*/ 	.byte	0x08
	.zero		1


	//   ....[6]....
        /*0b94*/ 	.word	0x000003a0
        /*0b98*/ 	.word	0x000000ff
        /*0b9c*/ 	.word	0x00000018
        /*0ba0*/ 	.short	0x0100
        /*0ba2*/ 	.byte	0x08
	.zero		1


	//   ....[7]....
        /*0ba4*/ 	.word	0x000003b0
        /*0ba8*/ 	.word	0x000000ff
        /*0bac*/ 	.word	0x00000070
        /*0bb0*/ 	.short	0x0100
        /*0bb2*/ 	.byte	0x08
	.zero		1


	//   ....[8]....
        /*0bb4*/ 	.word	0x000003c0
        /*0bb8*/ 	.word	0x000000ff
        /*0bbc*/ 	.word	0x00000020
        /*0bc0*/ 	.short	0x0100
        /*0bc2*/ 	.byte	0x08
	.zero		1


	//   ....[9]....
        /*0bc4*/ 	.word	0x000003d0
        /*0bc8*/ 	.word	0x000000ff
        /*0bcc*/ 	.word	0x00000078
        /*0bd0*/ 	.short	0x0100
        /*0bd2*/ 	.byte	0x08
	.zero		1


	//   ....[10]....
        /*0bd4*/ 	.word	0x000003e0
        /*0bd8*/ 	.word	0x000000ff
        /*0bdc*/ 	.word	0x00000028
        /*0be0*/ 	.short	0x0100
        /*0be2*/ 	.byte	0x08
	.zero		1


	//   ....[11]....
        /*0be4*/ 	.word	0x000003f0
        /*0be8*/ 	.word	0x000000ff
        /*0bec*/ 	.word	0x00000080
        /*0bf0*/ 	.short	0x0100
        /*0bf2*/ 	.byte	0x08
	.zero		1


	//   ....[12]....
        /*0bf4*/ 	.word	0x00000400
        /*0bf8*/ 	.word	0x000000ff
        /*0bfc*/ 	.word	0x00000030
        /*0c00*/ 	.short	0x0100
        /*0c02*/ 	.byte	0x08
	.zero		1


	//   ....[13]....
        /*0c04*/ 	.word	0x00000410
        /*0c08*/ 	.word	0x000000ff
        /*0c0c*/ 	.word	0x00000088
        /*0c10*/ 	.short	0x0100
        /*0c12*/ 	.byte	0x08
	.zero		1


	//   ....[14]....
        /*0c14*/ 	.word	0x00000420
        /*0c18*/ 	.word	0x000000ff
        /*0c1c*/ 	.word	0x00000038
        /*0c20*/ 	.short	0x0100
        /*0c22*/ 	.byte	0x08
	.zero		1


	//   ....[15]....
        /*0c24*/ 	.word	0x00000430
        /*0c28*/ 	.word	0x000000ff
        /*0c2c*/ 	.word	0x00000090
        /*0c30*/ 	.short	0x0100
        /*0c32*/ 	.byte	0x08
	.zero		1


	//   ....[16]....
        /*0c34*/ 	.word	0x00000440
        /*0c38*/ 	.word	0x000000ff
        /*0c3c*/ 	.word	0x00000040
        /*0c40*/ 	.short	0x0100
        /*0c42*/ 	.byte	0x08
	.zero		1


	//   ....[17]....
        /*0c44*/ 	.word	0x00000450
        /*0c48*/ 	.word	0x000000ff
        /*0c4c*/ 	.word	0x00000098
        /*0c50*/ 	.short	0x0100
        /*0c52*/ 	.byte	0x08
	.zero		1


	//   ....[18]....
        /*0c54*/ 	.word	0x00000460
        /*0c58*/ 	.word	0x000000ff
        /*0c5c*/ 	.word	0x00000048
        /*0c60*/ 	.short	0x0100
        /*0c62*/ 	.byte	0x08
	.zero		1


	//   ....[19]....
        /*0c64*/ 	.word	0x00000470
        /*0c68*/ 	.word	0x000000ff
        /*0c6c*/ 	.word	0x000000a0
        /*0c70*/ 	.short	0x0100
        /*0c72*/ 	.byte	0x08
	.zero		1


	//   ....[20]....
        /*0c74*/ 	.word	0x00000480
        /*0c78*/ 	.word	0x000000ff
        /*0c7c*/ 	.word	0x00000050
        /*0c80*/ 	.short	0x0100
        /*0c82*/ 	.byte	0x08
	.zero		1


	//   ....[21]....
        /*0c84*/ 	.word	0x00000490
        /*0c88*/ 	.word	0x000000ff
        /*0c8c*/ 	.word	0x000000a8
        /*0c90*/ 	.short	0x0100
        /*0c92*/ 	.byte	0x08
	.zero		1


	//   ....[22]....
        /*0c94*/ 	.word	0x00000890
        /*0c98*/ 	.word	0x000000ff
        /*0c9c*/ 	.word	0x000000c0
        /*0ca0*/ 	.short	0x0100
        /*0ca2*/ 	.byte	0x06
	.zero		1


	//   ....[23]....
        /*0ca4*/ 	.word	0x000008c0
        /*0ca8*/ 	.word	0x000000ff
        /*0cac*/ 	.word	0x000000c8
        /*0cb0*/ 	.short	0x0100
        /*0cb2*/ 	.byte	0x06
	.zero		1


	//   ....[24]....
        /*0cb4*/ 	.word	0x00001830
        /*0cb8*/ 	.word	0x00000003
        /*0cbc*/ 	.word	0x00000000
        /*0cc0*/ 	.short	0x010a
        /*0cc2*/ 	.byte	0x3f
	.zero		1


	//   ....[25]....
        /*0cc4*/ 	.word	0x00001870
        /*0cc8*/ 	.word	0x00000003
        /*0ccc*/ 	.word	0x00000000
        /*0cd0*/ 	.short	0x010a
        /*0cd2*/ 	.byte	0x3f
	.zero		1


	//   ....[26]....
        /*0cd4*/ 	.word	0x00001dd0
        /*0cd8*/ 	.word	0x00000005
        /*0cdc*/ 	.word	0x00000000
        /*0ce0*/ 	.short	0x010a
        /*0ce2*/ 	.byte	0x3f
	.zero		1


	//   ....[27]....
        /*0ce4*/ 	.word	0x00001e10
        /*0ce8*/ 	.word	0x00000005
        /*0cec*/ 	.word	0x00000000
        /*0cf0*/ 	.short	0x010a
        /*0cf2*/ 	.byte	0x3f
	.zero		1


	//   ....[28]....
        /*0cf4*/ 	.word	0x00002820
        /*0cf8*/ 	.word	0x00000005
        /*0cfc*/ 	.word	0x00000000
        /*0d00*/ 	.short	0x0101
        /*0d02*/ 	.byte	0x3f
	.zero		1


	//   ....[29]....
        /*0d04*/ 	.word	0x00002a40
        /*0d08*/ 	.word	0x00000000
        /*0d0c*/ 	.word	0x00000000
        /*0d10*/ 	.short	0x0101
        /*0d12*/ 	.byte	0x3f
	.zero		1


	//   ....[30]....
        /*0d14*/ 	.word	0x00014c60
        /*0d18*/ 	.word	0x0000000b
        /*0d1c*/ 	.word	0x00000058
        /*0d20*/ 	.short	0x010a
        /*0d22*/ 	.byte	0x3f
	.zero		1


	//   ....[31]....
        /*0d24*/ 	.word	0x00014fe0
        /*0d28*/ 	.word	0x00000002
        /*0d2c*/ 	.word	0x000000c8
        /*0d30*/ 	.short	0x0101
        /*0d32*/ 	.byte	0x3f
	.zero		1


	//   ....[32]....
        /*0d34*/ 	.word	0x000157f0
        /*0d38*/ 	.word	0x00000005
        /*0d3c*/ 	.word	0x00000000
        /*0d40*/ 	.short	0x010a
        /*0d42*/ 	.byte	0x3f
	.zero		1


	//   ....[33]....
        /*0d44*/ 	.word	0x00015880
        /*0d48*/ 	.word	0x00000005
        /*0d4c*/ 	.word	0x00000000
        /*0d50*/ 	.short	0x010a
        /*0d52*/ 	.byte	0x3f
	.zero		1


	//   ....[34]....
        /*0d54*/ 	.word	0x00015910
        /*0d58*/ 	.word	0x00000005
        /*0d5c*/ 	.word	0x00000000
        /*0d60*/ 	.short	0x010a
        /*0d62*/ 	.byte	0x3f
	.zero		1


	//   ....[35]....
        /*0d64*/ 	.word	0x000159a0
        /*0d68*/ 	.word	0x00000005
        /*0d6c*/ 	.word	0x00000000
        /*0d70*/ 	.short	0x010a
        /*0d72*/ 	.byte	0x3f
	.zero		1


	//   ....[36]....
        /*0d74*/ 	.word	0x00015a30
        /*0d78*/ 	.word	0x00000005
        /*0d7c*/ 	.word	0x00000000
        /*0d80*/ 	.short	0x010a
        /*0d82*/ 	.byte	0x3f
	.zero		1


	//   ....[37]....
        /*0d84*/ 	.word	0x00015ac0
        /*0d88*/ 	.word	0x00000005
        /*0d8c*/ 	.word	0x00000000
        /*0d90*/ 	.short	0x010a
        /*0d92*/ 	.byte	0x3f
	.zero		1


	//   ....[38]....
        /*0d94*/ 	.word	0x00015b50
        /*0d98*/ 	.word	0x00000005
        /*0d9c*/ 	.word	0x00000000
        /*0da0*/ 	.short	0x010a
        /*0da2*/ 	.byte	0x3f
	.zero		1


	//   ....[39]....
        /*0da4*/ 	.word	0x00015be0
        /*0da8*/ 	.word	0x00000005
        /*0dac*/ 	.word	0x00000000
        /*0db0*/ 	.short	0x010a
        /*0db2*/ 	.byte	0x3f
	.zero		1


	//   ....[40]....
        /*0db4*/ 	.word	0x00015c70
        /*0db8*/ 	.word	0x00000005
        /*0dbc*/ 	.word	0x00000000
        /*0dc0*/ 	.short	0x010a
        /*0dc2*/ 	.byte	0x3f
	.zero		1


	//   ....[41]....
        /*0dc4*/ 	.word	0x00015d00
        /*0dc8*/ 	.word	0x00000005
        /*0dcc*/ 	.word	0x00000000
        /*0dd0*/ 	.short	0x010a
        /*0dd2*/ 	.byte	0x3f
	.zero		1


	//   ....[42]....
        /*0dd4*/ 	.word	0x00015d90
        /*0dd8*/ 	.word	0x00000003
        /*0ddc*/ 	.word	0x00000000
        /*0de0*/ 	.short	0x010a
        /*0de2*/ 	.byte	0x3f
	.zero		1


	//   ....[43]....
        /*0de4*/ 	.word	0x00015df0
        /*0de8*/ 	.word	0x00000003
        /*0dec*/ 	.word	0x00000000
        /*0df0*/ 	.short	0x010a
        /*0df2*/ 	.byte	0x3f
	.zero		1


	//   ....[44]....
        /*0df4*/ 	.word	0x00015e40
        /*0df8*/ 	.word	0x00000005
        /*0dfc*/ 	.word	0x00000000
        /*0e00*/ 	.short	0x010a
        /*0e02*/ 	.byte	0x3f
	.zero		1


	//   ....[45]....
        /*0e04*/ 	.word	0x00015f10
        /*0e08*/ 	.word	0x0000000b
        /*0e0c*/ 	.word	0x00000058
        /*0e10*/ 	.short	0x010a
        /*0e12*/ 	.byte	0x3f
	.zero		1


	//   ....[46]....
        /*0e14*/ 	.word	0x00015fe0
        /*0e18*/ 	.word	0x00000005
        /*0e1c*/ 	.word	0x00000000
        /*0e20*/ 	.short	0x010a
        /*0e22*/ 	.byte	0x3f
	.zero		1


	//   ....[47]....
        /*0e24*/ 	.word	0x00016030
        /*0e28*/ 	.word	0x00000005
        /*0e2c*/ 	.word	0x00000000
        /*0e30*/ 	.short	0x010a
        /*0e32*/ 	.byte	0x3f
	.zero		1


	//   ....[48]....
        /*0e34*/ 	.word	0x00016080
        /*0e38*/ 	.word	0x00000005
        /*0e3c*/ 	.word	0x00000000
        /*0e40*/ 	.short	0x010a
        /*0e42*/ 	.byte	0x3f
	.zero		1


	//   ....[49]....
        /*0e44*/ 	.word	0x000160d0
        /*0e48*/ 	.word	0x00000005
        /*0e4c*/ 	.word	0x00000000
        /*0e50*/ 	.short	0x010a
        /*0e52*/ 	.byte	0x3f
	.zero		1


	//   ....[50]....
        /*0e54*/ 	.word	0x00016120
        /*0e58*/ 	.word	0x00000005
        /*0e5c*/ 	.word	0x00000000
        /*0e60*/ 	.short	0x010a
        /*0e62*/ 	.byte	0x3f
	.zero		1


	//   ....[51]....
        /*0e64*/ 	.word	0x00016170
        /*0e68*/ 	.word	0x00000005
        /*0e6c*/ 	.word	0x00000000
        /*0e70*/ 	.short	0x010a
        /*0e72*/ 	.byte	0x3f
	.zero		1


	//   ....[52]....
        /*0e74*/ 	.word	0x000161c0
        /*0e78*/ 	.word	0x00000005
        /*0e7c*/ 	.word	0x00000000
        /*0e80*/ 	.short	0x010a
        /*0e82*/ 	.byte	0x3f
	.zero		1


	//   ....[53]....
        /*0e84*/ 	.word	0x00016210
        /*0e88*/ 	.word	0x00000005
        /*0e8c*/ 	.word	0x00000000
        /*0e90*/ 	.short	0x010a
        /*0e92*/ 	.byte	0x3f
	.zero		1


	//   ....[54]....
        /*0e94*/ 	.word	0x00016260
        /*0e98*/ 	.word	0x00000005
        /*0e9c*/ 	.word	0x00000000
        /*0ea0*/ 	.short	0x010a
        /*0ea2*/ 	.byte	0x3f
	.zero		1


	//   ....[55]....
        /*0ea4*/ 	.word	0x000162b0
        /*0ea8*/ 	.word	0x00000005
        /*0eac*/ 	.word	0x00000000
        /*0eb0*/ 	.short	0x010a
        /*0eb2*/ 	.byte	0x3f
	.zero		1


	//----- nvinfo : EIATTR_NUM_MBARRIERS
	.align		4
.L_37:
        /*0eb4*/ 	.byte	0x03, 0x38
        /*0eb6*/ 	.short	0x0018


	//----- nvinfo : EIATTR_EXIT_INSTR_OFFSETS
	.align		4
        /*0eb8*/ 	.byte	0x04, 0x1c
        /*0eba*/ 	.short	(.L_39 - .L_38)


	//   ....[0]....
.L_38:
        /*0ebc*/ 	.word	0x00000bc0


	//   ....[1]....
        /*0ec0*/ 	.word	0x00001450


	//   ....[2]....
        /*0ec4*/ 	.word	0x000142a0


	//   ....[3]....
        /*0ec8*/ 	.word	0x000148c0


	//   ....[4]....
        /*0ecc*/ 	.word	0x00015de0


	//----- nvinfo : EIATTR_MAX_THREADS
	.align		4
.L_39:
        /*0ed0*/ 	.byte	0x04, 0x05
        /*0ed2*/ 	.short	(.L_41 - .L_40)
.L_40:
        /*0ed4*/ 	.word	0x00000180
        /*0ed8*/ 	.word	0x00000001
        /*0edc*/ 	.word	0x00000001


	//----- nvinfo : EIATTR_CRS_STACK_SIZE
	.align		4
.L_41:
        /*0ee0*/ 	.byte	0x04, 0x1e
        /*0ee2*/ 	.short	(.L_43 - .L_42)
.L_42:
        /*0ee4*/ 	.word	0x00000000


	//----- nvinfo : EIATTR_CBANK_PARAM_SIZE
	.align		4
.L_43:
        /*0ee8*/ 	.byte	0x03, 0x19
        /*0eea*/ 	.short	0x0470


	//----- nvinfo : EIATTR_PARAM_CBANK
	.align		4
        /*0eec*/ 	.byte	0x04, 0x0a
        /*0eee*/ 	.short	(.L_45 - .L_44)
	.align		4
.L_44:
        /*0ef0*/ 	.word	index@(.nv.constant0._ZN7cutlass13device_kernelINS_4gemm6kernel13GemmUniversalIN4cute5tupleIJiiiiEEENS1_10collective13CollectiveMmaINS1_34MainloopSm90TmaGmmaWarpSpecializedILi11ENS5_IJNS4_1CILi2EEENSA_ILi1EEESC_EEENS1_35KernelTmaWarpSpecializedCooperativeEEENS5_IJNSA_ILi512EEENSA_ILi128EEENSA_ILi32EEEEEEaNS5_IJlSC_lEEEaSK_NS4_8TiledMMAINS4_8MMA_AtomIJNS4_4SM904GMMA27MMA_64x128x32_S32S8S8_SS_TNEEEENS4_6LayoutISD_NS5_IJSC_NSA_ILi0EEESS_EEEEENS5_IJNS4_10UnderscoreESV_SV_EEEEENS4_13SM90_TMA_LOADENS4_14ComposedLayoutINS4_7SwizzleILi1ELi4ELi3EEENS4_18smem_ptr_flag_bitsILi8EEENSR_INS5_IJNSA_ILi8EEESI_EEENS5_IJSI_SC_EEEEEEEvNS4_8identityENS4_23SM90_TMA_LOAD_MULTICASTES18_vS19_EENS_8epilogue10collective6detail29Sm90TmaWarpSpecializedAdapterINS1D_15DefaultEpilogueIaSK_SK_NS1C_6thread17LinearCombinationIaLi1EiiLNS1H_9ScaleType4KindE0ELNS_15FloatRoundStyleE2EaEENS1_15EpilogueDefaultEEEEEvvEEEEvNT_6ParamsE)
        /*0ef4*/ 	.short	0x0210
        /*0ef6*/ 	.short	0x0470


	//----- nvinfo : EIATTR_SW_WAR
	.align		4
.L_45:
        /*0ef8*/ 	.byte	0x04, 0x36
        /*0efa*/ 	.short	(.L_47 - .L_46)
.L_46:
        /*0efc*/ 	.word	0x00000008
.L_47:


//--------------------- .nv.callgraph             --------------------------
	.section	.nv.callgraph,"",@"SHT_CUDA_CALLGRAPH"
	.align	4
	.sectionentsize	8
	.align		4
        /*0000*/ 	.word	0x00000000
	.align		4
        /*0004*/ 	.word	0xffffffff
	.align		4
        /*0008*/ 	.word	index@(_ZN7cutlass13device_kernelINS_4gemm6kernel13GemmUniversalIN4cute5tupleIJiiiiEEENS1_10collective13CollectiveMmaINS1_34MainloopSm90TmaGmmaWarpSpecializedILi11ENS5_IJNS4_1CILi2EEENSA_ILi1EEESC_EEENS1_35KernelTmaWarpSpecializedCooperativeEEENS5_IJNSA_ILi512EEENSA_ILi128EEENSA_ILi32EEEEEEaNS5_IJlSC_lEEEaSK_NS4_8TiledMMAINS4_8MMA_AtomIJNS4_4SM904GMMA27MMA_64x128x32_S32S8S8_SS_TNEEEENS4_6LayoutISD_NS5_IJSC_NSA_ILi0EEESS_EEEEENS5_IJNS4_10UnderscoreESV_SV_EEEEENS4_13SM90_TMA_LOADENS4_14ComposedLayoutINS4_7SwizzleILi1ELi4ELi3EEENS4_18smem_ptr_flag_bitsILi8EEENSR_INS5_IJNSA_ILi8EEESI_EEENS5_IJSI_SC_EEEEEEEvNS4_8identityENS4_23SM90_TMA_LOAD_MULTICASTES18_vS19_EENS_8epilogue10collective6detail29Sm90TmaWarpSpecializedAdapterINS1D_15DefaultEpilogueIaSK_SK_NS1C_6thread17LinearCombinationIaLi1EiiLNS1H_9ScaleType4KindE0ELNS_15FloatRoundStyleE2EaEENS1_15EpilogueDefaultEEEEEvvEEEEvNT_6ParamsE)
	.align		4
        /*000c*/ 	.word	index@(__assertfail)
	.align		4
        /*0010*/ 	.word	0x00000000
	.align		4
        /*0014*/ 	.word	0xfffffffe
	.align		4
        /*0018*/ 	.word	0x00000000
	.align		4
        /*001c*/ 	.word	0xfffffffd
	.align		4
        /*0020*/ 	.word	0x00000000
	.align		4
        /*0024*/ 	.word	0xfffffffc


//--------------------- .nv.constant4             --------------------------
	.section	.nv.constant4,"a",@progbits
	.align	8
	.align		8
.nv.constant4:
        /*0000*/ 	.dword	__assertfail
	.align		8
        /*0008*/ 	.dword	__unnamed_1
	.align		8
        /*0010*/ 	.dword	_ZN40_INTERNAL_e52de8fd_4_k_cu_f1531f83_101254cuda3std3__45__cpo5beginE
	.align		8
        /*0018*/ 	.dword	_ZN40_INTERNAL_e52de8fd_4_k_cu_f1531f83_101254cuda3std3__45__cpo3endE
	.align		8
        /*0020*/ 	.dword	_ZN40_INTERNAL_e52de8fd_4_k_cu_f1531f83_101254cuda3std3__45__cpo6cbeginE
	.align		8
        /*0028*/ 	.dword	_ZN40_INTERNAL_e52de8fd_4_k_cu_f1531f83_101254cuda3std3__45__cpo4cendE
	.align		8
        /*0030*/ 	.dword	_ZN40_INTERNAL_e52de8fd_4_k_cu_f1531f83_101254cuda3std3__442_GLOBAL__N__e52de8fd_4_k_cu_f1531f83_101256ignoreE
	.align		8
        /*0038*/ 	.dword	_ZN40_INTERNAL_e52de8fd_4_k_cu_f1531f83_101254cuda3std3__419piecewise_constructE
	.align		8
        /*0040*/ 	.dword	_ZN40_INTERNAL_e52de8fd_4_k_cu_f1531f83_101254cuda3std3__48in_placeE
	.align		8
        /*0048*/ 	.dword	_ZN40_INTERNAL_e52de8fd_4_k_cu_f1531f83_101254cuda3std6ranges3__45__cpo4swapE
	.align		8
        /*0050*/ 	.dword	_ZN40_INTERNAL_e52de8fd_4_k_cu_f1531f83_101254cuda3std6ranges3__45__cpo9iter_moveE
	.align		8
        /*0058*/ 	.dword	_ZN40_INTERNAL_e52de8fd_4_k_cu_f1531f83_101254cute7productE
	.align		8
        /*0060*/ 	.dword	_ZN40_INTERNAL_e52de8fd_4_k_cu_f1531f83_101254cute1_E
	.align		8
        /*0068*/ 	.dword	$str$22
	.align		8
        /*0070*/ 	.dword	$str$23


//--------------------- .text._ZN7cutlass13device_kernelINS_4gemm6kernel13GemmUniversalIN4cute5tupleIJiiiiEEENS1_10collective13CollectiveMmaINS1_34MainloopSm90TmaGmmaWarpSpecializedILi11ENS5_IJNS4_1CILi2EEENSA_ILi1EEESC_EEENS1_35KernelTmaWarpSpecializedCooperativeEEENS5_IJNSA_ILi512EEENSA_ILi128EEENSA_ILi32EEEEEEaNS5_IJlSC_lEEEaSK_NS4_8TiledMMAINS4_8MMA_AtomIJNS4_4SM904GMMA27MMA_64x128x32_S32S8S8_SS_TNEEEENS4_6LayoutISD_NS5_IJSC_NSA_ILi0EEESS_EEEEENS5_IJNS4_10UnderscoreESV_SV_EEEEENS4_13SM90_TMA_LOADENS4_14ComposedLayoutINS4_7SwizzleILi1ELi4ELi3EEENS4_18smem_ptr_flag_bitsILi8EEENSR_INS5_IJNSA_ILi8EEESI_EEENS5_IJSI_SC_EEEEEEEvNS4_8identityENS4_23SM90_TMA_LOAD_MULTICASTES18_vS19_EENS_8epilogue10collective6detail29Sm90TmaWarpSpecializedAdapterINS1D_15DefaultEpilogueIaSK_SK_NS1C_6thread17LinearCombinationIaLi1EiiLNS1H_9ScaleType4KindE0ELNS_15FloatRoundStyleE2EaEENS1_15EpilogueDefaultEEEEEvvEEEEvNT_6ParamsE --------------------------
	.section	.text._ZN7cutlass13device_kernelINS_4gemm6kernel13GemmUniversalIN4cute5tupleIJiiiiEEENS1_10collective13CollectiveMmaINS1_34MainloopSm90TmaGmmaWarpSpecializedILi11ENS5_IJNS4_1CILi2EEENSA_ILi1EEESC_EEENS1_35KernelTmaWarpSpecializedCooperativeEEENS5_IJNSA_ILi512EEENSA_ILi128EEENSA_ILi32EEEEEEaNS5_IJlSC_lEEEaSK_NS4_8TiledMMAINS4_8MMA_AtomIJNS4_4SM904GMMA27MMA_64x128x32_S32S8S8_SS_TNEEEENS4_6LayoutISD_NS5_IJSC_NSA_ILi0EEESS_EEEEENS5_IJNS4_10UnderscoreESV_SV_EEEEENS4_13SM90_TMA_LOADENS4_14ComposedLayoutINS4_7SwizzleILi1ELi4ELi3EEENS4_18smem_ptr_flag_bitsILi8EEENSR_INS5_IJNSA_ILi8EEESI_EEENS5_IJSI_SC_EEEEEEEvNS4_8identityENS4_23SM90_TMA_LOAD_MULTICASTES18_vS19_EENS_8epilogue10collective6detail29Sm90TmaWarpSpecializedAdapterINS1D_15DefaultEpilogueIaSK_SK_NS1C_6thread17LinearCombinationIaLi1EiiLNS1H_9ScaleType4KindE0ELNS_15FloatRoundStyleE2EaEENS1_15EpilogueDefaultEEEEEvvEEEEvNT_6ParamsE,"ax",@progbits
	.align	128
.text._ZN7cutlass13device_kernelINS_4gemm6kernel13GemmUniversalIN4cute5tupleIJiiiiEEENS1_10collective13CollectiveMmaINS1_34MainloopSm90TmaGmmaWarpSpecializedILi11ENS5_IJNS4_1CILi2EEENSA_ILi1EEESC_EEENS1_35KernelTmaWarpSpecializedCooperativeEEENS5_IJNSA_ILi512EEENSA_ILi128EEENSA_ILi32EEEEEEaNS5_IJlSC_lEEEaSK_NS4_8TiledMMAINS4_8MMA_AtomIJNS4_4SM904GMMA27MMA_64x128x32_S32S8S8_SS_TNEEEENS4_6LayoutISD_NS5_IJSC_NSA_ILi0EEESS_EEEEENS5_IJNS4_10UnderscoreESV_SV_EEEEENS4_13SM90_TMA_LOADENS4_14ComposedLayoutINS4_7SwizzleILi1ELi4ELi3EEENS4_18smem_ptr_flag_bitsILi8EEENSR_INS5_IJNSA_ILi8EEESI_EEENS5_IJSI_SC_EEEEEEEvNS4_8identityENS4_23SM90_TMA_LOAD_MULTICASTES18_vS19_EENS_8epilogue10collective6detail29Sm90TmaWarpSpecializedAdapterINS1D_15DefaultEpilogueIaSK_SK_NS1C_6thread17LinearCombinationIaLi1EiiLNS1H_9ScaleType4KindE0ELNS_15FloatRoundStyleE2EaEENS1_15EpilogueDefaultEEEEEvvEEEEvNT_6ParamsE:
        .type           _ZN7cutlass13device_kernelINS_4gemm6kernel13GemmUniversalIN4cute5tupleIJiiiiEEENS1_10collective13CollectiveMmaINS1_34MainloopSm90TmaGmmaWarpSpecializedILi11ENS5_IJNS4_1CILi2EEENSA_ILi1EEESC_EEENS1_35KernelTmaWarpSpecializedCooperativeEEENS5_IJNSA_ILi512EEENSA_ILi128EEENSA_ILi32EEEEEEaNS5_IJlSC_lEEEaSK_NS4_8TiledMMAINS4_8MMA_AtomIJNS4_4SM904GMMA27MMA_64x128x32_S32S8S8_SS_TNEEEENS4_6LayoutISD_NS5_IJSC_NSA_ILi0EEESS_EEEEENS5_IJNS4_10UnderscoreESV_SV_EEEEENS4_13SM90_TMA_LOADENS4_14ComposedLayoutINS4_7SwizzleILi1ELi4ELi3EEENS4_18smem_ptr_flag_bitsILi8EEENSR_INS5_IJNSA_ILi8EEESI_EEENS5_IJSI_SC_EEEEEEEvNS4_8identityENS4_23SM90_TMA_LOAD_MULTICASTES18_vS19_EENS_8epilogue10collective6detail29Sm90TmaWarpSpecializedAdapterINS1D_15DefaultEpilogueIaSK_SK_NS1C_6thread17LinearCombinationIaLi1EiiLNS1H_9ScaleType4KindE0ELNS_15FloatRoundStyleE2EaEENS1_15EpilogueDefaultEEEEEvvEEEEvNT_6ParamsE,@function
        .size           _ZN7cutlass13device_kernelINS_4gemm6kernel13GemmUniversalIN4cute5tupleIJiiiiEEENS1_10collective13CollectiveMmaINS1_34MainloopSm90TmaGmmaWarpSpecializedILi11ENS5_IJNS4_1CILi2EEENSA_ILi1EEESC_EEENS1_35KernelTmaWarpSpecializedCooperativeEEENS5_IJNSA_ILi512EEENSA_ILi128EEENSA_ILi32EEEEEEaNS5_IJlSC_lEEEaSK_NS4_8TiledMMAINS4_8MMA_AtomIJNS4_4SM904GMMA27MMA_64x128x32_S32S8S8_SS_TNEEEENS4_6LayoutISD_NS5_IJSC_NSA_ILi0EEESS_EEEEENS5_IJNS4_10UnderscoreESV_SV_EEEEENS4_13SM90_TMA_LOADENS4_14ComposedLayoutINS4_7SwizzleILi1ELi4ELi3EEENS4_18smem_ptr_flag_bitsILi8EEENSR_INS5_IJNSA_ILi8EEESI_EEENS5_IJSI_SC_EEEEEEEvNS4_8identityENS4_23SM90_TMA_LOAD_MULTICASTES18_vS19_EENS_8epilogue10collective6detail29Sm90TmaWarpSpecializedAdapterINS1D_15DefaultEpilogueIaSK_SK_NS1C_6thread17LinearCombinationIaLi1EiiLNS1H_9ScaleType4KindE0ELNS_15FloatRoundStyleE2EaEENS1_15EpilogueDefaultEEEEEvvEEEEvNT_6ParamsE,(.L_x_600 - _ZN7cutlass13device_kernelINS_4gemm6kernel13GemmUniversalIN4cute5tupleIJiiiiEEENS1_10collective13CollectiveMmaINS1_34MainloopSm90TmaGmmaWarpSpecializedILi11ENS5_IJNS4_1CILi2EEENSA_ILi1EEESC_EEENS1_35KernelTmaWarpSpecializedCooperativeEEENS5_IJNSA_ILi512EEENSA_ILi128EEENSA_ILi32EEEEEEaNS5_IJlSC_lEEEaSK_NS4_8TiledMMAINS4_8MMA_AtomIJNS4_4SM904GMMA27MMA_64x128x32_S32S8S8_SS_TNEEEENS4_6LayoutISD_NS5_IJSC_NSA_ILi0EEESS_EEEEENS5_IJNS4_10UnderscoreESV_SV_EEEEENS4_13SM90_TMA_LOADENS4_14ComposedLayoutINS4_7SwizzleILi1ELi4ELi3EEENS4_18smem_ptr_flag_bitsILi8EEENSR_INS5_IJNSA_ILi8EEESI_EEENS5_IJSI_SC_EEEEEEEvNS4_8identityENS4_23SM90_TMA_LOAD_MULTICASTES18_vS19_EENS_8epilogue10collective6detail29Sm90TmaWarpSpecializedAdapterINS1D_15DefaultEpilogueIaSK_SK_NS1C_6thread17LinearCombinationIaLi1EiiLNS1H_9ScaleType4KindE0ELNS_15FloatRoundStyleE2EaEENS1_15EpilogueDefaultEEEEEvvEEEEvNT_6ParamsE)
        .other          _ZN7cutlass13device_kernelINS_4gemm6kernel13GemmUniversalIN4cute5tupleIJiiiiEEENS1_10collective13CollectiveMmaINS1_34MainloopSm90TmaGmmaWarpSpecializedILi11ENS5_IJNS4_1CILi2EEENSA_ILi1EEESC_EEENS1_35KernelTmaWarpSpecializedCooperativeEEENS5_IJNSA_ILi512EEENSA_ILi128EEENSA_ILi32EEEEEEaNS5_IJlSC_lEEEaSK_NS4_8TiledMMAINS4_8MMA_AtomIJNS4_4SM904GMMA27MMA_64x128x32_S32S8S8_SS_TNEEEENS4_6LayoutISD_NS5_IJSC_NSA_ILi0EEESS_EEEEENS5_IJNS4_10UnderscoreESV_SV_EEEEENS4_13SM90_TMA_LOADENS4_14ComposedLayoutINS4_7SwizzleILi1ELi4ELi3EEENS4_18smem_ptr_flag_bitsILi8EEENSR_INS5_IJNSA_ILi8EEESI_EEENS5_IJSI_SC_EEEEEEEvNS4_8identityENS4_23SM90_TMA_LOAD_MULTICASTES18_vS19_EENS_8epilogue10collective6detail29Sm90TmaWarpSpecializedAdapterINS1D_15DefaultEpilogueIaSK_SK_NS1C_6thread17LinearCombinationIaLi1EiiLNS1H_9ScaleType4KindE0ELNS_15FloatRoundStyleE2EaEENS1_15EpilogueDefaultEEEEEvvEEEEvNT_6ParamsE,@"STO_CUDA_ENTRY STV_DEFAULT"
_ZN7cutlass13device_kernelINS_4gemm6kernel13GemmUniversalIN4cute5tupleIJiiiiEEENS1_10collective13CollectiveMmaINS1_34MainloopSm90TmaGmmaWarpSpecializedILi11ENS5_IJNS4_1CILi2EEENSA_ILi1EEESC_EEENS1_35KernelTmaWarpSpecializedCooperativeEEENS5_IJNSA_ILi512EEENSA_ILi128EEENSA_ILi32EEEEEEaNS5_IJlSC_lEEEaSK_NS4_8TiledMMAINS4_8MMA_AtomIJNS4_4SM904GMMA27MMA_64x128x32_S32S8S8_SS_TNEEEENS4_6LayoutISD_NS5_IJSC_NSA_ILi0EEESS_EEEEENS5_IJNS4_10UnderscoreESV_SV_EEEEENS4_13SM90_TMA_LOADENS4_14ComposedLayoutINS4_7SwizzleILi1ELi4ELi3EEENS4_18smem_ptr_flag_bitsILi8EEENSR_INS5_IJNSA_ILi8EEESI_EEENS5_IJSI_SC_EEEEEEEvNS4_8identityENS4_23SM90_TMA_LOAD_MULTICASTES18_vS19_EENS_8epilogue10collective6detail29Sm90TmaWarpSpecializedAdapterINS1D_15DefaultEpilogueIaSK_SK_NS1C_6thread17LinearCombinationIaLi1EiiLNS1H_9ScaleType4KindE0ELNS_15FloatRoundStyleE2EaEENS1_15EpilogueDefaultEEEEEvvEEEEvNT_6ParamsE:
[----:B------:R-:W0:Y:S02]  /*0000*/  LDC R1, c[0x0][0x28] ;  /* 0x00000a00ff017b82 */ /* 0x000e240000000800 */
[----:B0-----:R-:W-:Y:S01]  /*0010*/  VIADD R1, R1, 0xfffffdf0 ;  /* 0xfffffdf001017836 */ /* 0x001fe20000000000 */
[----:B------:R-:W0:Y:S01]  /*0020*/  S2R R4, SR_TID.X ;  /* 0x0000000000047919 */ /* 0x000e220000002100 */
[----:B------:R-:W-:Y:S01]  /*0030*/  ELECT P0, URZ, PT ;  /* 0x00000000003f782f */ /* 0x000fe20003800000 */
[----:B------:R-:W-:Y:S01]  /*0040*/  BSSY B0, `(.L_x_0) ;  /* 0x0000015000007945 */ /* 0x000fe20003800000 */
[--C-:B0-----:R-:W-:Y:S02]  /*0050*/  SHF.R.U32.HI R0, RZ, 0x5, R4.reuse ;  /* 0x00000005ff007819 */ /* 0x101fe40000011604 */
[----:B------:R-:W-:-:S03]  /*0060*/  SHF.R.U32.HI R2, RZ, 0x7, R4 ;  /* 0x00000007ff027819 */ /* 0x000fc60000011604 */
[----:B------:R-:W0:Y:S04]  /*0070*/  SHFL.IDX PT, R3, R0, RZ, 0x1f ;  /* 0x00001fff00037589 */ /* 0x000e2800000e0000 */
[----:B------:R-:W1:Y:S01]  /*0080*/  SHFL.IDX PT, R2, R2, RZ, 0x1f ;  /* 0x00001fff02027589 */ /* 0x000e6200000e0000 */
[----:B0-----:R-:W-:Y:S02]  /*0090*/  R2UR UR9, R3 ;  /* 0x00000000030972ca */ /* 0x001fe400000e0000 */
[----:B-1----:R-:W-:-:S11]  /*00a0*/  R2UR UR5, R2 ;  /* 0x00000000020572ca */ /* 0x002fd600000e0000 */
[----:B------:R-:W-:Y:S02]  /*00b0*/  USHF.R.S32.HI UR4, URZ, 0x1f, UR9 ;  /* 0x0000001f3f047899 */ /* 0x000fe40008011409 */
[----:B------:R-:W-:Y:S02]  /*00c0*/  ISETP.NE.OR P0, PT, RZ, UR9, !P0 ;  /* 0x00000009ff007c0c */ /* 0x000fe4000c705670 */
[----:B------:R-:W-:-:S04]  /*00d0*/  ULEA.HI UR4, UR4, UR9, URZ, 0x2 ;  /* 0x0000000904047291 */ /* 0x000fc8000f8f103f */
[----:B------:R-:W-:-:S04]  /*00e0*/  ULOP3.LUT UR4, UR4, 0xfffffffc, URZ, 0xc0, !UPT ;  /* 0xfffffffc04047892 */ /* 0x000fc8000f8ec03f */
[----:B------:R-:W-:-:S03]  /*00f0*/  UIADD3 UR9, UR9, -UR4, URZ ;  /* 0x8000000409097290 */ /* 0x000fc6000fffe03f */
[----:B------:R-:W-:Y:S09]  /*0100*/  @P0 BRA `(.L_x_1) ;  /* 0x0000000000200947 */ /* 0x000ff20003800000 */
[----:B------:R-:W-:Y:S02]  /*0110*/  ULDC.64 UR6, c[0x0][0x198] ;  /* 0x0000660000067ab9 */ /* 0x000fe40000000a00 */
[----:B------:R-:W-:Y:S02]  /*0120*/  UIADD3 UR10, UP0, UR6, 0xf0, URZ ;  /* 0x000000f0060a7890 */ /* 0x000fe4000ff1e03f */
[----:B------:R-:W-:Y:S02]  /*0130*/  UIADD3 UR6, UP1, UR6, 0x1f0, URZ ;  /* 0x000001f006067890 */ /* 0x000fe4000ff3e03f */
[----:B------:R-:W-:Y:S02]  /*0140*/  UIADD3.X UR11, URZ, UR7, URZ, UP0, !UPT ;  /* 0x000000073f0b7290 */ /* 0x000fe400087fe43f */
[----:B------:R-:W-:-:S07]  /*0150*/  UIADD3.X UR7, URZ, UR7, URZ, UP1, !UPT ;  /* 0x000000073f077290 */ /* 0x000fce0008ffe43f */
[----:B------:R0:W-:Y:S02]  /*0160*/  UTMACCTL.PF [UR10] ;  /* 0x000000000a0079b9 */ /* 0x0001e40008040000 */
[----:B------:R0:W-:Y:S02]  /*0170*/  UTMACCTL.PF [UR6] ;  /* 0x00000000060079b9 */ /* 0x0001e40008040000 */
[----:B0-----:R-:W-:Y:S01]  /*0180*/  NOP ;  /* 0x0000000000007918 */ /* 0x001fe20000000000 */
.L_x_1:
[----:B------:R-:W-:Y:S05]  /*0190*/  BSYNC B0 ;  /* 0x0000000000007941 */ /* 0x000fea0003800000 */
.L_x_0:
[----:B------:R-:W0:Y:S01]  /*01a0*/  SHFL.IDX PT, R2, R0, RZ, 0x1f ;  /* 0x00001fff00027589 */ /* 0x000e2200000e0000 */
[----:B------:R-:W-:Y:S01]  /*01b0*/  UISETP.NE.AND UP0, UPT, UR9, 0x3, UPT ;  /* 0x000000030900788c */ /* 0x000fe2000bf05270 */
[----:B------:R-:W-:Y:S01]  /*01c0*/  ISETP.NE.AND P1, PT, RZ, UR5, PT ;  /* 0x00000005ff007c0c */ /* 0x000fe2000bf25270 */
[----:B------:R-:W-:Y:S02]  /*01d0*/  UIADD3 UR16, UR5, -0x1, URZ ;  /* 0xffffffff05107890 */ /* 0x000fe4000fffe03f */
[----:B------:R-:W-:Y:S02]  /*01e0*/  UISETP.EQ.OR UP0, UPT, UR9, URZ, !UP0 ;  /* 0x0000003f0900728c */ /* 0x000fe4000c702670 */
[----:B------:R-:W-:Y:S02]  /*01f0*/  UISETP.GE.U32.AND UP1, UPT, UR16, 0x2, UPT ;  /* 0x000000021000788c */ /* 0x000fe4000bf26070 */
[----:B------:R-:W-:-:S04]  /*0200*/  UISETP.EQ.AND UP0, UPT, UR5, URZ, UP0 ;  /* 0x0000003f0500728c */ /* 0x000fc80008702270 */
[----:B------:R-:W-:-:S04]  /*0210*/  USEL UR38, URZ, 0x1, !UP0 ;  /* 0x000000013f267887 */ /* 0x000fc8000c000000 */
[----:B------:R-:W-:Y:S01]  /*0220*/  USEL UR38, UR38, 0x2, UP1 ;  /* 0x0000000226267887 */ /* 0x000fe20008800000 */
[----:B0-----:R-:W-:-:S13]  /*0230*/  ISETP.NE.AND P0, PT, R2, RZ, PT ;  /* 0x000000ff0200720c */ /* 0x001fda0003f05270 */
[----:B------:R-:W-:Y:S05]  /*0240*/  @P0 BRA `(.L_x_2) ;  /* 0x00000000009c0947 */ /* 0x000fea0003800000 */
[----:B------:R-:W-:Y:S01]  /*0250*/  ELECT P0, URZ, PT ;  /* 0x00000000003f782f */ /* 0x000fe20003800000 */
[----:B------:R-:W-:-:S12]  /*0260*/  BSSY B0, `(.L_x_2) ;  /* 0x0000025000007945 */ /* 0x000fd80003800000 */
[----:B------:R-:W-:Y:S05]  /*0270*/  @!P0 BRA `(.L_x_3) ;  /* 0x00000000008c8947 */ /* 0x000fea0003800000 */
[----:B------:R-:W0:Y:S01]  /*0280*/  S2UR UR8, SR_CgaCtaId ;  /* 0x00000000000879c3 */ /* 0x000e220000008800 */
[----:B------:R-:W-:Y:S01]  /*0290*/  UMOV UR4, 0x400 ;  /* 0x0000040000047882 */ /* 0x000fe20000000000 */
[----:B------:R-:W-:Y:S01]  /*02a0*/  UMOV UR5, 0x1 ;  /* 0x0000000100057882 */ /* 0x000fe20000000000 */
[----:B------:R-:W-:Y:S02]  /*02b0*/  UMOV UR6, 0x4 ;  /* 0x0000000400067882 */ /* 0x000fe40000000000 */
[----:B------:R-:W-:-:S04]  /*02c0*/  UIADD3 UR6, -UR6, 0x100000, URZ ;  /* 0x0010000006067890 */ /* 0x000fc8000fffe13f */
[----:B------:R-:W-:Y:S02]  /*02d0*/  USHF.L.U32 UR7, UR6, 0xb, URZ ;  /* 0x0000000b06077899 */ /* 0x000fe4000800063f */
[----:B------:R-:W-:Y:S02]  /*02e0*/  USHF.L.U32 UR6, UR6, 0x1, URZ ;  /* 0x0000000106067899 */ /* 0x000fe4000800063f */
[----:B0-----:R-:W-:Y:S02]  /*02f0*/  ULEA UR8, UR8, UR4, 0x18 ;  /* 0x0000000408087291 */ /* 0x001fe4000f8ec03f */
[----:B------:R-:W-:-:S04]  /*0300*/  UIADD3 UR4, -UR5, 0x100000, URZ ;  /* 0x0010000005047890 */ /* 0x000fc8000fffe13f */
[----:B------:R-:W-:Y:S02]  /*0310*/  USHF.L.U32 UR5, UR4, 0xb, URZ ;  /* 0x0000000b04057899 */ /* 0x000fe4000800063f */
[----:B------:R-:W-:Y:S01]  /*0320*/  USHF.L.U32 UR4, UR4, 0x1, URZ ;  /* 0x0000000104047899 */ /* 0x000fe2000800063f */
[----:B------:R-:W0:Y:S11]  /*0330*/  FENCE.VIEW.ASYNC.S ;  /* 0x00000000000073c6 */ /* 0x000e360000000000 */
[----:B0-----:R0:W1:Y:S01]  /*0340*/  SYNCS.EXCH.64 URZ, [UR8], UR4 ;  /* 0x00000004083f75b2 */ /* 0x0010620008000100 */
[----:B------:R0:W2:Y:S01]  /*0350*/  SYNCS.EXCH.64 URZ, [UR8+0x58], UR6 ;  /* 0x00005806083f75b2 */ /* 0x0000a20008000100 */
[----:B------:R0:W3:Y:S01]  /*0360*/  SYNCS.EXCH.64 URZ, [UR8+0x8], UR4 ;  /* 0x00000804083f75b2 */ /* 0x0000e20008000100 */
[----:B------:R0:W4:Y:S01]  /*0370*/  SYNCS.EXCH.64 URZ, [UR8+0x60], UR6 ;  /* 0x00006006083f75b2 */ /* 0x0001220008000100 */
[----:B------:R0:W0:Y:S01]  /*0380*/  SYNCS.EXCH.64 URZ, [UR8+0x10], UR4 ;  /* 0x00001004083f75b2 */ /* 0x0000220008000100 */
        /* <DEDUP_REMOVED lines=17> */
[----:B------:R-:W-:Y:S01]  /*04a0*/  NOP ;  /* 0x0000000000007918 */ /* 0x000fe20000000000 */
.L_x_3:
[----:B0-----:R-:W-:Y:S05]  /*04b0*/  BSYNC B0 ;  /* 0x0000000000007941 */ /* 0x001fea0003800000 */
.L_x_2:
[----:B------:R-:W0:Y:S01]  /*04c0*/  S2UR UR13, SR_CTAID.X ;  /* 0x00000000000d79c3 */ /* 0x000e220000002500 */
[----:B------:R-:W-:Y:S01]  /*04d0*/  SHF.R.S32.HI R3, RZ, 0x1f, R4 ;  /* 0x0000001fff037819 */ /* 0x000fe20000011404 */
[----:B------:R5:W1:Y:S01]  /*04e0*/  SHFL.IDX PT, R6, R0, RZ, 0x1f ;  /* 0x00001fff00067589 */ /* 0x000a6200000e0000 */
[----:B------:R-:W-:Y:S01]  /*04f0*/  ULDC UR4, c[0x0][0x150] ;  /* 0x0000540000047ab9 */ /* 0x000fe20000000800 */
[----:B------:R-:W-:Y:S02]  /*0500*/  ELECT P0, URZ, PT ;  /* 0x00000000003f782f */ /* 0x000fe40003800000 */
[----:B------:R-:W-:Y:S01]  /*0510*/  LEA.HI R3, R3, R4, RZ, 0x7 ;  /* 0x0000000403037211 */ /* 0x000fe200078f38ff */
[----:B------:R-:W-:Y:S01]  /*0520*/  ULDC UR5, c[0x0][0x154] ;  /* 0x0000550000057ab9 */ /* 0x000fe20000000800 */
[----:B------:R-:W-:Y:S01]  /*0530*/  SHF.R.S32.HI R7, RZ, 0x1f, R2 ;  /* 0x0000001fff077819 */ /* 0x000fe20000011402 */
[----:B------:R-:W2:Y:S01]  /*0540*/  S2UR UR10, SR_CTAID.Y ;  /* 0x00000000000a79c3 */ /* 0x000ea20000002600 */
[----:B------:R-:W-:Y:S01]  /*0550*/  LOP3.LUT R3, R3, 0xffffff80, RZ, 0xc0, !PT ;  /* 0xffffff8003037812 */ /* 0x000fe200078ec0ff */
[----:B------:R-:W-:Y:S01]  /*0560*/  ULDC UR8, c[0x0][0x144] ;  /* 0x0000510000087ab9 */ /* 0x000fe20000000800 */
[----:B------:R-:W-:Y:S01]  /*0570*/  LEA.HI R7, R7, R2, RZ, 0x2 ;  /* 0x0000000207077211 */ /* 0x000fe200078f10ff */
[----:B------:R-:W-:Y:S01]  /*0580*/  NOP ;  /* 0x0000000000007918 */ /* 0x000fe20000000000 */
[----:B------:R-:W-:Y:S01]  /*0590*/  NOP ;  /* 0x0000000000007918 */ /* 0x000fe20000000000 */
[----:B------:R-:W-:Y:S01]  /*05a0*/  IMAD.IADD R3, R4, 0x1, -R3 ;  /* 0x0000000104037824 */ /* 0x000fe200078e0a03 */
[----:B------:R-:W-:Y:S01]  /*05b0*/  LOP3.LUT R7, R7, 0x3ffffffc, RZ, 0xc0, !PT ;  /* 0x3ffffffc07077812 */ /* 0x000fe200078ec0ff */
[----:B------:R-:W-:Y:S01]  /*05c0*/  ULDC UR11, c[0x0][0x148] ;  /* 0x00005200000b7ab9 */ /* 0x000fe20000000800 */
[----:B------:R-:W-:-:S02]  /*05d0*/  IMAD.MOV.U32 R19, RZ, RZ, 0x1 ;  /* 0x00000001ff137424 */ /* 0x000fc400078e00ff */
[----:B------:R-:W-:Y:S01]  /*05e0*/  SHF.R.S32.HI R4, RZ, 0x1f, R3 ;  /* 0x0000001fff047819 */ /* 0x000fe20000011403 */
[----:B------:R-:W-:-:S03]  /*05f0*/  IMAD.IADD R2, R2, 0x1, -R7 ;  /* 0x0000000102027824 */ /* 0x000fc600078e0a07 */
[----:B------:R-:W-:Y:S02]  /*0600*/  LEA.HI R4, R4, R3, RZ, 0x3 ;  /* 0x0000000304047211 */ /* 0x000fe400078f18ff */
[----:B0-----:R-:W-:Y:S02]  /*0610*/  I2FP.F32.U32 R5, UR13 ;  /* 0x0000000d00057c45 */ /* 0x001fe40008201000 */
[--C-:B-----5:R-:W-:Y:S02]  /*0620*/  SHF.R.S32.HI R0, RZ, 0x3, R4.reuse ;  /* 0x00000003ff007819 */ /* 0x120fe40000011404 */
[----:B-1----:R-:W-:Y:S01]  /*0630*/  ISETP.NE.OR P0, PT, R6, RZ, !P0 ;  /* 0x000000ff0600720c */ /* 0x002fe20004705670 */
[----:B------:R-:W-:Y:S01]  /*0640*/  FMUL R8, R5, UR4 ;  /* 0x0000000405087c20 */ /* 0x000fe20008400000 */
[----:B------:R-:W-:-:S04]  /*0650*/  SHF.R.S32.HI R5, RZ, 0x1f, R4 ;  /* 0x0000001fff057819 */ /* 0x000fc80000011404 */
[----:B------:R-:W-:Y:S01]  /*0660*/  LEA.HI R5, R5, R0, RZ, 0x2 ;  /* 0x0000000005057211 */ /* 0x000fe200078f10ff */
[----:B------:R-:W0:Y:S03]  /*0670*/  F2I.U32.TRUNC.NTZ R8, R8 ;  /* 0x0000000800087305 */ /* 0x000e26000020f000 */
[----:B------:R-:W-:-:S03]  /*0680*/  LOP3.LUT R5, R5, 0xfffffffc, RZ, 0xc0, !PT ;  /* 0xfffffffc05057812 */ /* 0x000fc600078ec0ff */
[----:B------:R-:W-:Y:S01]  /*0690*/  VOTEU.ALL UP0, P0 ;  /* 0x00000000003f7886 */ /* 0x000fe20000000000 */
[----:B------:R-:W-:Y:S01]  /*06a0*/  VOTEU.ALL UP1, P0 ;  /* 0x00000000003f7886 */ /* 0x000fe20000020000 */
[----:B------:R-:W-:Y:S01]  /*06b0*/  IMAD.IADD R5, R0, 0x1, -R5 ;  /* 0x0000000100057824 */ /* 0x000fe200078e0a05 */
[----:B--2---:R-:W-:Y:S02]  /*06c0*/  I2FP.F32.U32 R0, UR10 ;  /* 0x0000000a00007c45 */ /* 0x004fe40008201000 */
[----:B------:R-:W1:Y:S01]  /*06d0*/  @!UP0 S2UR UR7, SR_CgaCtaId ;  /* 0x00000000000789c3 */ /* 0x000e620000008800 */
[----:B------:R-:W-:Y:S01]  /*06e0*/  IMAD R2, R2, 0x4, R5 ;  /* 0x0000000402027824 */ /* 0x000fe200078e0205 */
[----:B------:R-:W-:Y:S01]  /*06f0*/  @!UP0 UMOV UR6, 0x400 ;  /* 0x0000040000068882 */ /* 0x000fe20000000000 */
[----:B------:R-:W-:Y:S01]  /*0700*/  FMUL R4, R0, UR5 ;  /* 0x0000000500047c20 */ /* 0x000fe20008400000 */
[----:B0-----:R-:W-:Y:S02]  /*0710*/  R2UR UR4, R8 ;  /* 0x00000000080472ca */ /* 0x001fe400000e0000 */
[----:B------:R-:W-:-:S03]  /*0720*/  LEA.HI R0, R2, R2, RZ, 0x1 ;  /* 0x0000000202007211 */ /* 0x000fc600078f08ff */
[----:B------:R-:W0:Y:S01]  /*0730*/  F2I.U32.TRUNC.NTZ R4, R4 ;  /* 0x0000000400047305 */ /* 0x000e22000020f000 */
[----:B------:R-:W-:-:S05]  /*0740*/  LOP3.LUT R5, R0, 0xfffffffe, RZ, 0xc0, !PT ;  /* 0xfffffffe00057812 */ /* 0x000fca00078ec0ff */
[----:B------:R-:W-:Y:S02]  /*0750*/  IMAD.IADD R5, R2, 0x1, -R5 ;  /* 0x0000000102057824 */ /* 0x000fe400078e0a05 */
[----:B------:R-:W-:-:S04]  /*0760*/  UIADD3 UR4, -UR4, URZ, URZ ;  /* 0x0000003f04047290 */ /* 0x000fc8000fffe13f */
[----:B------:R-:W-:Y:S01]  /*0770*/  UIMAD UR8, UR8, UR4, UR13 ;  /* 0x00000004080872a4 */ /* 0x000fe2000f8e020d */
[----:B0-----:R-:W-:Y:S02]  /*0780*/  R2UR UR12, R4 ;  /* 0x00000000040c72ca */ /* 0x001fe400000e0000 */
[----:B------:R-:W-:Y:S01]  /*0790*/  UMOV UR4, 0x20 ;  /* 0x0000002000047882 */ /* 0x000fe20000000000 */
[----:B------:R-:W0:Y:S02]  /*07a0*/  LDC R4, c[0x0][0x140] ;  /* 0x00005000ff047b82 */ /* 0x000e240000000800 */
[----:B------:R-:W-:Y:S01]  /*07b0*/  ISETP.NE.AND P3, PT, R5, UR8, PT ;  /* 0x0000000805007c0c */ /* 0x000fe2000bf65270 */
[----:B------:R-:W-:Y:S01]  /*07c0*/  IMAD.SHL.U32 R5, R2, 0x4, RZ ;  /* 0x0000000402057824 */ /* 0x000fe200078e00ff */
[----:B------:R-:W-:-:S04]  /*07d0*/  @!UP0 UIADD3 UR4, -UR4, 0x100000, URZ ;  /* 0x0010000004048890 */ /* 0x000fc8000fffe13f */
[----:B------:R-:W-:Y:S02]  /*07e0*/  @!UP0 USHF.L.U32 UR5, UR4, 0xb, URZ ;  /* 0x0000000b04058899 */ /* 0x000fe4000800063f */
[----:B------:R-:W-:Y:S02]  /*07f0*/  @!UP0 USHF.L.U32 UR4, UR4, 0x1, URZ ;  /* 0x0000000104048899 */ /* 0x000fe4000800063f */
[----:B-1----:R-:W-:Y:S01]  /*0800*/  @!UP0 ULEA UR6, UR7, UR6, 0x18 ;  /* 0x0000000607068291 */ /* 0x002fe2000f8ec03f */
[----:B------:R-:W-:Y:S01]  /*0810*/  LOP3.LUT R9, R2, 0xc, R5, 0x78, !PT ;  /* 0x0000000c02097812 */ /* 0x000fe200078e7805 */
[----:B------:R-:W-:Y:S01]  /*0820*/  VOTEU.ALL UP0, P0 ;  /* 0x00000000003f7886 */ /* 0x000fe20000000000 */
[----:B------:R-:W-:Y:S01]  /*0830*/  LOP3.LUT P0, RZ, R3, 0x7, RZ, 0xc0, !PT ;  /* 0x0000000703ff7812 */ /* 0x000fe2000780c0ff */
[----:B------:R-:W-:Y:S02]  /*0840*/  UIADD3 UR12, -UR12, URZ, URZ ;  /* 0x0000003f0c0c7290 */ /* 0x000fe4000fffe13f */
[----:B------:R1:W-:Y:S01]  /*0850*/  STL [R1+0x100], R9 ;  /* 0x0001000901007387 */ /* 0x0003e20000100800 */
[----:B------:R-:W-:-:S02]  /*0860*/  ISETP.LT.U32.AND P0, PT, R9, 0x2, !P0 ;  /* 0x000000020900780c */ /* 0x000fc40004701070 */
[----:B------:R-:W-:Y:S01]  /*0870*/  @P3 LEA.HI R0, R9, R9, RZ, 0x1 ;  /* 0x0000000909003211 */ /* 0x000fe200078f08ff */
[----:B------:R-:W2:Y:S02]  /*0880*/  FENCE.VIEW.ASYNC.S ;  /* 0x00000000000073c6 */ /* 0x000ea40000000000 */
[----:B--2---:R-:W2:Y:S01]  /*0890*/  @!UP0 SYNCS.EXCH.64 URZ, [UR6+0xc0], UR4 ;  /* 0x0000c004063f85b2 */ /* 0x004ea20008000100 */
[----:B------:R-:W-:Y:S02]  /*08a0*/  @P3 SHF.R.S32.HI R0, RZ, 0x1, R0 ;  /* 0x00000001ff003819 */ /* 0x000fe40000011400 */
[----:B0-----:R-:W-:Y:S01]  /*08b0*/  ISETP.EQ.U32.AND P2, PT, R4, 0x1, PT ;  /* 0x000000010400780c */ /* 0x001fe20003f42070 */
[----:B------:R0:W1:Y:S01]  /*08c0*/  @!UP1 SYNCS.EXCH.64 URZ, [UR6+0xc8], UR4 ;  /* 0x0000c804063f95b2 */ /* 0x0000620008000100 */
[----:B------:R-:W-:Y:S01]  /*08d0*/  NOP ;  /* 0x0000000000007918 */ /* 0x000fe20000000000 */
[----:B0-----:R-:W-:-:S06]  /*08e0*/  UIMAD UR4, UR11, UR12, UR10 ;  /* 0x0000000c0b0472a4 */ /* 0x001fcc000f8e020a */
[----:B------:R-:W-:Y:S02]  /*08f0*/  @P3 ISETP.NE.AND P4, PT, R0, UR4, PT ;  /* 0x0000000400003c0c */ /* 0x000fe4000bf85270 */
[----:B------:R-:W-:Y:S02]  /*0900*/  SEL R0, RZ, 0x1, !P0 ;  /* 0x00000001ff007807 */ /* 0x000fe40004000000 */
[----:B------:R-:W-:-:S04]  /*0910*/  @P3 SEL R19, RZ, 0x1, P4 ;  /* 0x00000001ff133807 */ /* 0x000fc80002000000 */
[----:B------:R-:W-:Y:S01]  /*0920*/  LOP3.LUT R19, R19, R0, RZ, 0xc0, !PT ;  /* 0x0000000013137212 */ /* 0x000fe200078ec0ff */
[----:B--2---:R-:W-:Y:S06]  /*0930*/  @!P2 BRA `(.L_x_4) ;  /* 0x000000000008a947 */ /* 0x004fec0003800000 */
[----:B-1-34-:R-:W-:Y:S01]  /*0940*/  UCGABAR_ARV ;  /* 0x00000000000079c7 */ /* 0x01afe20008000000 */
[----:B------:R-:W-:Y:S05]  /*0950*/  BRA `(.L_x_5) ;  /* 0x0000000000047947 */ /* 0x000fea0003800000 */
.L_x_4:
[----:B-1-34-:R-:W-:Y:S01]  /*0960*/  NOP ;  /* 0x0000000000007918 */ /* 0x01afe20000000000 */
.L_x_5:
[----:B------:R-:W-:Y:S01]  /*0970*/  ULDC UR4, c[0x0][0x65c] ;  /* 0x0001970000047ab9 */ /* 0x000fe20000000800 */
[----:B------:R-:W-:Y:S01]  /*0980*/  UMOV UR5, URZ ;  /* 0x0000003f00057c82 */ /* 0x000fe20008000000 */
[----:B------:R-:W-:-:S03]  /*0990*/  UISETP.NE.AND UP0, UPT, UR4, 0x1, UPT ;  /* 0x000000010400788c */ /* 0x000fc6000bf05270 */
[----:B------:R-:W-:Y:S01]  /*09a0*/  UMOV UR4, UR13 ;  /* 0x0000000d00047c82 */ /* 0x000fe20008000000 */
[----:B------:R-:W-:Y:S02]  /*09b0*/  UP2UR UR39, UPR, URZ, 0x1 ;  /* 0x000000013f277883 */ /* 0x000fe40008000000 */
[----:B------:R-:W-:Y:S02]  /*09c0*/  PLOP3.LUT P0, PT, PT, PT, UP0, 0x80, 0x0 ;  /* 0x000000000000781c */ /* 0x000fe40003f0f008 */
[----:B------:R-:W-:Y:S02]  /*09d0*/  PLOP3.LUT P3, PT, PT, PT, UP0, 0x80, 0x0 ;  /* 0x000000000000781c */ /* 0x000fe40003f6f008 */
[----:B------:R-:W-:Y:S01]  /*09e0*/  PLOP3.LUT P5, PT, PT, PT, UP0, 0x80, 0x0 ;  /* 0x000000000000781c */ /* 0x000fe20003faf008 */
[----:B------:R-:W-:Y:S01]  /*09f0*/  @UP0 ULDC UR14, c[0x0][0x10] ;  /* 0x00000400000e0ab9 */ /* 0x000fe20000000800 */
[----:B------:R-:W-:Y:S01]  /*0a00*/  @UP0 UMOV UR6, UR10 ;  /* 0x0000000a00060c82 */ /* 0x000fe20008000000 */
[----:B------:R-:W-:Y:S01]  /*0a10*/  @UP0 UMOV UR7, URZ ;  /* 0x0000003f00070c82 */ /* 0x000fe20008000000 */
[----:B------:R-:W-:Y:S01]  /*0a20*/  PLOP3.LUT P4, PT, PT, PT, UP0, 0x80, 0x0 ;  /* 0x000000000000781c */ /* 0x000fe20003f8f008 */
[----:B------:R-:W-:-:S03]  /*0a30*/  @UP0 UIMAD.WIDE.U32 UR14, UR13, UR14, UR6 ;  /* 0x0000000e0d0e02a5 */ /* 0x000fc6000f8e0006 */
[----:B------:R-:W-:Y:S01]  /*0a40*/  @!UP0 ULDC UR7, c[0x0][0xc] ;  /* 0x0000030000078ab9 */ /* 0x000fe20000000800 */
[----:B------:R-:W-:Y:S01]  /*0a50*/  @UP0 UMOV UR6, URZ ;  /* 0x0000003f00060c82 */ /* 0x000fe20008000000 */
[----:B------:R-:W-:Y:S01]  /*0a60*/  @!UP0 UIMAD.WIDE.U32 UR4, UR10, UR7, UR4 ;  /* 0x000000070a0482a5 */ /* 0x000fe2000f8e0004 */
[----:B------:R-:W-:Y:S01]  /*0a70*/  IMAD.U32 R2, RZ, RZ, UR14 ;  /* 0x0000000eff027e24 */ /* 0x000fe2000f8e00ff */
[----:B------:R-:W-:Y:S02]  /*0a80*/  @UP0 UIADD3 UR6, UR15, UR6, URZ ;  /* 0x000000060f060290 */ /* 0x000fe4000fffe03f */
[----:B------:R-:W-:Y:S02]  /*0a90*/  IMAD.U32 R3, RZ, RZ, UR15 ;  /* 0x0000000fff037e24 */ /* 0x000fe4000f8e00ff */
[----:B------:R-:W-:Y:S02]  /*0aa0*/  @P0 IMAD.MOV.U32 R7, RZ, RZ, R2 ;  /* 0x000000ffff070224 */ /* 0x000fe400078e0002 */
[----:B------:R-:W-:-:S02]  /*0ab0*/  IMAD.U32 R5, RZ, RZ, UR5 ;  /* 0x00000005ff057e24 */ /* 0x000fc4000f8e00ff */
[----:B------:R-:W-:Y:S02]  /*0ac0*/  IMAD.U32 R2, RZ, RZ, UR4 ;  /* 0x00000004ff027e24 */ /* 0x000fe4000f8e00ff */
[----:B------:R-:W-:Y:S02]  /*0ad0*/  @P3 IMAD.U32 R6, RZ, RZ, UR6 ;  /* 0x00000006ff063e24 */ /* 0x000fe4000f8e00ff */
[----:B------:R-:W-:Y:S02]  /*0ae0*/  @!P5 IMAD.MOV.U32 R6, RZ, RZ, R5 ;  /* 0x000000ffff06d224 */ /* 0x000fe400078e0005 */
[----:B------:R-:W-:Y:S02]  /*0af0*/  @!P4 IMAD.MOV.U32 R7, RZ, RZ, R2 ;  /* 0x000000ffff07c224 */ /* 0x000fe400078e0002 */
[----:B------:R-:W-:Y:S01]  /*0b00*/  IMAD.U32 R3, RZ, RZ, UR5 ;  /* 0x00000005ff037e24 */ /* 0x000fe2000f8e00ff */
[----:B------:R0:W-:Y:S01]  /*0b10*/  STL [R1+0x104], R6 ;  /* 0x0001040601007387 */ /* 0x0001e20000100800 */
[----:B------:R-:W-:-:S03]  /*0b20*/  IMAD.U32 R4, RZ, RZ, UR4 ;  /* 0x00000004ff047e24 */ /* 0x000fc6000f8e00ff */
[----:B------:R0:W-:Y:S01]  /*0b30*/  STL [R1+0x108], R7 ;  /* 0x0001080701007387 */ /* 0x0001e20000100800 */
[----:B------:R-:W-:Y:S05]  /*0b40*/  @!P2 BRA `(.L_x_6) ;  /* 0x00000000000ca947 */ /* 0x000fea0003800000 */
[----:B------:R-:W-:Y:S01]  /*0b50*/  UCGABAR_WAIT ;  /* 0x0000000000007dc7 */ /* 0x000fe20008000000 */
[----:B------:R-:W-:Y:S01]  /*0b60*/  CCTL.IVALL ;  /* 0x00000000ff00798f */ /* 0x000fe20002000000 */
[----:B------:R-:W-:Y:S05]  /*0b70*/  BRA `(.L_x_7) ;  /* 0x0000000000047947 */ /* 0x000fea0003800000 */
.L_x_6:
[----:B------:R-:W-:Y:S06]  /*0b80*/  BAR.SYNC.DEFER_BLOCKING 0x0 ;  /* 0x0000000000007b1d */ /* 0x000fec0000010000 */
.L_x_7:
[----:B------:R-:W-:Y:S05]  /*0b90*/  @!P1 BRA `(.L_x_8) ;  /* 0x0000013400c49947 */ /* 0x000fea0003800000 */
[----:B------:R-:W-:-:S06]  /*0ba0*/  UISETP.GT.U32.AND UP0, UPT, UR16, 0x1, UPT ;  /* 0x000000011000788c */ /* 0x000fcc000bf04070 */
[----:B------:R-:W-:-:S13]  /*0bb0*/  PLOP3.LUT P0, PT, PT, PT, UP0, 0x80, 0x0 ;  /* 0x000000000000781c */ /* 0x000fda0003f0f008 */
[----:B------:R-:W-:Y:S05]  /*0bc0*/  @P0 EXIT ;  /* 0x000000000000094d */ /* 0x000fea0003800000 */
[----:B------:R-:W-:Y:S01]  /*0bd0*/  ULDC.64 UR4, c[0x0][0x650] ;  /* 0x0001940000047ab9 */ /* 0x000fe20000000a00 */
[----:B------:R-:W-:Y:S01]  /*0be0*/  UMOV UR49, 0xffffffff ;  /* 0xffffffff00317882 */ /* 0x000fe20000000000 */
[----:B------:R-:W-:Y:S01]  /*0bf0*/  ISETP.GE.U32.AND P0, PT, R7, UR4, PT ;  /* 0x0000000407007c0c */ /* 0x000fe2000bf06070 */
[----:B------:R-:W-:Y:S01]  /*0c00*/  UMOV UR40, 0xffffffff ;  /* 0xffffffff00287882 */ /* 0x000fe20000000000 */
[----:B------:R-:W-:Y:S01]  /*0c10*/  UMOV UR41, 0xffffffff ;  /* 0xffffffff00297882 */ /* 0x000fe20000000000 */
[----:B------:R-:W-:Y:S02]  /*0c20*/  PRMT R0, RZ, 0x7610, R0 ;  /* 0x00007610ff007816 */ /* 0x000fe40000000000 */
[----:B------:R-:W-:-:S13]  /*0c30*/  ISETP.GE.U32.AND.EX P0, PT, R6, UR5, PT, P0 ;  /* 0x0000000506007c0c */ /* 0x000fda000bf06100 */
[----:B------:R-:W-:Y:S05]  /*0c40*/  @P0 BRA `(.L_x_9) ;  /* 0x0000000400480947 */ /* 0x000fea0003800000 */
[----:B------:R-:W-:Y:S01]  /*0c50*/  ULDC.64 UR16, c[0x0][0x628] ;  /* 0x00018a0000107ab9 */ /* 0x000fe20000000a00 */
[C---:B------:R-:W-:Y:S01]  /*0c60*/  R2UR UR19, R7.reuse ;  /* 0x00000000071372ca */ /* 0x040fe200000e0000 */
[----:B------:R-:W-:Y:S01]  /*0c70*/  ULDC UR18, c[0x0][0x630] ;  /* 0x00018c0000127ab9 */ /* 0x000fe20000000800 */
[----:B------:R-:W-:Y:S02]  /*0c80*/  ISETP.NE.U32.AND P0, PT, RZ, UR16, PT ;  /* 0x00000010ff007c0c */ /* 0x000fe4000bf05070 */
[----:B------:R-:W-:Y:S02]  /*0c90*/  R2UR UR4, R7 ;  /* 0x00000000070472ca */ /* 0x000fe400000e0000 */
[----:B------:R-:W-:Y:S02]  /*0ca0*/  ISETP.NE.AND.EX P0, PT, RZ, UR17, PT, P0 ;  /* 0x00000011ff007c0c */ /* 0x000fe4000bf05300 */
[----:B------:R-:W-:-:S11]  /*0cb0*/  R2UR UR5, R6 ;  /* 0x00000000060572ca */ /* 0x000fd600000e0000 */
[----:B------:R-:W-:Y:S05]  /*0cc0*/  @!P0 BRA `(.L_x_10) ;  /* 0x0000000000308947 */ /* 0x000fea0003800000 */
[----:B------:R-:W-:Y:S01]  /*0cd0*/  R2UR UR4, R7 ;  /* 0x00000000070472ca */ /* 0x000fe200000e0000 */
[----:B------:R-:W-:Y:S01]  /*0ce0*/  ULDC UR9, c[0x0][0x634] ;  /* 0x00018d0000097ab9 */ /* 0x000fe20000000800 */
[----:B------:R-:W-:-:S11]  /*0cf0*/  R2UR UR13, R6 ;  /* 0x00000000060d72ca */ /* 0x000fd600000e0000 */
[----:B------:R-:W-:-:S04]  /*0d00*/  UIADD3 UR9, UP0, UR4, UR9, URZ ;  /* 0x0000000904097290 */ /* 0x000fc8000ff1e03f */
[----:B------:R-:W-:-:S04]  /*0d10*/  UIADD3.X UR13, URZ, UR13, URZ, UP0, !UPT ;  /* 0x0000000d3f0d7290 */ /* 0x000fc800087fe43f */
[----:B------:R-:W-:-:S04]  /*0d20*/  UIMAD.WIDE.U32 UR4, UR13, UR16, URZ ;  /* 0x000000100d0472a5 */ /* 0x000fc8000f8e003f */
[----:B------:R-:W-:Y:S02]  /*0d30*/  UIMAD.WIDE.U32 UR6, UP0, UR9, UR17, UR4 ;  /* 0x00000011090672a5 */ /* 0x000fe4000f800004 */
[----:B------:R-:W-:Y:S02]  /*0d40*/  UIMAD.WIDE.U32 UR4, UR9, UR16, URZ ;  /* 0x00000010090472a5 */ /* 0x000fe4000f8e003f */
[----:B------:R-:W-:Y:S02]  /*0d50*/  UIADD3.X UR15, URZ, URZ, URZ, UP0, !UPT ;  /* 0x0000003f3f0f7290 */ /* 0x000fe400087fe43f */
[----:B------:R-:W-:Y:S01]  /*0d60*/  UIADD3 URZ, UP0, UR5, UR6, URZ ;  /* 0x00000006053f7290 */ /* 0x000fe2000ff1e03f */
[----:B------:R-:W-:-:S03]  /*0d70*/  UMOV UR14, UR7 ;  /* 0x00000007000e7c82 */ /* 0x000fc60008000000 */
[----:B------:R-:W-:-:S12]  /*0d80*/  UIMAD.WIDE.U32.X UR4, UR13, UR17, UR14, UP0 ;  /* 0x000000110d0472a5 */ /* 0x000fd800080e040e */
.L_x_10:
[----:B------:R-:W-:Y:S01]  /*0d90*/  USHF.R.U64 UR41, UR4, UR18, UR5 ;  /* 0x0000001204297299 */ /* 0x000fe20008001205 */
[----:B------:R-:W-:Y:S01]  /*0da0*/  R2UR UR7, R6 ;  /* 0x00000000060772ca */ /* 0x000fe200000e0000 */
[----:B------:R-:W-:Y:S02]  /*0db0*/  USHF.R.U32.HI UR4, URZ, UR18, UR5 ;  /* 0x000000123f047299 */ /* 0x000fe40008011605 */
[----:B------:R-:W-:Y:S01]  /*0dc0*/  UIADD3 UR5, UP0, URZ, -UR41, URZ ;  /* 0x800000293f057290 */ /* 0x000fe2000ff1e03f */
[----:B------:R-:W-:Y:S01]  /*0dd0*/  ULDC.64 UR14, c[0x0][0x620] ;  /* 0x00018800000e7ab9 */ /* 0x000fe20000000a00 */
[----:B------:R-:W-:Y:S02]  /*0de0*/  UMOV UR6, UR19 ;  /* 0x0000001300067c82 */ /* 0x000fe40008000000 */
[----:B------:R-:W-:Y:S01]  /*0df0*/  UIADD3.X UR4, URZ, ~UR4, URZ, UP0, !UPT ;  /* 0x800000043f047290 */ /* 0x000fe200087fe43f */
[----:B------:R-:W-:Y:S01]  /*0e00*/  ULDC UR9, c[0x0][0x618] ;  /* 0x0001860000097ab9 */ /* 0x000fe20000000800 */
[----:B------:R-:W-:-:S02]  /*0e10*/  UIMAD UR12, UR11, UR12, UR10 ;  /* 0x0000000c0b0c72a4 */ /* 0x000fc4000f8e020a */
[----:B------:R-:W-:Y:S02]  /*0e20*/  UIMAD UR4, UR4, UR14, URZ ;  /* 0x0000000e040472a4 */ /* 0x000fe4000f8e023f */
[----:B------:R-:W-:Y:S02]  /*0e30*/  UIMAD.WIDE.U32 UR6, UR5, UR14, UR6 ;  /* 0x0000000e050672a5 */ /* 0x000fe4000f8e0006 */
[----:B------:R-:W-:Y:S01]  /*0e40*/  UIMAD UR4, UR5, UR15, UR4 ;  /* 0x0000000f050472a4 */ /* 0x000fe2000f8e0204 */
[----:B------:R-:W-:Y:S01]  /*0e50*/  ULDC UR10, c[0x0][0x608] ;  /* 0x00018200000a7ab9 */ /* 0x000fe20000000800 */
[----:B------:R-:W-:Y:S02]  /*0e60*/  ULDC UR18, c[0x0][0x658] ;  /* 0x0001960000127ab9 */ /* 0x000fe40000000800 */
[----:B------:R-:W-:Y:S01]  /*0e70*/  UIADD3 UR7, UR7, UR4, URZ ;  /* 0x0000000407077290 */ /* 0x000fe2000fffe03f */
[----:B------:R-:W-:Y:S02]  /*0e80*/  UMOV UR11, 0xffffffff ;  /* 0xffffffff000b7882 */ /* 0x000fe40000000000 */
[----:B------:R-:W-:Y:S01]  /*0e90*/  ULDC.64 UR4, c[0x0][0x640] ;  /* 0x0001900000047ab9 */ /* 0x000fe20000000a00 */
[----:B------:R-:W-:Y:S01]  /*0ea0*/  USHF.R.U64 UR16, UR6, UR9, UR7 ;  /* 0x0000000906107299 */ /* 0x000fe20008001207 */
[----:B------:R-:W-:Y:S01]  /*0eb0*/  ISETP.NE.U32.AND P0, PT, RZ, UR4, PT ;  /* 0x00000004ff007c0c */ /* 0x000fe2000bf05070 */
[----:B------:R-:W-:-:S02]  /*0ec0*/  USHF.R.U32.HI UR7, URZ, UR9, UR7 ;  /* 0x000000093f077299 */ /* 0x000fc40008011607 */
[----:B------:R-:W-:Y:S01]  /*0ed0*/  USHF.L.U32 UR6, UR11, UR18, URZ ;  /* 0x000000120b067299 */ /* 0x000fe2000800063f */
[----:B------:R-:W-:Y:S01]  /*0ee0*/  ISETP.NE.AND.EX P0, PT, RZ, UR5, PT, P0 ;  /* 0x00000005ff007c0c */ /* 0x000fe2000bf05300 */
[----:B------:R-:W-:Y:S02]  /*0ef0*/  USHF.R.U64 UR22, UR16, UR10, UR7 ;  /* 0x0000000a10167299 */ /* 0x000fe40008001207 */
[----:B------:R-:W-:Y:S02]  /*0f00*/  USHF.R.U32.HI UR7, URZ, UR10, UR7 ;  /* 0x0000000a3f077299 */ /* 0x000fe40008011607 */
[----:B------:R-:W-:Y:S02]  /*0f10*/  UISETP.NE.AND UP1, UPT, UR39, URZ, UPT ;  /* 0x0000003f2700728c */ /* 0x000fe4000bf25270 */
[----:B------:R-:W-:Y:S01]  /*0f20*/  USHF.R.U64 UR23, UR22, UR18, UR7 ;  /* 0x0000001216177299 */ /* 0x000fe20008001207 */
[----:B------:R-:W-:Y:S01]  /*0f30*/  ULDC UR17, c[0x0][0x600] ;  /* 0x0001800000117ab9 */ /* 0x000fe20000000800 */
[----:B------:R-:W-:-:S02]  /*0f40*/  ULOP3.LUT UR13, URZ, UR6, URZ, 0x33, !UPT ;  /* 0x000000063f0d7292 */ /* 0x000fc4000f8e333f */
[----:B------:R-:W-:Y:S02]  /*0f50*/  UIADD3 UR15, UR17, -0x1, URZ ;  /* 0xffffffff110f7890 */ /* 0x000fe4000fffe03f */
[----:B------:R-:W-:Y:S02]  /*0f60*/  USEL UR12, UR8, UR12, !UP1 ;  /* 0x0000000c080c7287 */ /* 0x000fe4000c800000 */
[----:B------:R-:W-:Y:S01]  /*0f70*/  USHF.R.U32.HI UR7, URZ, UR18, UR7 ;  /* 0x000000123f077299 */ /* 0x000fe20008011607 */
[----:B------:R-:W-:Y:S01]  /*0f80*/  ULDC UR19, c[0x0][0x648] ;  /* 0x0001920000137ab9 */ /* 0x000fe20000000800 */
[----:B------:R-:W-:Y:S01]  /*0f90*/  ULDC UR20, c[0x0][0x638] ;  /* 0x00018e0000147ab9 */ /* 0x000fe20000000800 */
[----:B------:R-:W-:Y:S01]  /*0fa0*/  UMOV UR21, 0x1 ;  /* 0x0000000100157882 */ /* 0x000fe20000000000 */
[----:B------:R-:W-:Y:S01]  /*0fb0*/  UMOV UR6, UR23 ;  /* 0x0000001700067c82 */ /* 0x000fe20008000000 */
[----:B------:R-:W-:Y:S07]  /*0fc0*/  @!P0 BRA `(.L_x_11) ;  /* 0x0000000000308947 */ /* 0x000fee0003800000 */
[----:B------:R-:W-:Y:S02]  /*0fd0*/  ULDC UR10, c[0x0][0x64c] ;  /* 0x00019300000a7ab9 */ /* 0x000fe40000000800 */
        /* <DEDUP_REMOVED lines=8> */
[----:B------:R-:W-:-:S07]  /*1060*/  UIMAD.WIDE.U32.X UR4, UR14, UR5, UR10, UP0 ;  /* 0x000000050e0472a5 */ /* 0x000fce00080e040a */
[----:B------:R-:W-:Y:S01]  /*1070*/  UMOV UR6, UR4 ;  /* 0x0000000400067c82 */ /* 0x000fe20008000000 */
[----:B------:R-:W-:-:S05]  /*1080*/  UMOV UR7, UR5 ;  /* 0x0000000500077c82 */ /* 0x000fca0008000000 */
.L_x_11:
[----:B------:R-:W-:Y:S01]  /*1090*/  USHF.R.U64 UR5, UR6, UR19, UR7 ;  /* 0x0000001306057299 */ /* 0x000fe20008001207 */
[----:B------:R-:W-:Y:S01]  /*10a0*/  IMAD.MOV.U32 R0, RZ, RZ, 0x1 ;  /* 0x00000001ff007424 */ /* 0x000fe200078e00ff */
[----:B------:R-:W-:Y:S02]  /*10b0*/  USHF.L.U32 UR4, UR21, UR18, URZ ;  /* 0x0000001215047299 */ /* 0x000fe4000800063f */
[----:B------:R-:W-:Y:S02]  /*10c0*/  ULOP3.LUT UR13, UR22, UR13, URZ, 0xc0, !UPT ;  /* 0x0000000d160d7292 */ /* 0x000fe4000f8ec03f */
[----:B------:R-:W-:Y:S02]  /*10d0*/  UIADD3 UR6, -UR5, URZ, URZ ;  /* 0x0000003f05067290 */ /* 0x000fe4000fffe13f */
[----:B------:R-:W-:Y:S02]  /*10e0*/  UIMAD UR13, UR4, UR5, UR13 ;  /* 0x00000005040d72a4 */ /* 0x000fe4000f8e020d */
[----:B------:R-:W-:-:S02]  /*10f0*/  ULOP3.LUT UR15, UR16, UR15, URZ, 0xc0, !UPT ;  /* 0x0000000f100f7292 */ /* 0x000fc4000f8ec03f */
[----:B------:R-:W-:Y:S01]  /*1100*/  UIMAD UR4, UR6, UR20, UR23 ;  /* 0x00000014060472a4 */ /* 0x000fe2000f8e0217 */
[----:B------:R-:W-:Y:S01]  /*1110*/  ULDC UR5, c[0x0][0x610] ;  /* 0x0001840000057ab9 */ /* 0x000fe20000000800 */
[----:B------:R-:W-:Y:S02]  /*1120*/  UISETP.NE.AND UP0, UPT, UR39, URZ, UPT ;  /* 0x0000003f2700728c */ /* 0x000fe4000bf05270 */
[----:B------:R-:W-:Y:S02]  /*1130*/  UIMAD UR12, UR13, UR5, UR12 ;  /* 0x000000050d0c72a4 */ /* 0x000fe4000f8e020c */
[----:B------:R-:W-:-:S04]  /*1140*/  UIMAD UR4, UR4, UR17, UR15 ;  /* 0x00000011040472a4 */ /* 0x000fc8000f8e020f */
[----:B------:R-:W-:Y:S02]  /*1150*/  USEL UR40, UR4, UR12, !UP0 ;  /* 0x0000000c04287287 */ /* 0x000fe4000c000000 */
[----:B------:R-:W-:-:S12]  /*1160*/  USEL UR49, UR12, UR4, !UP0 ;  /* 0x000000040c317287 */ /* 0x000fd8000c000000 */
.L_x_9:
[----:B------:R-:W-:-:S08]  /*1170*/  NOP ;  /* 0x0000000000007918 */ /* 0x000fd00000000000 */
[----:B------:R-:W1:Y:S02]  /*1180*/  USETMAXREG.TRY_ALLOC.CTAPOOL UP0, 0xf0 ;  /* 0x000000f0000079c8 */ /* 0x000e640008000600 */
[----:B-1----:R-:W-:-:S13]  /*1190*/  PLOP3.LUT P0, PT, PT, PT, UP0, 0x80, 0x0 ;  /* 0x000000000000781c */ /* 0x002fda0003f0f008 */
[----:B------:R-:W-:Y:S05]  /*11a0*/  @!P0 BRA `(.L_x_9) ;  /* 0xfffffffc00f08947 */ /* 0x000fea000383ffff */
[----:B------:R-:W-:Y:S01]  /*11b0*/  ULDC.64 UR4, c[0x0][0x598] ;  /* 0x0001660000047ab9 */ /* 0x000fe20000000a00 */
[----:B------:R-:W-:Y:S01]  /*11c0*/  ULDC.64 UR50, c[0x0][0x208] ;  /* 0x0000820000327ab9 */ /* 0x000fe20000000a00 */
[----:B------:R-:W-:-:S04]  /*11d0*/  ISETP.NE.U32.AND P0, PT, RZ, UR4, PT ;  /* 0x00000004ff007c0c */ /* 0x000fc8000bf05070 */
[----:B------:R-:W-:-:S13]  /*11e0*/  ISETP.NE.AND.EX P0, PT, RZ, UR5, PT, P0 ;  /* 0x00000005ff007c0c */ /* 0x000fda000bf05300 */
[----:B------:R-:W-:Y:S05]  /*11f0*/  @!P0 BRA `(.L_x_12) ;  /* 0x00000000001c8947 */ /* 0x000fea0003800000 */
[----:B------:R-:W1:Y:S02]  /*1200*/  LDC.64 R2, c[0x0][0x598] ;  /* 0x00016600ff027b82 */ /* 0x000e640000000a00 */
[----:B-1----:R-:W2:Y:S02]  /*1210*/  LDG.E.64 R2, desc[UR50][R2.64] ;  /* 0x0000003202027981 */ /* 0x002ea4000c1e1b00 */
[----:B--2---:R-:W-:-:S04]  /*1220*/  ISETP.NE.U32.AND P0, PT, R2, RZ, PT ;  /* 0x000000ff0200720c */ /* 0x004fc80003f05070 */
[----:B------:R-:W-:-:S13]  /*1230*/  ISETP.NE.AND.EX P0, PT, R3, RZ, PT, P0 ;  /* 0x000000ff0300720c */ /* 0x000fda0003f05300 */
[----:B------:R-:W-:Y:S05]  /*1240*/  @!P0 BRA `(.L_x_12) ;  /* 0x0000000000088947 */ /* 0x000fea0003800000 */
[----:B------:R1:W5:Y:S01]  /*1250*/  LD.E R17, desc[UR50][R2.64] ;  /* 0x0000003202117980 */ /* 0x000362000c101900 */
[----:B------:R-:W-:Y:S05]  /*1260*/  BRA `(.L_x_13) ;  /* 0x0000000000247947 */ /* 0x000fea0003800000 */
.L_x_12:
[----:B------:R-:W-:Y:S02]  /*1270*/  ULDC.64 UR4, c[0x0][0x588] ;  /* 0x0001620000047ab9 */ /* 0x000fe40000000a00 */
[----:B------:R-:W-:-:S04]  /*1280*/  ISETP.NE.U32.AND P0, PT, RZ, UR4, PT ;  /* 0x00000004ff007c0c */ /* 0x000fc8000bf05070 */
[----:B------:R-:W-:-:S13]  /*1290*/  ISETP.NE.AND.EX P0, PT, RZ, UR5, PT, P0 ;  /* 0x00000005ff007c0c */ /* 0x000fda000bf05300 */
[----:B------:R-:W-:Y:S05]  /*12a0*/  @!P0 BRA `(.L_x_14) ;  /* 0x00000000000c8947 */ /* 0x000fea0003800000 */
[----:B------:R-:W1:Y:S02]  /*12b0*/  LDC.64 R2, c[0x0][0x588] ;  /* 0x00016200ff027b82 */ /* 0x000e640000000a00 */
[----:B-1----:R2:W5:Y:S01]  /*12c0*/  LDG.E R17, desc[UR50][R2.64] ;  /* 0x0000003202117981 */ /* 0x002562000c1e1900 */
[----:B------:R-:W-:Y:S05]  /*12d0*/  BRA `(.L_x_13) ;  /* 0x0000000000087947 */ /* 0x000fea0003800000 */
.L_x_14:
[----:B------:R-:W-:Y:S02]  /*12e0*/  ULDC UR4, c[0x0][0x580] ;  /* 0x0001600000047ab9 */ /* 0x000fe40000000800 */
[----:B------:R-:W-:-:S07]  /*12f0*/  IMAD.U32 R17, RZ, RZ, UR4 ;  /* 0x00000004ff117e24 */ /* 0x000fce000f8e00ff */
.L_x_13:
[----:B------:R-:W-:Y:S02]  /*1300*/  ULDC.64 UR4, c[0x0][0x5a0] ;  /* 0x0001680000047ab9 */ /* 0x000fe40000000a00 */
[----:B------:R-:W-:-:S04]  /*1310*/  ISETP.NE.U32.AND P0, PT, RZ, UR4, PT ;  /* 0x00000004ff007c0c */ /* 0x000fc8000bf05070 */
[----:B------:R-:W-:-:S13]  /*1320*/  ISETP.NE.AND.EX P0, PT, RZ, UR5, PT, P0 ;  /* 0x00000005ff007c0c */ /* 0x000fda000bf05300 */
[----:B------:R-:W-:Y:S05]  /*1330*/  @!P0 BRA `(.L_x_15) ;  /* 0x00000000001c8947 */ /* 0x000fea0003800000 */
[----:B-12---:R-:W1:Y:S02]  /*1340*/  LDC.64 R2, c[0x0][0x5a0] ;  /* 0x00016800ff027b82 */ /* 0x006e640000000a00 */
[----:B-1----:R-:W2:Y:S02]  /*1350*/  LDG.E.64 R2, desc[UR50][R2.64] ;  /* 0x0000003202027981 */ /* 0x002ea4000c1e1b00 */
[----:B--2---:R-:W-:-:S04]  /*1360*/  ISETP.NE.U32.AND P0, PT, R2, RZ, PT ;  /* 0x000000ff0200720c */ /* 0x004fc80003f05070 */
[----:B------:R-:W-:-:S13]  /*1370*/  ISETP.NE.AND.EX P0, PT, R3, RZ, PT, P0 ;  /* 0x000000ff0300720c */ /* 0x000fda0003f05300 */
[----:B------:R-:W-:Y:S05]  /*1380*/  @!P0 BRA `(.L_x_15) ;  /* 0x0000000000088947 */ /* 0x000fea0003800000 */
[----:B------:R1:W5:Y:S01]  /*1390*/  LD.E R18, desc[UR50][R2.64] ;  /* 0x0000003202127980 */ /* 0x000362000c101900 */
[----:B------:R-:W-:Y:S05]  /*13a0*/  BRA `(.L_x_16) ;  /* 0x0000000000247947 */ /* 0x000fea0003800000 */
.L_x_15:
[----:B------:R-:W-:Y:S02]  /*13b0*/  ULDC.64 UR4, c[0x0][0x590] ;  /* 0x0001640000047ab9 */ /* 0x000fe40000000a00 */
[----:B------:R-:W-:-:S04]  /*13c0*/  ISETP.NE.U32.AND P0, PT, RZ, UR4, PT ;  /* 0x00000004ff007c0c */ /* 0x000fc8000bf05070 */
[----:B------:R-:W-:-:S13]  /*13d0*/  ISETP.NE.AND.EX P0, PT, RZ, UR5, PT, P0 ;  /* 0x00000005ff007c0c */ /* 0x000fda000bf05300 */
[----:B------:R-:W-:Y:S05]  /*13e0*/  @!P0 BRA `(.L_x_17) ;  /* 0x00000000000c8947 */ /* 0x000fea0003800000 */
[----:B-12---:R-:W1:Y:S02]  /*13f0*/  LDC.64 R2, c[0x0][0x590] ;  /* 0x00016400ff027b82 */ /* 0x006e640000000a00 */
[----:B-1----:R2:W5:Y:S01]  /*1400*/  LDG.E R18, desc[UR50][R2.64] ;  /* 0x0000003202127981 */ /* 0x002562000c1e1900 */
[----:B------:R-:W-:Y:S05]  /*1410*/  BRA `(.L_x_16) ;  /* 0x0000000000087947 */ /* 0x000fea0003800000 */
.L_x_17:
[----:B------:R-:W-:Y:S02]  /*1420*/  ULDC UR4, c[0x0][0x584] ;  /* 0x0001610000047ab9 */ /* 0x000fe40000000800 */
[----:B------:R-:W-:-:S07]  /*1430*/  IMAD.U32 R18, RZ, RZ, UR4 ;  /* 0x00000004ff127e24 */ /* 0x000fce000f8e00ff */
.L_x_16:
[----:B------:R-:W-:-:S13]  /*1440*/  LOP3.LUT P0, RZ, R0, 0xff, RZ, 0xc0, !PT ;  /* 0x000000ff00ff7812 */ /* 0x000fda000780c0ff */
[----:B------:R-:W-:Y:S05]  /*1450*/  @!P0 EXIT ;  /* 0x000000000000894d */ /* 0x000fea0003800000 */
[----:B------:R-:W-:Y:S01]  /*1460*/  ULDC UR4, c[0x0][0x28c] ;  /* 0x0000a30000047ab9 */ /* 0x000fe20000000800 */
[----:B------:R-:W-:Y:S01]  /*1470*/  ULDC.64 UR6, c[0x0][0x5c8] ;  /* 0x0001720000067ab9 */ /* 0x000fe20000000a00 */
[----:B------:R-:W-:Y:S02]  /*1480*/  UIADD3 UR4, UR4, 0x1f, URZ ;  /* 0x0000001f04047890 */ /* 0x000fe4000fffe03f */
[----:B------:R-:W-:Y:S02]  /*1490*/  USHF.L.U64.HI UR42, UR6, 0x7, UR7 ;  /* 0x00000007062a7899 */ /* 0x000fe40008010207 */
[----:B------:R-:W-:Y:S02]  /*14a0*/  USHF.R.S32.HI UR5, URZ, 0x1f, UR4 ;  /* 0x0000001f3f057899 */ /* 0x000fe40008011404 */
[----:B------:R-:W-:Y:S02]  /*14b0*/  USHF.L.U32 UR43, UR6, 0x7, URZ ;  /* 0x00000007062b7899 */ /* 0x000fe4000800063f */
[----:B------:R-:W-:-:S02]  /*14c0*/  ULEA.HI UR5, UR5, UR4, URZ, 0x5 ;  /* 0x0000000405057291 */ /* 0x000fc4000f8f283f */
[----:B------:R-:W-:Y:S02]  /*14d0*/  USHF.L.U64.HI UR44, UR6, 0x3, UR7 ;  /* 0x00000003062c7899 */ /* 0x000fe40008010207 */
[----:B------:R-:W-:Y:S02]  /*14e0*/  USHF.L.U32 UR45, UR6, 0x3, URZ ;  /* 0x00000003062d7899 */ /* 0x000fe4000800063f */
[----:B------:R-:W-:Y:S02]  /*14f0*/  USHF.L.U64.HI UR46, UR6, 0x8, UR7 ;  /* 0x00000008062e7899 */ /* 0x000fe40008010207 */
[----:B------:R-:W-:Y:S02]  /*1500*/  USHF.L.U32 UR47, UR6, 0x8, URZ ;  /* 0x00000008062f7899 */ /* 0x000fe4000800063f */
[----:B------:R-:W-:Y:S01]  /*1510*/  USHF.R.S32.HI UR48, URZ, 0x5, UR5 ;  /* 0x000000053f307899 */ /* 0x000fe20008011405 */
[----:B------:R-:W-:Y:S01]  /*1520*/  UMOV UR36, URZ ;  /* 0x0000003f00247c82 */ /* 0x000fe20008000000 */
[----:B------:R-:W-:-:S10]  /*1530*/  UMOV UR37, URZ ;  /* 0x0000003f00257c82 */ /* 0x000fd40008000000 */
.L_x_551:
[----:B------:R-:W3:Y:S01]  /*1540*/  S2R R0, SR_TID.X ;  /* 0x0000000000007919 */ /* 0x000ee20000002100 */
[----:B------:R-:W4:Y:S01]  /*1550*/  S2UR UR7, SR_CgaCtaId ;  /* 0x00000000000779c3 */ /* 0x000f220000008800 */
[----:B------:R-:W-:Y:S02]  /*1560*/  UMOV UR6, 0x400 ;  /* 0x0000040000067882 */ /* 0x000fe40000000000 */
[----:B----4-:R-:W-:Y:S01]  /*1570*/  ULEA UR6, UR7, UR6, 0x18 ;  /* 0x0000000607067291 */ /* 0x010fe2000f8ec03f */
[----:B---3--:R-:W-:-:S04]  /*1580*/  LOP3.LUT R0, R0, 0x80, RZ, 0xc0, !PT ;  /* 0x0000008000007812 */ /* 0x008fc800078ec0ff */
[----:B------:R-:W-:-:S06]  /*1590*/  SHF.R.U32.HI R0, RZ, 0x7, R0 ;  /* 0x00000007ff007819 */ /* 0x000fcc0000011600 */
[----:B------:R-:W3:Y:S02]  /*15a0*/  SHFL.IDX PT, R0, R0, RZ, 0x1f ;  /* 0x00001fff00007589 */ /* 0x000ee400000e0000 */
[----:B---3--:R-:W-:-:S13]  /*15b0*/  R2UR UR4, R0 ;  /* 0x00000000000472ca */ /* 0x008fda00000e0000 */
[----:B------:R-:W-:-:S04]  /*15c0*/  ULEA.HI UR5, UR4, UR4, URZ, 0x1 ;  /* 0x0000000404057291 */ /* 0x000fc8000f8f083f */
[----:B------:R-:W-:-:S04]  /*15d0*/  ULOP3.LUT UR5, UR5, 0x1ffffe, URZ, 0xc0, !UPT ;  /* 0x001ffffe05057892 */ /* 0x000fc8000f8ec03f */
[----:B------:R-:W-:-:S03]  /*15e0*/  UIADD3 UR5, UR4, -UR5, URZ ;  /* 0x8000000504057290 */ /* 0x000fc6000fffe03f */
[----:B------:R-:W-:Y:S01]  /*15f0*/  ULDC UR4, c[0x0][0x28c] ;  /* 0x0000a30000047ab9 */ /* 0x000fe20000000800 */
[----:B------:R-:W-:Y:S01]  /*1600*/  ULEA UR5, UR5, UR6, 0xb ;  /* 0x0000000605057291 */ /* 0x000fe2000f8e583f */
[----:B------:R-:W-:-:S03]  /*1610*/  ISETP.LT.AND P0, PT, RZ, UR4, PT ;  /* 0x00000004ff007c0c */ /* 0x000fc6000bf01270 */
[----:B------:R-:W-:-:S04]  /*1620*/  UIADD3 UR5, UR5, 0x180, URZ ;  /* 0x0000018005057890 */ /* 0x000fc8000fffe03f */
[----:B------:R-:W-:-:S04]  /*1630*/  USHF.R.U32.HI UR5, URZ, 0x4, UR5 ;  /* 0x000000043f057899 */ /* 0x000fc80008011605 */
[----:B------:R-:W-:Y:S02]  /*1640*/  ULOP3.LUT UR52, UR5, 0x3fff, URZ, 0xc0, !UPT ;  /* 0x00003fff05347892 */ /* 0x000fe4000f8ec03f */
[----:B-1---5:R-:W-:Y:S10]  /*1650*/  @P0 BRA `(.L_x_18) ;  /* 0x0000000000400947 */ /* 0x022ff40003800000 */
[----:B------:R-:W-:Y:S01]  /*1660*/  MOV R0, 0x0 ;  /* 0x0000000000007802 */ /* 0x000fe20000000f00 */
[----:B------:R-:W-:Y:S01]  /*1670*/  ULDC.64 UR4, c[0x4][0x68] ;  /* 0x01001a0000047ab9 */ /* 0x000fe20000000a00 */
[----:B------:R-:W-:Y:S01]  /*1680*/  ULDC.64 UR6, c[0x4][0x8] ;  /* 0x0100020000067ab9 */ /* 0x000fe20000000a00 */
[----:B------:R-:W-:Y:S01]  /*1690*/  IMAD.U32 R4, RZ, RZ, UR4 ;  /* 0x00000004ff047e24 */ /* 0x000fe2000f8e00ff */
[----:B-12---:R1:W2:Y:S01]  /*16a0*/  LDC.64 R2, c[0x4][R0] ;  /* 0x0100000000027b82 */ /* 0x0062a20000000a00 */
[----:B------:R-:W-:Y:S01]  /*16b0*/  IMAD.U32 R5, RZ, RZ, UR5 ;  /* 0x00000005ff057e24 */ /* 0x000fe2000f8e00ff */
[----:B------:R-:W-:Y:S01]  /*16c0*/  ULDC.64 UR4, c[0x4][0x70] ;  /* 0x01001c0000047ab9 */ /* 0x000fe20000000a00 */
[----:B------:R-:W-:Y:S02]  /*16d0*/  IMAD.U32 R10, RZ, RZ, UR6 ;  /* 0x00000006ff0a7e24 */ /* 0x000fe4000f8e00ff */
[----:B0-----:R-:W-:Y:S02]  /*16e0*/  IMAD.U32 R6, RZ, RZ, UR4 ;  /* 0x00000004ff067e24 */ /* 0x001fe4000f8e00ff */
[----:B------:R-:W-:-:S02]  /*16f0*/  IMAD.U32 R7, RZ, RZ, UR5 ;  /* 0x00000005ff077e24 */ /* 0x000fc4000f8e00ff */
[----:B------:R-:W-:Y:S02]  /*1700*/  IMAD.U32 R11, RZ, RZ, UR7 ;  /* 0x00000007ff0b7e24 */ /* 0x000fe4000f8e00ff */
[----:B------:R-:W-:Y:S02]  /*1710*/  IMAD.MOV.U32 R8, RZ, RZ, 0x1e1 ;  /* 0x000001e1ff087424 */ /* 0x000fe400078e00ff */
[----:B------:R-:W-:Y:S02]  /*1720*/  IMAD.MOV.U32 R12, RZ, RZ, 0x1 ;  /* 0x00000001ff0c7424 */ /* 0x000fe400078e00ff */
[----:B-1----:R-:W-:-:S07]  /*1730*/  IMAD.MOV.U32 R13, RZ, RZ, RZ ;  /* 0x000000ffff0d7224 */ /* 0x002fce00078e00ff */
[----:B------:R-:W-:-:S07]  /*1740*/  LEPC R20, `(.L_x_18) ;  /* 0x000000001014794e */ /* 0x000fce0000000000 */
[----:B--2--5:R-:W-:Y:S05]  /*1750*/  CALL.ABS.NOINC R2 ;  /* 0x0000000002007343 */ /* 0x024fea0003c00000 */
.L_x_18:
[----:B------:R-:W-:-:S06]  /*1760*/  ULOP3.LUT UR4, UR38, 0x1, URZ, 0xfc, !UPT ;  /* 0x0000000126047892 */ /* 0x000fcc000f8efc3f */
[----:B------:R-:W-:-:S05]  /*1770*/  IMAD.U32 R0, RZ, RZ, UR4 ;  /* 0x00000004ff007e24 */ /* 0x000fca000f8e00ff */
[----:B------:R-:W-:-:S13]  /*1780*/  ISETP.NE.AND P0, PT, R0, 0x3, PT ;  /* 0x000000030000780c */ /* 0x000fda0003f05270 */
[----:B------:R-:W-:Y:S05]  /*1790*/  @!P0 BRA `(.L_x_19) ;  /* 0x0000000000048947 */ /* 0x000fea0003800000 */
[----:B------:R-:W-:Y:S01]  /*17a0*/  BPT.TRAP 0x1 ;  /* 0x000000040000795c */ /* 0x000fe20000300000 */
.L_x_19:
[----:B------:R-:W3:Y:S01]  /*17b0*/  S2UR UR5, SR_CgaCtaId ;  /* 0x00000000000579c3 */ /* 0x000ee20000008800 */
[----:B------:R-:W-:Y:S01]  /*17c0*/  UMOV UR4, 0x400 ;  /* 0x0000040000047882 */ /* 0x000fe20000000000 */
[----:B-12---:R-:W-:Y:S02]  /*17d0*/  IMAD.U32 R2, RZ, RZ, UR36 ;  /* 0x00000024ff027e24 */ /* 0x006fe4000f8e00ff */
[----:B------:R-:W-:-:S03]  /*17e0*/  IMAD.U32 R3, RZ, RZ, UR37 ;  /* 0x00000025ff037e24 */ /* 0x000fc6000f8e00ff */
[----:B------:R-:W-:Y:S01]  /*17f0*/  SHF.L.U32 R2, R2, 0x1f, RZ ;  /* 0x0000001f02027819 */ /* 0x000fe200000006ff */
[----:B---3--:R-:W-:-:S06]  /*1800*/  ULEA UR4, UR5, UR4, 0x18 ;  /* 0x0000000405047291 */ /* 0x008fcc000f8ec03f */
[----:B------:R-:W-:-:S04]  /*1810*/  IMAD.U32 R0, RZ, RZ, UR4 ;  /* 0x00000004ff007e24 */ /* 0x000fc8000f8e00ff */
[----:B------:R-:W-:-:S04]  /*1820*/  IMAD R3, R3, 0x8, R0 ;  /* 0x0000000803037824 */ /* 0x000fc800078e0200 */
[----:B------:R1:W2:Y:S01]  /*1830*/  SYNCS.PHASECHK.TRANS64.TRYWAIT P1, [R3+URZ], R2 ;  /* 0x00000002030075a7 */ /* 0x0002a2000802017f */
[----:B------:R-:W-:Y:S05]  /*1840*/  @!P0 BRA `(.L_x_20) ;  /* 0x0000000000048947 */ /* 0x000fea0003800000 */
[----:B------:R-:W-:Y:S01]  /*1850*/  BPT.TRAP 0x1 ;  /* 0x000000040000795c */ /* 0x000fe20000300000 */
.L_x_20:
[----:B--2---:R-:W-:Y:S05]  /*1860*/  @P1 BRA `(.L_x_21) ;  /* 0x0000000000081947 */ /* 0x004fea0003800000 */
[----:B------:R-:W2:Y:S02]  /*1870*/  SYNCS.PHASECHK.TRANS64.TRYWAIT P1, [R3+URZ], R2 ;  /* 0x00000002030075a7 */ /* 0x000ea4000802017f */
[----:B--2---:R-:W-:Y:S05]  /*1880*/  @!P1 BRA `(.L_x_22) ;  /* 0x0000014400589947 */ /* 0x004fea0003800000 */
.L_x_21:
[----:B------:R-:W-:-:S04]  /*1890*/  UISETP.LT.AND UP0, UPT, UR48, 0x1, UPT ;  /* 0x000000013000788c */ /* 0x000fc8000bf01270 */
[----:B------:R-:W-:-:S06]  /*18a0*/  USEL UR4, UR48, 0x1, UP0 ;  /* 0x0000000130047887 */ /* 0x000fcc0008000000 */
[----:B------:R-:W-:Y:S01]  /*18b0*/  IMAD.U32 R4, RZ, RZ, UR4 ;  /* 0x00000004ff047e24 */ /* 0x000fe2000f8e00ff */
[----:B------:R-:W-:Y:S05]  /*18c0*/  WARPSYNC.ALL ;  /* 0x0000000000007948 */ /* 0x000fea0003800000 */
[----:B------:R-:W-:-:S04]  /*18d0*/  IADD3 R4, -R4, UR48, RZ ;  /* 0x0000003004047c10 */ /* 0x000fc8000fffe1ff */
[----:B------:R-:W-:Y:S02]  /*18e0*/  ISETP.GE.AND P1, PT, R4, 0x1, PT ;  /* 0x000000010400780c */ /* 0x000fe40003f26270 */
[----:B------:R-:W-:Y:S01]  /*18f0*/  R2UR UR4, R0 ;  /* 0x00000000000472ca */ /* 0x000fe200000e0000 */
[----:B------:R-:W-:Y:S01]  /*1900*/  ULOP3.LUT UR8, UR52, 0x10000, URZ, 0xfc, !UPT ;  /* 0x0001000034087892 */ /* 0x000fe2000f8efc3f */
[----:B------:R-:W-:Y:S01]  /*1910*/  WARPGROUP.ARRIVE ;  /* 0x00000000000079c5 */ /* 0x000fe20000000000 */
[----:B------:R-:W-:Y:S01]  /*1920*/  UMOV UR5, 0xc0000010 ;  /* 0xc000001000057882 */ /* 0x000fe20000000000 */
[----:B------:R-:W-:Y:S01]  /*1930*/  UMOV UR7, 0xc0000010 ;  /* 0xc000001000077882 */ /* 0x000fe20000000000 */
[----:B------:R-:W-:-:S08]  /*1940*/  ULEA UR10, UR37, UR8, 0xa ;  /* 0x00000008250a7291 */ /* 0x000fd0000f8e503f */
[----:B------:R-:W-:-:S04]  /*1950*/  UIADD3 UR4, UR4, 0x2c180, URZ ;  /* 0x0002c18004047890 */ /* 0x000fc8000fffe03f */
[----:B------:R-:W-:-:S04]  /*1960*/  USHF.R.U32.HI UR4, URZ, 0x4, UR4 ;  /* 0x000000043f047899 */ /* 0x000fc80008011604 */
[----:B------:R-:W-:-:S04]  /*1970*/  ULOP3.LUT UR4, UR4, 0x3fff, URZ, 0xc0, !UPT ;  /* 0x00003fff04047892 */ /* 0x000fc8000f8ec03f */
[----:B------:R-:W-:-:S03]  /*1980*/  ULOP3.LUT UR9, UR4, 0x10000, URZ, 0xfc, !UPT ;  /* 0x0001000004097892 */ /* 0x000fc6000f8efc3f */
[----:B------:R-:W-:Y:S01]  /*1990*/  UMOV UR4, UR10 ;  /* 0x0000000a00047c82 */ /* 0x000fe20008000000 */
[----:B------:R-:W-:-:S09]  /*19a0*/  ULEA UR6, UR37, UR9, 0x8 ;  /* 0x0000000925067291 */ /* 0x000fd2000f8e403f */
[----:B------:R-:W-:Y:S01]  /*19b0*/  IGMMA.64x128x32.S8.S8 R24, gdesc[UR4], RZ, !UPT, gsb0 ;  /* 0x03600000041879f1 */ /* 0x000fe2000c0410ff */
[----:B------:R-:W-:Y:S01]  /*19c0*/  UIADD3 UR4, UR10, 0x100, URZ ;  /* 0x000001000a047890 */ /* 0x000fe2000fffe03f */
[----:B------:R-:W-:Y:S01]  /*19d0*/  UMOV UR5, 0xc0000010 ;  /* 0xc000001000057882 */ /* 0x000fe20000000000 */
[----:B------:R-:W-:Y:S02]  /*19e0*/  WARPGROUP.DEPBAR.LE gsb0, 0x0 ;  /* 0x00008000000079c5 */ /* 0x000fe40000010000 */
[----:B------:R-:W-:Y:S01]  /*19f0*/  WARPGROUP.ARRIVE ;  /* 0x00000000000079c5 */ /* 0x000fe20000000000 */
[----:B------:R-:W-:Y:S04]  /*1a00*/  STL.64 [R1], R24 ;  /* 0x0000001801007387 */ /* 0x000fe80000100a00 */
[----:B------:R-:W-:Y:S01]  /*1a10*/  STL.64 [R1+0x8], R26 ;  /* 0x0000081a01007387 */ /* 0x000fe20000100a00 */
[----:B------:R-:W-:Y:S01]  /*1a20*/  IGMMA.64x128x32.S8.S8 R152, gdesc[UR4], RZ, !UPT, gsb0 ;  /* 0x03600000049879f1 */ /* 0x000fe2000c0410ff */
[----:B------:R-:W-:Y:S01]  /*1a30*/  UIADD3 UR4, UR10, 0x200, URZ ;  /* 0x000002000a047890 */ /* 0x000fe2000fffe03f */
[----:B------:R-:W-:Y:S01]  /*1a40*/  UMOV UR5, 0xc0000010 ;  /* 0xc000001000057882 */ /* 0x000fe20000000000 */
[----:B------:R-:W-:Y:S04]  /*1a50*/  STL.64 [R1+0x10], R28 ;  /* 0x0000101c01007387 */ /* 0x000fe80000100a00 */
        /* <DEDUP_REMOVED lines=28> */
[----:B------:R3:W-:Y:S01]  /*1c20*/  STL.64 [R1+0xf8], R86 ;  /* 0x0000f85601007387 */ /* 0x0007e20000100a00 */
[----:B------:R-:W-:-:S02]  /*1c30*/  WARPGROUP.DEPBAR.LE gsb0, 0x0 ;  /* 0x00008000000079c5 */ /* 0x000fc40000010000 */
[----:B------:R-:W-:-:S06]  /*1c40*/  WARPGROUP.ARRIVE ;  /* 0x00000000000079c5 */ /* 0x000fcc0000000000 */
[----:B------:R-:W-:Y:S01]  /*1c50*/  IGMMA.64x128x32.S8.S8 R88, gdesc[UR4], RZ, !UPT, gsb0 ;  /* 0x03600000045879f1 */ /* 0x000fe2000c0410ff */
[----:B------:R-:W-:Y:S01]  /*1c60*/  UIADD3 UR4, UR10, 0x300, URZ ;  /* 0x000003000a047890 */ /* 0x000fe2000fffe03f */
[----:B------:R-:W-:Y:S01]  /*1c70*/  UMOV UR5, 0xc0000010 ;  /* 0xc000001000057882 */ /* 0x000fe20000000000 */
[----:B------:R-:W-:Y:S02]  /*1c80*/  WARPGROUP.DEPBAR.LE gsb0, 0x0 ;  /* 0x00008000000079c5 */ /* 0x000fe40000010000 */
[----:B---3--:R-:W-:-:S06]  /*1c90*/  WARPGROUP.ARRIVE ;  /* 0x00000000000079c5 */ /* 0x008fcc0000000000 */
[----:B------:R-:W-:Y:S03]  /*1ca0*/  IGMMA.64x128x32.S8.S8 R24, gdesc[UR4], RZ, !UPT, gsb0 ;  /* 0x03600000041879f1 */ /* 0x000fe6000c0410ff */
[----:B------:R-:W-:Y:S02]  /*1cb0*/  WARPGROUP.DEPBAR.LE gsb0, 0x0 ;  /* 0x00008000000079c5 */ /* 0x000fe40000010000 */
[----:B------:R-:W-:Y:S05]  /*1cc0*/  @!P1 BRA `(.L_x_23) ;  /* 0x0000000c00109947 */ /* 0x000fea0003800000 */
[----:B------:R-:W-:Y:S02]  /*1cd0*/  UIADD3 UR4, UR37, 0x1, URZ ;  /* 0x0000000125047890 */ /* 0x000fe4000fffe03f */
[----:B-12---:R-:W-:Y:S02]  /*1ce0*/  IMAD.U32 R2, RZ, RZ, UR37 ;  /* 0x00000025ff027e24 */ /* 0x006fe4000f8e00ff */
[----:B------:R-:W-:-:S04]  /*1cf0*/  UISETP.NE.AND UP0, UPT, UR4, 0xb, UPT ;  /* 0x0000000b0400788c */ /* 0x000fc8000bf05270 */
[----:B------:R-:W-:Y:S02]  /*1d00*/  USEL UR5, URZ, 0x1, UP0 ;  /* 0x000000013f057887 */ /* 0x000fe40008000000 */
[----:B------:R-:W-:Y:S02]  /*1d10*/  USEL UR10, UR4, URZ, UP0 ;  /* 0x0000003f040a7287 */ /* 0x000fe40008000000 */
[----:B------:R-:W-:-:S06]  /*1d20*/  ULOP3.LUT UR5, UR36, UR5, URZ, 0x3c, !UPT ;  /* 0x0000000524057292 */ /* 0x000fcc000f8e3c3f */
[----:B------:R-:W-:-:S07]  /*1d30*/  IMAD.U32 R3, RZ, RZ, UR5 ;  /* 0x00000005ff037e24 */ /* 0x000fce000f8e00ff */
.L_x_30:
[----:B------:R-:W-:Y:S05]  /*1d40*/  @!P0 BRA `(.L_x_24) ;  /* 0x0000000000048947 */ /* 0x000fea0003800000 */
[----:B------:R-:W-:Y:S01]  /*1d50*/  BPT.TRAP 0x1 ;  /* 0x000000040000795c */ /* 0x000fe20000300000 */
.L_x_24:
[----:B------:R-:W1:Y:S01]  /*1d60*/  S2UR UR5, SR_CgaCtaId ;  /* 0x00000000000579c3 */ /* 0x000e620000008800 */
[----:B------:R-:W-:Y:S01]  /*1d70*/  UMOV UR4, 0x400 ;  /* 0x0000040000047882 */ /* 0x000fe20000000000 */
[----:B------:R-:W-:Y:S01]  /*1d80*/  IMAD.U32 R5, RZ, RZ, UR10 ;  /* 0x0000000aff057e24 */ /* 0x000fe2000f8e00ff */
[----:B0-----:R-:W-:Y:S01]  /*1d90*/  SHF.L.U32 R6, R3, 0x1f, RZ ;  /* 0x0000001f03067819 */ /* 0x001fe200000006ff */
[----:B-1----:R-:W-:-:S06]  /*1da0*/  ULEA UR4, UR5, UR4, 0x18 ;  /* 0x0000000405047291 */ /* 0x002fcc000f8ec03f */
[----:B------:R-:W-:-:S04]  /*1db0*/  IMAD.U32 R0, RZ, RZ, UR4 ;  /* 0x00000004ff007e24 */ /* 0x000fc8000f8e00ff */
[----:B------:R-:W-:-:S04]  /*1dc0*/  IMAD R5, R5, 0x8, R0 ;  /* 0x0000000805057824 */ /* 0x000fc800078e0200 */
[----:B------:R0:W1:Y:S01]  /*1dd0*/  SYNCS.PHASECHK.TRANS64.TRYWAIT P1, [R5+URZ], R6 ;  /* 0x00000006050075a7 */ /* 0x000062000802017f */
[----:B------:R-:W-:Y:S05]  /*1de0*/  @!P0 BRA `(.L_x_25) ;  /* 0x0000000000048947 */ /* 0x000fea0003800000 */
[----:B------:R-:W-:Y:S01]  /*1df0*/  BPT.TRAP 0x1 ;  /* 0x000000040000795c */ /* 0x000fe20000300000 */
.L_x_25:
[----:B-1----:R-:W-:Y:S05]  /*1e00*/  @P1 BRA `(.L_x_26) ;  /* 0x0000000000081947 */ /* 0x002fea0003800000 */
[----:B------:R-:W1:Y:S02]  /*1e10*/  SYNCS.PHASECHK.TRANS64.TRYWAIT P1, [R5+URZ], R6 ;  /* 0x00000006050075a7 */ /* 0x000e64000802017f */
[----:B-1----:R-:W-:Y:S05]  /*1e20*/  @!P1 BRA `(.L_x_27) ;  /* 0x0000014000049947 */ /* 0x002fea0003800000 */
.L_x_26:
        /* <DEDUP_REMOVED lines=31> */
[----:B------:R2:W-:Y:S04]  /*2020*/  STL.64 [R1+0x110], R24 ;  /* 0x0001101801007387 */ /* 0x0005e80000100a00 */
[----:B--2---:R-:W2:Y:S04]  /*2030*/  LDL.LU.64 R24, [R1] ;  /* 0x0000000001187983 */ /* 0x004ea80000300a00 */
[----:B------:R-:W2:Y:S04]  /*2040*/  LDL.LU.64 R26, [R1+0x8] ;  /* 0x00000800011a7983 */ /* 0x000ea80000300a00 */
        /* <DEDUP_REMOVED lines=29> */
[----:B------:R-:W2:Y:S01]  /*2220*/  LDL.LU.64 R86, [R1+0xf8] ;  /* 0x0000f80001567983 */ /* 0x000ea20000300a00 */
[----:B------:R-:W-:-:S02]  /*2230*/  ULEA UR11, UR10, UR8, 0xa ;  /* 0x000000080a0b7291 */ /* 0x000fc4000f8e503f */
[----:B------:R-:W-:Y:S01]  /*2240*/  ULEA UR6, UR10, UR9, 0x8 ;  /* 0x000000090a067291 */ /* 0x000fe2000f8e403f */
[----:B------:R-:W-:Y:S01]  /*2250*/  UMOV UR5, 0xc0000010 ;  /* 0xc000001000057882 */ /* 0x000fe20000000000 */
[----:B------:R-:W-:-:S03]  /*2260*/  UMOV UR7, 0xc0000010 ;  /* 0xc000001000077882 */ /* 0x000fc60000000000 */
[----:B------:R-:W-:Y:S01]  /*2270*/  UMOV UR4, UR11 ;  /* 0x0000000b00047c82 */ /* 0x000fe20008000000 */
[----:B--2---:R-:W-:-:S06]  /*2280*/  WARPGROUP.ARRIVE ;  /* 0x00000000000079c5 */ /* 0x004fcc0000000000 */
[----:B------:R-:W-:Y:S01]  /*2290*/  IGMMA.64x128x32.S8.S8 R24, gdesc[UR4], R24, gsb0 ;  /* 0x03600000041879f1 */ /* 0x000fe20008041018 */
[----:B------:R-:W-:Y:S02]  /*22a0*/  UIADD3 UR4, UR11, 0x100, URZ ;  /* 0x000001000b047890 */ /* 0x000fe4000fffe03f */
[----:B------:R-:W-:Y:S02]  /*22b0*/  WARPGROUP.DEPBAR.LE gsb0, 0x0 ;  /* 0x00008000000079c5 */ /* 0x000fe40000010000 */
[----:B------:R-:W-:Y:S04]  /*22c0*/  STL.64 [R1], R24 ;  /* 0x0000001801007387 */ /* 0x000fe80000100a00 */
        /* <DEDUP_REMOVED lines=31> */
[----:B--2---:R-:W2:Y:S04]  /*24c0*/  LDL.LU.64 R86, [R1+0x208] ;  /* 0x0002080001567983 */ /* 0x004ea80000300a00 */
        /* <DEDUP_REMOVED lines=31> */
[----:B------:R-:W-:Y:S01]  /*26c0*/  WARPGROUP.ARRIVE ;  /* 0x00000000000079c5 */ /* 0x000fe20000000000 */
[----:B------:R-:W-:-:S05]  /*26d0*/  UMOV UR5, 0xc0000010 ;  /* 0xc000001000057882 */ /* 0x000fca0000000000 */
[----:B------:R-:W-:Y:S01]  /*26e0*/  IGMMA.64x128x32.S8.S8 R152, gdesc[UR4], R152, gsb0 ;  /* 0x03600000049879f1 */ /* 0x000fe20008041098 */
[----:B------:R-:W-:Y:S01]  /*26f0*/  UIADD3 UR4, UR11, 0x200, URZ ;  /* 0x000002000b047890 */ /* 0x000fe2000fffe03f */
[----:B------:R-:W-:Y:S01]  /*2700*/  UMOV UR5, 0xc0000010 ;  /* 0xc000001000057882 */ /* 0x000fe20000000000 */
[----:B------:R-:W-:Y:S02]  /*2710*/  WARPGROUP.DEPBAR.LE gsb0, 0x0 ;  /* 0x00008000000079c5 */ /* 0x000fe40000010000 */
[----:B------:R-:W-:-:S06]  /*2720*/  WARPGROUP.ARRIVE ;  /* 0x00000000000079c5 */ /* 0x000fcc0000000000 */
[----:B------:R-:W-:Y:S01]  /*2730*/  IGMMA.64x128x32.S8.S8 R88, gdesc[UR4], R88, gsb0 ;  /* 0x03600000045879f1 */ /* 0x000fe20008041058 */
[----:B------:R-:W-:Y:S01]  /*2740*/  UIADD3 UR4, UR11, 0x300, URZ ;  /* 0x000003000b047890 */ /* 0x000fe2000fffe03f */
[----:B------:R-:W-:Y:S01]  /*2750*/  UMOV UR5, 0xc0000010 ;  /* 0xc000001000057882 */ /* 0x000fe20000000000 */
[----:B------:R-:W-:Y:S02]  /*2760*/  WARPGROUP.DEPBAR.LE gsb0, 0x0 ;  /* 0x00008000000079c5 */ /* 0x000fe40000010000 */
[----:B--2---:R-:W-:-:S06]  /*2770*/  WARPGROUP.ARRIVE ;  /* 0x00000000000079c5 */ /* 0x004fcc0000000000 */
[----:B------:R-:W-:Y:S03]  /*2780*/  IGMMA.64x128x32.S8.S8 R24, gdesc[UR4], R24, gsb0 ;  /* 0x03600000041879f1 */ /* 0x000fe60008041018 */
[----:B------:R-:W-:Y:S02]  /*2790*/  WARPGROUP.DEPBAR.LE gsb0, 0x0 ;  /* 0x00008000000079c5 */ /* 0x000fe40000010000 */
[----:B------:R-:W-:Y:S05]  /*27a0*/  @!P0 BRA `(.L_x_28) ;  /* 0x0000000000048947 */ /* 0x000fea0003800000 */
[----:B------:R-:W-:Y:S01]  /*27b0*/  BPT.TRAP 0x1 ;  /* 0x000000040000795c */ /* 0x000fe20000300000 */
.L_x_28:
[----:B01----:R-:W2:Y:S01]  /*27c0*/  LDL R6, [R1+0x100] ;  /* 0x0001000001067983 */ /* 0x003ea20000100800 */
[----:B------:R-:W-:Y:S01]  /*27d0*/  ISETP.NE.AND P1, PT, R19, RZ, PT ;  /* 0x000000ff1300720c */ /* 0x000fe20003f25270 */
[----:B------:R-:W-:-:S12]  /*27e0*/  UISETP.GT.U32.AND UP0, UPT, UR38, 0x1, UPT ;  /* 0x000000012600788c */ /* 0x000fd8000bf04070 */
[----:B------:R-:W-:-:S04]  /*27f0*/  @P1 IMAD R5, R2, 0x8, R0 ;  /* 0x0000000802051824 */ /* 0x000fc800078e0200 */
[----:B------:R-:W-:-:S05]  /*2800*/  @P1 VIADD R5, R5, 0x58 ;  /* 0x0000005805051836 */ /* 0x000fca0000000000 */
[----:B--2---:R-:W-:-:S04]  /*2810*/  @P1 PRMT R5, R6, 0x654, R5 ;  /* 0x0000065406051816 */ /* 0x004fc80000000005 */
[----:B------:R0:W-:Y:S01]  /*2820*/  @P1 SYNCS.ARRIVE.TRANS64.RED.A1T0 RZ, [R5+URZ], RZ ;  /* 0x000000ff05ff19a7 */ /* 0x0001e2000810043f */
[----:B------:R-:W-:-:S13]  /*2830*/  PLOP3.LUT P1, PT, PT, PT, UP0, 0x80, 0x0 ;  /* 0x000000000000781c */ /* 0x000fda0003f2f008 */
[----:B0-----:R-:W-:Y:S05]  /*2840*/  @P1 BRA `(.L_x_29) ;  /* 0x0000000000041947 */ /* 0x001fea0003800000 */
[----:B------:R-:W-:Y:S01]  /*2850*/  BPT.TRAP 0x1 ;  /* 0x000000040000795c */ /* 0x000fe20000300000 */
.L_x_29:
[----:B------:R-:W-:Y:S01]  /*2860*/  UIADD3 UR10, UR10, 0x1, URZ ;  /* 0x000000010a0a7890 */ /* 0x000fe2000fffe03f */
[----:B------:R-:W-:Y:S01]  /*2870*/  ISETP.GT.AND P2, PT, R4, 0x1, PT ;  /* 0x000000010400780c */ /* 0x000fe20003f44270 */
[----:B------:R-:W-:Y:S02]  /*2880*/  VIADD R2, R2, 0x1 ;  /* 0x0000000102027836 */ /* 0x000fe40000000000 */
[----:B------:R-:W-:Y:S01]  /*2890*/  UISETP.NE.AND UP0, UPT, UR10, 0xb, UPT ;  /* 0x0000000b0a00788c */ /* 0x000fe2000bf05270 */
[----:B------:R-:W-:Y:S02]  /*28a0*/  VIADD R4, R4, 0xffffffff ;  /* 0xffffffff04047836 */ /* 0x000fe40000000000 */
[C---:B------:R-:W-:Y:S01]  /*28b0*/  ISETP.NE.AND P1, PT, R2.reuse, 0xb, PT ;  /* 0x0000000b0200780c */ /* 0x040fe20003f25270 */
[----:B------:R-:W-:Y:S02]  /*28c0*/  USEL UR4, URZ, 0x1, UP0 ;  /* 0x000000013f047887 */ /* 0x000fe40008000000 */
[----:B------:R-:W-:Y:S01]  /*28d0*/  USEL UR10, UR10, URZ, UP0 ;  /* 0x0000003f0a0a7287 */ /* 0x000fe20008000000 */
[----:B------:R-:W-:-:S03]  /*28e0*/  SEL R2, R2, RZ, P1 ;  /* 0x000000ff02027207 */ /* 0x000fc60000800000 */
[----:B------:R-:W-:Y:S01]  /*28f0*/  LOP3.LUT R3, R3, UR4, RZ, 0x3c, !PT ;  /* 0x0000000403037c12 */ /* 0x000fe2000f8e3cff */
[----:B------:R-:W-:Y:S07]  /*2900*/  @P2 BRA `(.L_x_30) ;  /* 0xfffffff4000c2947 */ /* 0x000fee000383ffff */
.L_x_23:
[----:B-12---:R-:W1:Y:S02]  /*2910*/  LDC R2, c[0x0][0x28c] ;  /* 0x0000a300ff027b82 */ /* 0x006e640000000800 */
[----:B-1----:R-:W-:-:S13]  /*2920*/  ISETP.GE.AND P1, PT, R2, 0x1, PT ;  /* 0x000000010200780c */ /* 0x002fda0003f26270 */
[----:B------:R-:W-:Y:S05]  /*2930*/  @!P1 BRA `(.L_x_31) ;  /* 0x0000000000589947 */ /* 0x000fea0003800000 */
[----:B------:R-:W-:Y:S05]  /*2940*/  @!P0 BRA `(.L_x_32) ;  /* 0x0000000000048947 */ /* 0x000fea0003800000 */
[----:B------:R-:W-:Y:S01]  /*2950*/  BPT.TRAP 0x1 ;  /* 0x000000040000795c */ /* 0x000fe20000300000 */
.L_x_32:
[----:B------:R-:W-:Y:S01]  /*2960*/  ISETP.NE.AND P0, PT, R19, RZ, PT ;  /* 0x000000ff1300720c */ /* 0x000fe20003f05270 */
[----:B------:R-:W-:-:S12]  /*2970*/  BSSY B0, `(.L_x_33) ;  /* 0x000000e000007945 */ /* 0x000fd80003800000 */
[----:B------:R-:W-:Y:S05]  /*2980*/  @!P0 BRA `(.L_x_34) ;  /* 0x0000000000308947 */ /* 0x000fea0003800000 */
[----:B------:R-:W2:Y:S01]  /*2990*/  LDL R3, [R1+0x100] ;  /* 0x0001000001037983 */ /* 0x000ea20000100800 */
[----:B------:R-:W-:-:S04]  /*29a0*/  UISETP.LT.AND UP0, UPT, UR48, 0x1, UPT ;  /* 0x000000013000788c */ /* 0x000fc8000bf01270 */
[----:B------:R-:W-:-:S04]  /*29b0*/  USEL UR6, UR48, 0x1, UP0 ;  /* 0x0000000130067887 */ /* 0x000fc80008000000 */
[----:B------:R-:W-:-:S04]  /*29c0*/  UIADD3 UR6, UR37, UR48, -UR6 ;  /* 0x0000003025067290 */ /* 0x000fc8000fffe806 */
[----:B------:R-:W-:-:S04]  /*29d0*/  UIMAD.WIDE.U32 UR4, UR6, -0x45d1745d, URZ ;  /* 0xba2e8ba3060478a5 */ /* 0x000fc8000f8e003f */
[----:B------:R-:W-:-:S04]  /*29e0*/  USHF.R.U32.HI UR4, URZ, 0x3, UR5 ;  /* 0x000000033f047899 */ /* 0x000fc80008011605 */
[----:B------:R-:W-:-:S06]  /*29f0*/  UIMAD UR6, UR4, -0xb, UR6 ;  /* 0xfffffff5040678a4 */ /* 0x000fcc000f8e0206 */
[----:B------:R-:W-:-:S04]  /*2a00*/  IMAD.U32 R2, RZ, RZ, UR6 ;  /* 0x00000006ff027e24 */ /* 0x000fc8000f8e00ff */
[----:B------:R-:W-:-:S04]  /*2a10*/  IMAD R0, R2, 0x8, R0 ;  /* 0x0000000802007824 */ /* 0x000fc800078e0200 */
[----:B------:R-:W-:-:S05]  /*2a20*/  VIADD R0, R0, 0x58 ;  /* 0x0000005800007836 */ /* 0x000fca0000000000 */
[----:B--2---:R-:W-:-:S04]  /*2a30*/  PRMT R0, R3, 0x654, R0 ;  /* 0x0000065403007816 */ /* 0x004fc80000000000 */
[----:B------:R1:W-:Y:S03]  /*2a40*/  SYNCS.ARRIVE.TRANS64.RED.A1T0 RZ, [R0+URZ], RZ ;  /* 0x000000ff00ff79a7 */ /* 0x0003e6000810043f */
.L_x_34:
[----:B------:R-:W-:Y:S05]  /*2a50*/  BSYNC B0 ;  /* 0x0000000000007941 */ /* 0x000fea0003800000 */
.L_x_33:
[----:B------:R-:W-:-:S06]  /*2a60*/  UISETP.GT.U32.AND UP0, UPT, UR38, 0x1, UPT ;  /* 0x000000012600788c */ /* 0x000fcc000bf04070 */
[----:B------:R-:W-:-:S13]  /*2a70*/  PLOP3.LUT P0, PT, PT, PT, UP0, 0x80, 0x0 ;  /* 0x000000000000781c */ /* 0x000fda0003f0f008 */
[----:B------:R-:W-:Y:S05]  /*2a80*/  @P0 BRA `(.L_x_31) ;  /* 0x0000000000040947 */ /* 0x000fea0003800000 */
[----:B------:R-:W-:Y:S01]  /*2a90*/  BPT.TRAP 0x1 ;  /* 0x000000040000795c */ /* 0x000fe20000300000 */
.L_x_31:
[----:B0-----:R-:W0:Y:S01]  /*2aa0*/  S2R R6, SR_TID.X ;  /* 0x0000000000067919 */ /* 0x001e220000002100 */
[----:B------:R-:W-:Y:S01]  /*2ab0*/  USHF.L.U32 UR40, UR40, 0x7, URZ ;  /* 0x0000000728287899 */ /* 0x000fe2000800063f */
[----:B------:R-:W-:Y:S01]  /*2ac0*/  IMAD.MOV.U32 R7, RZ, RZ, -0x2 ;  /* 0xfffffffeff077424 */ /* 0x000fe200078e00ff */
[----:B------:R-:W-:Y:S02]  /*2ad0*/  UIMAD.WIDE UR6, UR49, 0x200, URZ ;  /* 0x00000200310678a5 */ /* 0x000fe4000f8e023f */
[----:B------:R-:W-:Y:S02]  /*2ae0*/  USHF.R.S32.HI UR10, URZ, 0x1f, UR41 ;  /* 0x0000001f3f0a7899 */ /* 0x000fe40008011429 */
[----:B------:R-:W-:Y:S01]  /*2af0*/  IMAD.U32 R22, RZ, RZ, UR40 ;  /* 0x00000028ff167e24 */ /* 0x000fe2000f8e00ff */
[----:B------:R-:W-:Y:S01]  /*2b00*/  ULDC.64 UR8, c[0x0][0x5d0] ;  /* 0x0001740000087ab9 */ /* 0x000fe20000000a00 */
[----:B------:R-:W-:Y:S02]  /*2b10*/  USHF.L.U32 UR49, UR49, 0x9, URZ ;  /* 0x0000000931317899 */ /* 0x000fe4000800063f */
[----:B------:R-:W-:-:S02]  /*2b20*/  UIMAD UR4, UR10, UR8, URZ ;  /* 0x000000080a0472a4 */ /* 0x000fc4000f8e023f */
[----:B------:R-:W-:Y:S02]  /*2b30*/  UIADD3 UR37, UR48, UR37, URZ ;  /* 0x0000002530257290 */ /* 0x000fe4000fffe03f */
[----:B------:R-:W-:Y:S02]  /*2b40*/  UIMAD UR4, UR41, UR9, UR4 ;  /* 0x00000009290472a4 */ /* 0x000fe4000f8e0204 */
[----:B------:R-:W-:Y:S02]  /*2b50*/  UISETP.GT.U32.AND UP1, UPT, UR37, 0xa, UPT ;  /* 0x0000000a2500788c */ /* 0x000fe4000bf24070 */
[----:B------:R-:W-:Y:S02]  /*2b60*/  UISETP.GE.U32.AND UP2, UPT, UR48, 0xb, UPT ;  /* 0x0000000b3000788c */ /* 0x000fe4000bf46070 */
[----:B------:R-:W-:Y:S01]  /*2b70*/  UISETP.LT.U32.AND UP1, UPT, UR48, 0xb, UP1 ;  /* 0x0000000b3000788c */ /* 0x000fe20008f21070 */
[--C-:B0-----:R-:W-:Y:S01]  /*2b80*/  SHF.R.U32.HI R2, RZ, 0x7, R6.reuse ;  /* 0x00000007ff027819 */ /* 0x101fe20000011606 */
[----:B------:R-:W-:Y:S01]  /*2b90*/  IMAD.SHL.U32 R23, R6, 0x2, RZ ;  /* 0x0000000206177824 */ /* 0x000fe200078e00ff */
[----:B-1----:R-:W-:-:S02]  /*2ba0*/  SHF.R.U32.HI R0, RZ, 0x2, R6 ;  /* 0x00000002ff007819 */ /* 0x002fc40000011606 */
[----:B------:R-:W-:Y:S02]  /*2bb0*/  LOP3.LUT R2, R2, 0x1, RZ, 0xc0, !PT ;  /* 0x0000000102027812 */ /* 0x000fe400078ec0ff */
[----:B------:R-:W-:Y:S02]  /*2bc0*/  LOP3.LUT R4, R6, 0x60, RZ, 0xc0, !PT ;  /* 0x0000006006047812 */ /* 0x000fe400078ec0ff */
[----:B------:R-:W-:Y:S01]  /*2bd0*/  LOP3.LUT R0, R0, 0x7, RZ, 0xc0, !PT ;  /* 0x0000000700007812 */ /* 0x000fe200078ec0ff */
[----:B------:R-:W-:Y:S01]  /*2be0*/  IMAD.SHL.U32 R3, R2, 0x40, RZ ;  /* 0x0000004002037824 */ /* 0x000fe200078e00ff */
[----:B------:R-:W-:Y:S02]  /*2bf0*/  SHF.R.U32.HI R4, RZ, 0x1, R4 ;  /* 0x00000001ff047819 */ /* 0x000fe40000011604 */
[----:B------:R-:W-:Y:S02]  /*2c00*/  LOP3.LUT R22, R22, 0x6, R23, 0xf8, !PT ;  /* 0x0000000616167812 */ /* 0x000fe400078ef817 */
[----:B------:R-:W-:-:S02]  /*2c10*/  LOP3.LUT R3, R3, 0x40, R0, 0xe2, !PT ;  /* 0x0000004003037812 */ /* 0x000fc400078ee200 */
[----:B------:R-:W-:Y:S02]  /*2c20*/  IADD3 R0, RZ, -R4, -R0 ;  /* 0x80000004ff007210 */ /* 0x000fe40007ffe800 */
[----:B------:R-:W-:Y:S01]  /*2c30*/  LOP3.LUT R3, R3, UR6, R4, 0xfe, !PT ;  /* 0x0000000603037c12 */ /* 0x000fe2000f8efe04 */
[----:B------:R-:W-:Y:S01]  /*2c40*/  IMAD.U32 R4, RZ, RZ, UR8 ;  /* 0x00000008ff047e24 */ /* 0x000fe2000f8e00ff */
[----:B------:R-:W-:Y:S01]  /*2c50*/  SHF.R.S32.HI R23, RZ, 0x1f, R22 ;  /* 0x0000001fff177819 */ /* 0x000fe20000011416 */
[----:B------:R-:W-:Y:S01]  /*2c60*/  ULDC UR8, c[0x0][0x284] ;  /* 0x0000a10000087ab9 */ /* 0x000fe20000000800 */
[----:B------:R-:W-:Y:S02]  /*2c70*/  IMAD R0, R2, -0x40, R0 ;  /* 0xffffffc002007824 */ /* 0x000fe400078e0200 */
[----:B------:R-:W-:Y:S02]  /*2c80*/  IMAD.U32 R14, RZ, RZ, UR8 ;  /* 0x00000008ff0e7e24 */ /* 0x000fe4000f8e00ff */
[----:B------:R-:W-:-:S03]  /*2c90*/  IMAD.WIDE.U32 R4, R4, UR41, R22 ;  /* 0x0000002904047c25 */ /* 0x000fc6000f8e0016 */
[----:B------:R-:W-:Y:S01]  /*2ca0*/  IADD3 R14, R14, -UR49, R0 ;  /* 0x800000310e0e7c10 */ /* 0x000fe2000fffe000 */
[----:B------:R-:W-:Y:S01]  /*2cb0*/  VIADD R5, R5, UR4 ;  /* 0x0000000405057c36 */ /* 0x000fe20008000000 */
[----:B------:R-:W-:Y:S01]  /*2cc0*/  ULDC UR4, c[0x0][0x288] ;  /* 0x0000a20000047ab9 */ /* 0x000fe20000000800 */
[----:B------:R-:W-:Y:S01]  /*2cd0*/  LOP3.LUT R0, R6, 0x3, RZ, 0xc0, !PT ;  /* 0x0000000306007812 */ /* 0x000fe200078ec0ff */
[----:B------:R-:W-:-:S04]  /*2ce0*/  UISETP.GE.AND UP0, UPT, UR40, UR4, UPT ;  /* 0x000000042800728c */ /* 0x000fc8000bf06270 */
[----:B------:R-:W-:Y:S01]  /*2cf0*/  UISETP.GE.OR UP0, UPT, UR49, UR8, UP0 ;  /* 0x000000083100728c */ /* 0x000fe20008706670 */
[----:B------:R-:W-:Y:S01]  /*2d00*/  IMAD R0, R0, R7, UR4 ;  /* 0x0000000400007e24 */ /* 0x000fe2000f8e0207 */
[----:B------:R-:W-:Y:S02]  /*2d10*/  UIMAD.WIDE.U32 UR4, UR37, -0x45d1745d, URZ ;  /* 0xba2e8ba3250478a5 */ /* 0x000fe4000f8e003f */
[----:B------:R-:W-:Y:S01]  /*2d20*/  USEL UR8, URZ, 0x1, !UP1 ;  /* 0x000000013f087887 */ /* 0x000fe2000c800000 */
[----:B------:R-:W-:Y:S01]  /*2d30*/  VIADD R0, R0, -UR40 ;  /* 0x8000002800007c36 */ /* 0x000fe20008000000 */
[----:B------:R-:W-:Y:S01]  /*2d40*/  PLOP3.LUT P0, PT, PT, PT, UP0, 0x80, 0x0 ;  /* 0x000000000000781c */ /* 0x000fe20003f0f008 */
[----:B------:R-:W-:Y:S02]  /*2d50*/  USHF.R.U32.HI UR4, URZ, 0x3, UR5 ;  /* 0x000000033f047899 */ /* 0x000fe40008011605 */
[----:B------:R-:W-:Y:S02]  /*2d60*/  ULOP3.LUT UR36, UR36, UR8, URZ, 0x3c, !UPT ;  /* 0x0000000824247292 */ /* 0x000fe4000f8e3c3f */
[----:B------:R-:W-:-:S02]  /*2d70*/  UIMAD UR37, UR4, -0xb, UR37 ;  /* 0xfffffff5042578a4 */ /* 0x000fc4000f8e0225 */
[----:B------:R-:W-:Y:S01]  /*2d80*/  @UP2 ULOP3.LUT UR36, UR36, 0x1, UR4, 0x78, !UPT ;  /* 0x0000000124242892 */ /* 0x000fe2000f8e7804 */
[----:B------:R-:W-:-:S05]  /*2d90*/  UMOV UR49, 0xffffffff ;  /* 0xffffffff00317882 */ /* 0x000fca0000000000 */
[----:B------:R-:W-:Y:S06]  /*2da0*/  @P0 BRA `(.L_x_35) ;  /* 0x0000010c00680947 */ /* 0x000fec0003800000 */
[----:B-----5:R-:W-:Y:S01]  /*2db0*/  ISETP.NE.AND P0, PT, R18, RZ, PT ;  /* 0x000000ff1200720c */ /* 0x020fe20003f05270 */
[----:B------:R-:W-:Y:S01]  /*2dc0*/  ULDC.64 UR12, c[0x0][0x5c8] ;  /* 0x00017200000c7ab9 */ /* 0x000fe20000000a00 */
[----:B------:R-:W-:Y:S01]  /*2dd0*/  BSSY B0, `(.L_x_35) ;  /* 0x00010d7000007945 */ /* 0x000fe20003800000 */
[----:B------:R-:W-:Y:S01]  /*2de0*/  UIMAD UR4, UR7, UR12, URZ ;  /* 0x0000000c070472a4 */ /* 0x000fe2000f8e023f */
[----:B------:R-:W-:Y:S02]  /*2df0*/  IMAD.U32 R15, RZ, RZ, UR13 ;  /* 0x0000000dff0f7e24 */ /* 0x000fe4000f8e00ff */
[----:B------:R-:W-:-:S04]  /*2e00*/  IMAD.WIDE.U32 R4, R3, UR12, R4 ;  /* 0x0000000c03047c25 */ /* 0x000fc8000f8e0004 */
[----:B------:R-:W-:-:S04]  /*2e10*/  IMAD R15, R3, R15, UR4 ;  /* 0x00000004030f7e24 */ /* 0x000fc8000f8e020f */
[----:B------:R-:W-:Y:S01]  /*2e20*/  IMAD.IADD R15, R5, 0x1, R15 ;  /* 0x00000001050f7824 */ /* 0x000fe200078e020f */
[----:B------:R-:W-:Y:S06]  /*2e30*/  @!P0 BRA `(.L_x_36) ;  /* 0x000000b400048947 */ /* 0x000fec0003800000 */
[----:B------:R-:W0:Y:S01]  /*2e40*/  LDC.64 R10, c[0x0][0x5b0] ;  /* 0x00016c00ff0a7b82 */ /* 0x000e220000000a00 */
[----:B------:R-:W-:Y:S01]  /*2e50*/  ULDC.64 UR8, c[0x0][0x5b8] ;  /* 0x00016e0000087ab9 */ /* 0x000fe20000000a00 */
[----:B------:R-:W-:Y:S01]  /*2e60*/  ISETP.GE.AND P1, PT, R14, 0x1, PT ;  /* 0x000000010e00780c */ /* 0x000fe20003f26270 */
[----:B------:R-:W-:Y:S02]  /*2e70*/  UIMAD UR4, UR10, UR8, URZ ;  /* 0x000000080a0472a4 */ /* 0x000fe4000f8e023f */
[----:B------:R-:W-:Y:S01]  /*2e80*/  IMAD.U32 R2, RZ, RZ, UR8 ;  /* 0x00000008ff027e24 */ /* 0x000fe2000f8e00ff */
[----:B------:R-:W-:Y:S01]  /*2e90*/  BSSY B1, `(.L_x_37) ;  /* 0x000000e000017945 */ /* 0x000fe20003800000 */
[----:B------:R-:W-:Y:S01]  /*2ea0*/  ISETP.LT.OR P2, PT, R0, 0x1, !P1 ;  /* 0x000000010000780c */ /* 0x000fe20004f41670 */
[----:B------:R-:W-:Y:S01]  /*2eb0*/  UIMAD UR4, UR41, UR9, UR4 ;  /* 0x00000009290472a4 */ /* 0x000fe2000f8e0204 */
[----:B------:R-:W1:Y:S01]  /*2ec0*/  LDC.64 R12, c[0x0][0x5a8] ;  /* 0x00016a00ff0c7b82 */ /* 0x000e620000000a00 */
[----:B------:R-:W-:-:S04]  /*2ed0*/  IMAD.WIDE.U32 R22, R2, UR41, R22 ;  /* 0x0000002902167c25 */ /* 0x000fc8000f8e0016 */
[----:B------:R-:W-:Y:S02]  /*2ee0*/  VIADD R21, R23, UR4 ;  /* 0x0000000417157c36 */ /* 0x000fe40008000000 */
[----:B------:R-:W-:Y:S02]  /*2ef0*/  IMAD.MOV.U32 R20, RZ, RZ, R22 ;  /* 0x000000ffff147224 */ /* 0x000fe400078e0016 */
[----:B0-----:R-:W-:Y:S02]  /*2f00*/  IMAD R218, R10, UR7, RZ ;  /* 0x000000070ada7c24 */ /* 0x001fe4000f8e02ff */
[----:B------:R-:W-:-:S04]  /*2f10*/  IMAD.WIDE.U32 R6, R3, R10, R20 ;  /* 0x0000000a03067225 */ /* 0x000fc800078e0014 */
[----:B------:R-:W-:Y:S01]  /*2f20*/  IMAD R218, R3, R11, R218 ;  /* 0x0000000b03da7224 */ /* 0x000fe200078e02da */
[----:B-1----:R-:W-:-:S04]  /*2f30*/  IADD3 R8, P0, R6, R12, RZ ;  /* 0x0000000c06087210 */ /* 0x002fc80007f1e0ff */
[----:B------:R-:W-:Y:S01]  /*2f40*/  IADD3.X R9, R13, R7, R218, P0, !PT ;  /* 0x000000070d097210 */ /* 0x000fe200007fe4da */
[----:B------:R-:W-:Y:S08]  /*2f50*/  @P2 BRA `(.L_x_38) ;  /* 0x0000000000042947 */ /* 0x000ff00003800000 */
[----:B------:R0:W5:Y:S02]  /*2f60*/  LDG.E.U8 R16, desc[UR50][R8.64] ;  /* 0x0000003208107981 */ /* 0x000164000c1e1100 */
.L_x_38:
[----:B------:R-:W-:Y:S05]  /*2f70*/  BSYNC B1 ;  /* 0x0000000000017941 */ /* 0x000fea0003800000 */
.L_x_37:
[----:B------:R-:W2:Y:S01]  /*2f80*/  LDL.LU R6, [R1] ;  /* 0x0000000001067983 */ /* 0x000ea20000300800 */
[----:B-----5:R-:W-:Y:S01]  /*2f90*/  LOP3.LUT R2, R16, 0xffff, RZ, 0xc0, !PT ;  /* 0x0000ffff10027812 */ /* 0x020fe200078ec0ff */
[----:B------:R-:W-:Y:S01]  /*2fa0*/  ULDC.64 UR4, c[0x0][0x5c0] ;  /* 0x0001700000047ab9 */ /* 0x000fe20000000a00 */
[----:B------:R-:W-:Y:S01]  /*2fb0*/  BSSY B1, `(.L_x_39) ;  /* 0x000000c000017945 */ /* 0x000fe20003800000 */
[----:B------:R-:W-:Y:S02]  /*2fc0*/  IADD3 R4, P0, R4, UR4, RZ ;  /* 0x0000000404047c10 */ /* 0x000fe4000ff1e0ff */
[----:B------:R-:W-:Y:S02]  /*2fd0*/  PRMT R2, R2, 0x8880, RZ ;  /* 0x0000888002027816 */ /* 0x000fe400000000ff */
[----:B------:R-:W-:Y:S02]  /*2fe0*/  IADD3.X R5, R15, UR5, RZ, P0, !PT ;  /* 0x000000050f057c10 */ /* 0x000fe400087fe4ff */
[----:B------:R-:W-:Y:S01]  /*2ff0*/  ISETP.LT.OR P0, PT, R0, 0x2, !P1 ;  /* 0x000000020000780c */ /* 0x000fe20004f01670 */
[----:B------:R-:W-:-:S04]  /*3000*/  IMAD R2, R2, R18, RZ ;  /* 0x0000001202027224 */ /* 0x000fc800078e02ff */
[----:B--2---:R-:W-:-:S05]  /*3010*/  @!P2 IMAD R6, R6, R17, R2 ;  /* 0x000000110606a224 */ /* 0x004fca00078e0202 */
[----:B------:R1:W-:Y:S03]  /*3020*/  @!P2 STG.E.U8 desc[UR50][R4.64], R6 ;  /* 0x000000060400a986 */ /* 0x0003e6000c101132 */
[----:B------:R-:W-:Y:S05]  /*3030*/  @P0 BRA `(.L_x_40) ;  /* 0x00000000000c0947 */ /* 0x000fea0003800000 */
[----:B------:R-:W2:Y:S02]  /*3040*/  LDG.E.U8 R16, desc[UR50][R8.64+0x1] ;  /* 0x0000013208107981 */ /* 0x000ea4000c1e1100 */
[----:B--2---:R-:W-:-:S05]  /*3050*/  PRMT R2, R16, 0x8880, RZ ;  /* 0x0000888010027816 */ /* 0x004fca00000000ff */
[----:B------:R-:W-:-:S07]  /*3060*/  IMAD R2, R2, R18, RZ ;  /* 0x0000001202027224 */ /* 0x000fce00078e02ff */
.L_x_40:
[----:B------:R-:W-:Y:S05]  /*3070*/  BSYNC B1 ;  /* 0x0000000000017941 */ /* 0x000fea0003800000 */
.L_x_39:
[----:B-1----:R-:W2:Y:S01]  /*3080*/  LDL.LU R6, [R1+0x4] ;  /* 0x0000040001067983 */ /* 0x002ea20000300800 */
[C---:B------:R-:W-:Y:S01]  /*3090*/  SHF.L.U64.HI R217, R10.reuse, 0x3, R11 ;  /* 0x000000030ad97819 */ /* 0x040fe2000001020b */
[----:B------:R-:W-:Y:S01]  /*30a0*/  IMAD.SHL.U32 R216, R10, 0x8, RZ ;  /* 0x000000080ad87824 */ /* 0x000fe200078e00ff */
[----:B------:R-:W-:Y:S01]  /*30b0*/  BSSY B1, `(.L_x_41) ;  /* 0x000000d000017945 */ /* 0x000fe20003800000 */
[----:B--2---:R-:W-:-:S05]  /*30c0*/  @!P0 IMAD R6, R6, R17, R2 ;  /* 0x0000001106068224 */ /* 0x004fca00078e0202 */
[----:B------:R1:W-:Y:S01]  /*30d0*/  @!P0 STG.E.U8 desc[UR50][R4.64+0x1], R6 ;  /* 0x0000010604008986 */ /* 0x0003e2000c101132 */
[----:B------:R-:W-:-:S04]  /*30e0*/  ISETP.GE.AND P0, PT, R14, 0x9, PT ;  /* 0x000000090e00780c */ /* 0x000fc80003f06270 */
[----:B------:R-:W-:Y:S01]  /*30f0*/  ISETP.LT.OR P4, PT, R0, 0x1, !P0 ;  /* 0x000000010000780c */ /* 0x000fe20004781670 */
[----:B-1----:R-:W-:-:S04]  /*3100*/  IMAD.WIDE.U32 R6, R3, R10, R216 ;  /* 0x0000000a03067225 */ /* 0x002fc800078e00d8 */
[----:B------:R-:W-:Y:S01]  /*3110*/  IMAD.IADD R218, R218, 0x1, R7 ;  /* 0x00000001dada7824 */ /* 0x000fe200078e0207 */
[----:B------:R-:W-:-:S04]  /*3120*/  IADD3 R6, P2, P3, R22, R12, R6 ;  /* 0x0000000c16067210 */ /* 0x000fc80007b5e006 */
[----:B------:R-:W-:-:S03]  /*3130*/  IADD3.X R7, R21, R13, R218, P2, P3 ;  /* 0x0000000d15077210 */ /* 0x000fc600017e64da */
[----:B------:R-:W-:Y:S06]  /*3140*/  @P4 BRA `(.L_x_42) ;  /* 0x00000000000c4947 */ /* 0x000fec0003800000 */
[----:B------:R-:W2:Y:S02]  /*3150*/  LDG.E.U8 R16, desc[UR50][R6.64] ;  /* 0x0000003206107981 */ /* 0x000ea4000c1e1100 */
[----:B--2---:R-:W-:-:S05]  /*3160*/  PRMT R2, R16, 0x8880, RZ ;  /* 0x0000888010027816 */ /* 0x004fca00000000ff */
[----:B------:R-:W-:-:S07]  /*3170*/  IMAD R2, R2, R18, RZ ;  /* 0x0000001202027224 */ /* 0x000fce00078e02ff */
.L_x_42:
[----:B------:R-:W-:Y:S05]  /*3180*/  BSYNC B1 ;  /* 0x0000000000017941 */ /* 0x000fea0003800000 */
.L_x_41:
[----:B------:R-:W2:Y:S01]  /*3190*/  LDL.LU R15, [R1+0x8] ;  /* 0x00000800010f7983 */ /* 0x000ea20000300800 */
[----:B------:R-:W-:Y:S01]  /*31a0*/  @!P4 IADD3 R218, P2, R4, UR45, RZ ;  /* 0x0000002d04dacc10 */ /* 0x000fe2000ff5e0ff */
[----:B------:R-:W-:Y:S03]  /*31b0*/  BSSY B1, `(.L_x_43) ;  /* 0x0000009000017945 */ /* 0x000fe60003800000 */
[----:B------:R-:W-:Y:S02]  /*31c0*/  @!P4 IADD3.X R219, R5, UR44, RZ, P2, !PT ;  /* 0x0000002c05dbcc10 */ /* 0x000fe400097fe4ff */
[----:B------:R-:W-:Y:S01]  /*31d0*/  ISETP.LT.OR P2, PT, R0, 0x2, !P0 ;  /* 0x000000020000780c */ /* 0x000fe20004741670 */
[----:B--2---:R-:W-:-:S05]  /*31e0*/  @!P4 IMAD R15, R15, R17, R2 ;  /* 0x000000110f0fc224 */ /* 0x004fca00078e0202 */
[----:B------:R1:W-:Y:S07]  /*31f0*/  @!P4 STG.E.U8 desc[UR50][R218.64], R15 ;  /* 0x0000000fda00c986 */ /* 0x0003ee000c101132 */
[----:B------:R-:W-:Y:S05]  /*3200*/  @P2 BRA `(.L_x_44) ;  /* 0x00000000000c2947 */ /* 0x000fea0003800000 */
[----:B------:R-:W2:Y:S02]  /*3210*/  LDG.E.U8 R16, desc[UR50][R6.64+0x1] ;  /* 0x0000013206107981 */ /* 0x000ea4000c1e1100 */
[----:B--2---:R-:W-:-:S05]  /*3220*/  PRMT R2, R16, 0x8880, RZ ;  /* 0x0000888010027816 */ /* 0x004fca00000000ff */
[----:B------:R-:W-:-:S07]  /*3230*/  IMAD R2, R2, R18, RZ ;  /* 0x0000001202027224 */ /* 0x000fce00078e02ff */
.L_x_44:
[----:B------:R-:W-:Y:S05]  /*3240*/  BSYNC B1 ;  /* 0x0000000000017941 */ /* 0x000fea0003800000 */
.L_x_43:
[----:B-1----:R-:W2:Y:S01]  /*3250*/  LDL.LU R15, [R1+0xc] ;  /* 0x00000c00010f7983 */ /* 0x002ea20000300800 */
[----:B------:R-:W-:Y:S01]  /*3260*/  @!P2 IADD3 R218, P3, R4, UR45, RZ ;  /* 0x0000002d04daac10 */ /* 0x000fe2000ff7e0ff */
[----:B------:R-:W-:Y:S01]  /*3270*/  BSSY B1, `(.L_x_45) ;  /* 0x000000b000017945 */ /* 0x000fe20003800000 */
[C---:B------:R-:W-:Y:S02]  /*3280*/  ISETP.LT.OR P4, PT, R0.reuse, 0x9, !P0 ;  /* 0x000000090000780c */ /* 0x040fe40004781670 */
[----:B------:R-:W-:Y:S02]  /*3290*/  @!P2 IADD3.X R219, R5, UR44, RZ, P3, !PT ;  /* 0x0000002c05dbac10 */ /* 0x000fe40009ffe4ff */
[----:B------:R-:W-:Y:S01]  /*32a0*/  ISETP.LT.OR P3, PT, R0, 0xa, !P1 ;  /* 0x0000000a0000780c */ /* 0x000fe20004f61670 */
[----:B--2---:R-:W-:-:S05]  /*32b0*/  @!P2 IMAD R15, R15, R17, R2 ;  /* 0x000000110f0fa224 */ /* 0x004fca00078e0202 */
[----:B------:R1:W-:Y:S01]  /*32c0*/  @!P2 STG.E.U8 desc[UR50][R218.64+0x1], R15 ;  /* 0x0000010fda00a986 */ /* 0x0003e2000c101132 */
[----:B------:R-:W-:-:S13]  /*32d0*/  ISETP.LT.OR P2, PT, R0, 0x9, !P1 ;  /* 0x000000090000780c */ /* 0x000fda0004f41670 */
[----:B-1----:R-:W-:Y:S05]  /*32e0*/  @P2 BRA `(.L_x_46) ;  /* 0x00000000000c2947 */ /* 0x002fea0003800000 */
[----:B------:R-:W2:Y:S02]  /*32f0*/  LDG.E.U8 R16, desc[UR50][R8.64+0x8] ;  /* 0x0000083208107981 */ /* 0x000ea4000c1e1100 */
[----:B--2---:R-:W-:-:S05]  /*3300*/  PRMT R2, R16, 0x8880, RZ ;  /* 0x0000888010027816 */ /* 0x004fca00000000ff */
[----:B------:R-:W-:-:S07]  /*3310*/  IMAD R2, R2, R18, RZ ;  /* 0x0000001202027224 */ /* 0x000fce00078e02ff */
.L_x_46:
[----:B------:R-:W-:Y:S05]  /*3320*/  BSYNC B1 ;  /* 0x0000000000017941 */ /* 0x000fea0003800000 */
.L_x_45:
[----:B------:R-:W2:Y:S01]  /*3330*/  LDL.LU R15, [R1+0x10] ;  /* 0x00001000010f7983 */ /* 0x000ea20000300800 */
[----:B------:R-:W-:Y:S01]  /*3340*/  BSSY B1, `(.L_x_47) ;  /* 0x0000007000017945 */ /* 0x000fe20003800000 */
[----:B--2---:R-:W-:-:S05]  /*3350*/  @!P2 IMAD R15, R15, R17, R2 ;  /* 0x000000110f0fa224 */ /* 0x004fca00078e0202 */
[----:B------:R1:W-:Y:S01]  /*3360*/  @!P2 STG.E.U8 desc[UR50][R4.64+0x8], R15 ;  /* 0x0000080f0400a986 */ /* 0x0003e2000c101132 */
[----:B------:R-:W-:Y:S05]  /*3370*/  @P3 BRA `(.L_x_48) ;  /* 0x00000000000c3947 */ /* 0x000fea0003800000 */
[----:B------:R-:W2:Y:S02]  /*3380*/  LDG.E.U8 R16, desc[UR50][R8.64+0x9] ;  /* 0x0000093208107981 */ /* 0x000ea4000c1e1100 */
[----:B--2---:R-:W-:-:S05]  /*3390*/  PRMT R2, R16, 0x8880, RZ ;  /* 0x0000888010027816 */ /* 0x004fca00000000ff */
[----:B------:R-:W-:-:S07]  /*33a0*/  IMAD R2, R2, R18, RZ ;  /* 0x0000001202027224 */ /* 0x000fce00078e02ff */
.L_x_48:
[----:B------:R-:W-:Y:S05]  /*33b0*/  BSYNC B1 ;  /* 0x0000000000017941 */ /* 0x000fea0003800000 */
.L_x_47:
[----:B-1----:R-:W2:Y:S01]  /*33c0*/  LDL.LU R15, [R1+0x14] ;  /* 0x00001400010f7983 */ /* 0x002ea20000300800 */
[----:B------:R-:W-:Y:S01]  /*33d0*/  BSSY B1, `(.L_x_49) ;  /* 0x0000009000017945 */ /* 0x000fe20003800000 */
[----:B------:R-:W-:Y:S01]  /*33e0*/  ISETP.LT.OR P2, PT, R0, 0xa, !P0 ;  /* 0x0000000a0000780c */ /* 0x000fe20004741670 */
[----:B--2---:R-:W-:-:S05]  /*33f0*/  @!P3 IMAD R15, R15, R17, R2 ;  /* 0x000000110f0fb224 */ /* 0x004fca00078e0202 */
[----:B------:R1:W-:Y:S01]  /*3400*/  @!P3 STG.E.U8 desc[UR50][R4.64+0x9], R15 ;  /* 0x0000090f0400b986 */ /* 0x0003e2000c101132 */
[----:B------:R-:W-:Y:S01]  /*3410*/  @!P4 IADD3 R218, P3, R4, UR45, RZ ;  /* 0x0000002d04dacc10 */ /* 0x000fe2000ff7e0ff */
[----:B------:R-:W-:-:S12]  /*3420*/  @P4 BRA `(.L_x_50) ;  /* 0x00000000000c4947 */ /* 0x000fd80003800000 */
[----:B------:R-:W2:Y:S02]  /*3430*/  LDG.E.U8 R16, desc[UR50][R6.64+0x8] ;  /* 0x0000083206107981 */ /* 0x000ea4000c1e1100 */
[----:B--2---:R-:W-:-:S05]  /*3440*/  PRMT R2, R16, 0x8880, RZ ;  /* 0x0000888010027816 */ /* 0x004fca00000000ff */
[----:B------:R-:W-:-:S07]  /*3450*/  IMAD R2, R2, R18, RZ ;  /* 0x0000001202027224 */ /* 0x000fce00078e02ff */
.L_x_50:
[----:B------:R-:W-:Y:S05]  /*3460*/  BSYNC B1 ;  /* 0x0000000000017941 */ /* 0x000fea0003800000 */
.L_x_49:
[----:B-1----:R-:W2:Y:S01]  /*3470*/  LDL.LU R15, [R1+0x18] ;  /* 0x00001800010f7983 */ /* 0x002ea20000300800 */
[----:B------:R-:W-:Y:S01]  /*3480*/  @!P4 IADD3.X R219, R5, UR44, RZ, P3, !PT ;  /* 0x0000002c05dbcc10 */ /* 0x000fe20009ffe4ff */
[----:B------:R-:W-:Y:S01]  /*3490*/  BSSY B1, `(.L_x_51) ;  /* 0x000000b000017945 */ /* 0x000fe20003800000 */
[C---:B------:R-:W-:Y:S02]  /*34a0*/  ISETP.LT.OR P5, PT, R0.reuse, 0x12, !P1 ;  /* 0x000000120000780c */ /* 0x040fe40004fa1670 */
[----:B------:R-:W-:Y:S01]  /*34b0*/  ISETP.LT.OR P3, PT, R0, 0x11, !P0 ;  /* 0x000000110000780c */ /* 0x000fe20004761670 */
[----:B--2---:R-:W-:-:S05]  /*34c0*/  @!P4 IMAD R15, R15, R17, R2 ;  /* 0x000000110f0fc224 */ /* 0x004fca00078e0202 */
[----:B------:R1:W-:Y:S01]  /*34d0*/  @!P4 STG.E.U8 desc[UR50][R218.64+0x8], R15 ;  /* 0x0000080fda00c986 */ /* 0x0003e2000c101132 */
[----:B------:R-:W-:Y:S02]  /*34e0*/  ISETP.LT.OR P4, PT, R0, 0x11, !P1 ;  /* 0x000000110000780c */ /* 0x000fe40004f81670 */
[----:B-1----:R-:W-:Y:S01]  /*34f0*/  @!P2 IADD3 R218, P6, R4, UR45, RZ ;  /* 0x0000002d04daac10 */ /* 0x002fe2000ffde0ff */
[----:B------:R-:W-:-:S12]  /*3500*/  @P2 BRA `(.L_x_52) ;  /* 0x00000000000c2947 */ /* 0x000fd80003800000 */
[----:B------:R-:W2:Y:S02]  /*3510*/  LDG.E.U8 R16, desc[UR50][R6.64+0x9] ;  /* 0x0000093206107981 */ /* 0x000ea4000c1e1100 */
[----:B--2---:R-:W-:-:S05]  /*3520*/  PRMT R2, R16, 0x8880, RZ ;  /* 0x0000888010027816 */ /* 0x004fca00000000ff */
[----:B------:R-:W-:-:S07]  /*3530*/  IMAD R2, R2, R18, RZ ;  /* 0x0000001202027224 */ /* 0x000fce00078e02ff */
.L_x_52:
[----:B------:R-:W-:Y:S05]  /*3540*/  BSYNC B1 ;  /* 0x0000000000017941 */ /* 0x000fea0003800000 */
.L_x_51:
[----:B------:R-:W2:Y:S01]  /*3550*/  LDL.LU R15, [R1+0x1c] ;  /* 0x00001c00010f7983 */ /* 0x000ea20000300800 */
[----:B------:R-:W-:Y:S01]  /*3560*/  @!P2 IADD3.X R219, R5, UR44, RZ, P6, !PT ;  /* 0x0000002c05dbac10 */ /* 0x000fe2000b7fe4ff */
[----:B------:R-:W-:Y:S01]  /*3570*/  BSSY B1, `(.L_x_53) ;  /* 0x0000007000017945 */ /* 0x000fe20003800000 */
[----:B--2---:R-:W-:-:S05]  /*3580*/  @!P2 IMAD R15, R15, R17, R2 ;  /* 0x000000110f0fa224 */ /* 0x004fca00078e0202 */
[----:B------:R1:W-:Y:S01]  /*3590*/  @!P2 STG.E.U8 desc[UR50][R218.64+0x9], R15 ;  /* 0x0000090fda00a986 */ /* 0x0003e2000c101132 */
[----:B------:R-:W-:Y:S05]  /*35a0*/  @P4 BRA `(.L_x_54) ;  /* 0x00000000000c4947 */ /* 0x000fea0003800000 */
[----:B------:R-:W2:Y:S02]  /*35b0*/  LDG.E.U8 R16, desc[UR50][R8.64+0x10] ;  /* 0x0000103208107981 */ /* 0x000ea4000c1e1100 */
[----:B--2---:R-:W-:-:S05]  /*35c0*/  PRMT R2, R16, 0x8880, RZ ;  /* 0x0000888010027816 */ /* 0x004fca00000000ff */
[----:B------:R-:W-:-:S07]  /*35d0*/  IMAD R2, R2, R18, RZ ;  /* 0x0000001202027224 */ /* 0x000fce00078e02ff */
.L_x_54:
[----:B------:R-:W-:Y:S05]  /*35e0*/  BSYNC B1 ;  /* 0x0000000000017941 */ /* 0x000fea0003800000 */
.L_x_53:
[----:B-1----:R-:W2:Y:S01]  /*35f0*/  LDL.LU R15, [R1+0x20] ;  /* 0x00002000010f7983 */ /* 0x002ea20000300800 */
[----:B------:R-:W-:Y:S01]  /*3600*/  BSSY B1, `(.L_x_55) ;  /* 0x0000007000017945 */ /* 0x000fe20003800000 */
[----:B--2---:R-:W-:-:S05]  /*3610*/  @!P4 IMAD R15, R15, R17, R2 ;  /* 0x000000110f0fc224 */ /* 0x004fca00078e0202 */
[----:B------:R1:W-:Y:S01]  /*3620*/  @!P4 STG.E.U8 desc[UR50][R4.64+0x10], R15 ;  /* 0x0000100f0400c986 */ /* 0x0003e2000c101132 */
[----:B------:R-:W-:Y:S05]  /*3630*/  @P5 BRA `(.L_x_56) ;  /* 0x00000000000c5947 */ /* 0x000fea0003800000 */
[----:B------:R-:W2:Y:S02]  /*3640*/  LDG.E.U8 R16, desc[UR50][R8.64+0x11] ;  /* 0x0000113208107981 */ /* 0x000ea4000c1e1100 */
[----:B--2---:R-:W-:-:S05]  /*3650*/  PRMT R2, R16, 0x8880, RZ ;  /* 0x0000888010027816 */ /* 0x004fca00000000ff */
[----:B------:R-:W-:-:S07]  /*3660*/  IMAD R2, R2, R18, RZ ;  /* 0x0000001202027224 */ /* 0x000fce00078e02ff */
.L_x_56:
[----:B------:R-:W-:Y:S05]  /*3670*/  BSYNC B1 ;  /* 0x0000000000017941 */ /* 0x000fea0003800000 */
.L_x_55:
[----:B-1----:R-:W2:Y:S01]  /*3680*/  LDL.LU R15, [R1+0x24] ;  /* 0x00002400010f7983 */ /* 0x002ea20000300800 */
[----:B------:R-:W-:Y:S01]  /*3690*/  BSSY B1, `(.L_x_57) ;  /* 0x0000009000017945 */ /* 0x000fe20003800000 */
[----:B------:R-:W-:Y:S02]  /*36a0*/  ISETP.LT.OR P2, PT, R0, 0x12, !P0 ;  /* 0x000000120000780c */ /* 0x000fe40004741670 */
[----:B------:R-:W-:Y:S01]  /*36b0*/  @!P3 IADD3 R218, P4, R4, UR45, RZ ;  /* 0x0000002d04dabc10 */ /* 0x000fe2000ff9e0ff */
[----:B--2---:R-:W-:-:S05]  /*36c0*/  @!P5 IMAD R15, R15, R17, R2 ;  /* 0x000000110f0fd224 */ /* 0x004fca00078e0202 */
[----:B------:R1:W-:Y:S01]  /*36d0*/  @!P5 STG.E.U8 desc[UR50][R4.64+0x11], R15 ;  /* 0x0000110f0400d986 */ /* 0x0003e2000c101132 */
[----:B------:R-:W-:Y:S06]  /*36e0*/  @P3 BRA `(.L_x_58) ;  /* 0x00000000000c3947 */ /* 0x000fec0003800000 */
[----:B------:R-:W2:Y:S02]  /*36f0*/  LDG.E.U8 R16, desc[UR50][R6.64+0x10] ;  /* 0x0000103206107981 */ /* 0x000ea4000c1e1100 */
[----:B--2---:R-:W-:-:S05]  /*3700*/  PRMT R2, R16, 0x8880, RZ ;  /* 0x0000888010027816 */ /* 0x004fca00000000ff */
[----:B------:R-:W-:-:S07]  /*3710*/  IMAD R2, R2, R18, RZ ;  /* 0x0000001202027224 */ /* 0x000fce00078e02ff */
.L_x_58:
[----:B------:R-:W-:Y:S05]  /*3720*/  BSYNC B1 ;  /* 0x0000000000017941 */ /* 0x000fea0003800000 */
.L_x_57:
        /* <DEDUP_REMOVED lines=13> */
.L_x_60:
[----:B------:R-:W-:Y:S05]  /*3800*/  BSYNC B1 ;  /* 0x0000000000017941 */ /* 0x000fea0003800000 */
.L_x_59:
        /* <DEDUP_REMOVED lines=9> */
.L_x_62:
[----:B------:R-:W-:Y:S05]  /*38a0*/  BSYNC B1 ;  /* 0x0000000000017941 */ /* 0x000fea0003800000 */
.L_x_61:
        /* <DEDUP_REMOVED lines=8> */
.L_x_64:
[----:B------:R-:W-:Y:S05]  /*3930*/  BSYNC B1 ;  /* 0x0000000000017941 */ /* 0x000fea0003800000 */
.L_x_63:
        /* <DEDUP_REMOVED lines=10> */
.L_x_66:
[----:B------:R-:W-:Y:S05]  /*39e0*/  BSYNC B1 ;  /* 0x0000000000017941 */ /* 0x000fea0003800000 */
.L_x_65:
        /* <DEDUP_REMOVED lines=13> */
.L_x_68:
[----:B------:R-:W-:Y:S05]  /*3ac0*/  BSYNC B1 ;  /* 0x0000000000017941 */ /* 0x000fea0003800000 */
.L_x_67:
        /* <DEDUP_REMOVED lines=9> */
.L_x_70:
[----:B------:R-:W-:Y:S05]  /*3b60*/  BSYNC B1 ;  /* 0x0000000000017941 */ /* 0x000fea0003800000 */
.L_x_69:
        /* <DEDUP_REMOVED lines=8> */
.L_x_72:
[----:B------:R-:W-:Y:S05]  /*3bf0*/  BSYNC B1 ;  /* 0x0000000000017941 */ /* 0x000fea0003800000 */
.L_x_71:
        /* <DEDUP_REMOVED lines=10> */
.L_x_74:
[----:B------:R-:W-:Y:S05]  /*3ca0*/  BSYNC B1 ;  /* 0x0000000000017941 */ /* 0x000fea0003800000 */
.L_x_73:
        /* <DEDUP_REMOVED lines=13> */
.L_x_76:
[----:B------:R-:W-:Y:S05]  /*3d80*/  BSYNC B1 ;  /* 0x0000000000017941 */ /* 0x000fea0003800000 */
.L_x_75:
        /* <DEDUP_REMOVED lines=9> */
.L_x_78:
[----:B------:R-:W-:Y:S05]  /*3e20*/  BSYNC B1 ;  /* 0x0000000000017941 */ /* 0x000fea0003800000 */
.L_x_77:
        /* <DEDUP_REMOVED lines=8> */
.L_x_80:
[----:B------:R-:W-:Y:S05]  /*3eb0*/  BSYNC B1 ;  /* 0x0000000000017941 */ /* 0x000fea0003800000 */
.L_x_79:
[----:B-1----:R-:W2:Y:S01]  /*3ec0*/  LDL.LU R15, [R1+0x54] ;  /* 0x00005400010f7983 */ /* 0x002ea20000300800 */
[----:B------:R-:W-:Y:S01]  /*3ed0*/  BSSY B1, `(.L_x_81) ;  /* 0x000000b000017945 */ /* 0x000fe20003800000 */
[C---:B------:R-:W-:Y:S02]  /*3ee0*/  ISETP.LT.OR P4, PT, R0.reuse, 0x2a, !P0 ;  /* 0x0000002a0000780c */ /* 0x040fe40004781670 */
[----:B------:R-:W-:Y:S01]  /*3ef0*/  ISETP.LT.OR P3, PT, R0, 0x31, !P0 ;  /* 0x000000310000780c */ /* 0x000fe20004761670 */
[----:B--2---:R-:W-:-:S05]  /*3f00*/  @!P5 IMAD R15, R15, R17, R2 ;  /* 0x000000110f0fd224 */ /* 0x004fca00078e0202 */
[----:B------:R1:W-:Y:S01]  /*3f10*/  @!P5 STG.E.U8 desc[UR50][R4.64+0x29], R15 ;  /* 0x0000290f0400d986 */ /* 0x0003e2000c101132 */
[----:B------:R-:W-:-:S04]  /*3f20*/  @!P2 IADD3 R220, P5, R4, UR45, RZ ;  /* 0x0000002d04dcac10 */ /* 0x000fc8000ffbe0ff */
[----:B------:R-:W-:Y:S01]  /*3f30*/  @!P2 IADD3.X R221, R5, UR44, RZ, P5, !PT ;  /* 0x0000002c05ddac10 */ /* 0x000fe2000affe4ff */
[----:B------:R-:W-:Y:S08]  /*3f40*/  @P2 BRA `(.L_x_82) ;  /* 0x00000000000c2947 */ /* 0x000ff00003800000 */
[----:B------:R-:W2:Y:S02]  /*3f50*/  LDG.E.U8 R16, desc[UR50][R6.64+0x28] ;  /* 0x0000283206107981 */ /* 0x000ea4000c1e1100 */
[----:B--2---:R-:W-:-:S05]  /*3f60*/  PRMT R2, R16, 0x8880, RZ ;  /* 0x0000888010027816 */ /* 0x004fca00000000ff */
[----:B------:R-:W-:-:S07]  /*3f70*/  IMAD R2, R2, R18, RZ ;  /* 0x0000001202027224 */ /* 0x000fce00078e02ff */
.L_x_82:
[----:B------:R-:W-:Y:S05]  /*3f80*/  BSYNC B1 ;  /* 0x0000000000017941 */ /* 0x000fea0003800000 */
.L_x_81:
[----:B-1----:R-:W2:Y:S01]  /*3f90*/  LDL.LU R15, [R1+0x58] ;  /* 0x00005800010f7983 */ /* 0x002ea20000300800 */
[----:B------:R-:W-:Y:S01]  /*3fa0*/  @!P4 IADD3 R218, P5, R4, UR45, RZ ;  /* 0x0000002d04dacc10 */ /* 0x000fe2000ffbe0ff */
[----:B------:R-:W-:Y:S03]  /*3fb0*/  BSSY B1, `(.L_x_83) ;  /* 0x0000008000017945 */ /* 0x000fe60003800000 */
[----:B------:R-:W-:Y:S01]  /*3fc0*/  @!P4 IADD3.X R219, R5, UR44, RZ, P5, !PT ;  /* 0x0000002c05dbcc10 */ /* 0x000fe2000affe4ff */
[----:B--2---:R-:W-:-:S05]  /*3fd0*/  @!P2 IMAD R15, R15, R17, R2 ;  /* 0x000000110f0fa224 */ /* 0x004fca00078e0202 */
[----:B------:R1:W-:Y:S01]  /*3fe0*/  @!P2 STG.E.U8 desc[UR50][R220.64+0x28], R15 ;  /* 0x0000280fdc00a986 */ /* 0x0003e2000c101132 */
[----:B------:R-:W-:Y:S05]  /*3ff0*/  @P4 BRA `(.L_x_84) ;  /* 0x00000000000c4947 */ /* 0x000fea0003800000 */
[----:B------:R-:W2:Y:S02]  /*4000*/  LDG.E.U8 R16, desc[UR50][R6.64+0x29] ;  /* 0x0000293206107981 */ /* 0x000ea4000c1e1100 */
[----:B--2---:R-:W-:-:S05]  /*4010*/  PRMT R2, R16, 0x8880, RZ ;  /* 0x0000888010027816 */ /* 0x004fca00000000ff */
[----:B------:R-:W-:-:S07]  /*4020*/  IMAD R2, R2, R18, RZ ;  /* 0x0000001202027224 */ /* 0x000fce00078e02ff */
.L_x_84:
[----:B------:R-:W-:Y:S05]  /*4030*/  BSYNC B1 ;  /* 0x0000000000017941 */ /* 0x000fea0003800000 */
.L_x_83:
[----:B-1----:R-:W2:Y:S01]  /*4040*/  LDL.LU R15, [R1+0x5c] ;  /* 0x00005c00010f7983 */ /* 0x002ea20000300800 */
[C---:B------:R-:W-:Y:S01]  /*4050*/  ISETP.LT.OR P5, PT, R0.reuse, 0x31, !P1 ;  /* 0x000000310000780c */ /* 0x040fe20004fa1670 */
[----:B------:R-:W-:Y:S01]  /*4060*/  BSSY B1, `(.L_x_85) ;  /* 0x000000a000017945 */ /* 0x000fe20003800000 */
[----:B------:R-:W-:Y:S02]  /*4070*/  ISETP.LT.OR P2, PT, R0, 0x32, !P0 ;  /* 0x000000320000780c */ /* 0x000fe40004741670 */
[----:B------:R-:W-:Y:S01]  /*4080*/  @!P3 IADD3 R220, P6, R4, UR45, RZ ;  /* 0x0000002d04dcbc10 */ /* 0x000fe2000ffde0ff */
[----:B--2---:R-:W-:-:S05]  /*4090*/  @!P4 IMAD R15, R15, R17, R2 ;  /* 0x000000110f0fc224 */ /* 0x004fca00078e0202 */
[----:B------:R1:W-:Y:S01]  /*40a0*/  @!P4 STG.E.U8 desc[UR50][R218.64+0x29], R15 ;  /* 0x0000290fda00c986 */ /* 0x0003e2000c101132 */
[----:B------:R-:W-:Y:S02]  /*40b0*/  ISETP.LT.OR P4, PT, R0, 0x32, !P1 ;  /* 0x000000320000780c */ /* 0x000fe40004f81670 */
[----:B------:R-:W-:Y:S11]  /*40c0*/  @P5 BRA `(.L_x_86) ;  /* 0x00000000000c5947 */ /* 0x000ff60003800000 */
[----:B------:R-:W2:Y:S02]  /*40d0*/  LDG.E.U8 R16, desc[UR50][R8.64+0x30] ;  /* 0x0000303208107981 */ /* 0x000ea4000c1e1100 */
[----:B--2---:R-:W-:-:S05]  /*40e0*/  PRMT R2, R16, 0x8880, RZ ;  /* 0x0000888010027816 */ /* 0x004fca00000000ff */
[----:B------:R-:W-:-:S07]  /*40f0*/  IMAD R2, R2, R18, RZ ;  /* 0x0000001202027224 */ /* 0x000fce00078e02ff */
.L_x_86:
[----:B------:R-:W-:Y:S05]  /*4100*/  BSYNC B1 ;  /* 0x0000000000017941 */ /* 0x000fea0003800000 */
.L_x_85:
        /* <DEDUP_REMOVED lines=8> */
.L_x_88:
[----:B------:R-:W-:Y:S05]  /*4190*/  BSYNC B1 ;  /* 0x0000000000017941 */ /* 0x000fea0003800000 */
.L_x_87:
[----:B-1----:R-:W2:Y:S01]  /*41a0*/  LDL.LU R15, [R1+0x64] ;  /* 0x00006400010f7983 */ /* 0x002ea20000300800 */
[----:B------:R-:W-:Y:S01]  /*41b0*/  BSSY B1, `(.L_x_89) ;  /* 0x0000008000017945 */ /* 0x000fe20003800000 */
[----:B------:R-:W-:Y:S01]  /*41c0*/  @!P3 IADD3.X R221, R5, UR44, RZ, P6, !PT ;  /* 0x0000002c05ddbc10 */ /* 0x000fe2000b7fe4ff */
[----:B--2---:R-:W-:-:S05]  /*41d0*/  @!P4 IMAD R15, R15, R17, R2 ;  /* 0x000000110f0fc224 */ /* 0x004fca00078e0202 */
[----:B------:R1:W-:Y:S01]  /*41e0*/  @!P4 STG.E.U8 desc[UR50][R4.64+0x31], R15 ;  /* 0x0000310f0400c986 */ /* 0x0003e2000c101132 */
[----:B------:R-:W-:Y:S05]  /*41f0*/  @P3 BRA `(.L_x_90) ;  /* 0x00000000000c3947 */ /* 0x000fea0003800000 */
[----:B------:R-:W2:Y:S02]  /*4200*/  LDG.E.U8 R16, desc[UR50][R6.64+0x30] ;  /* 0x0000303206107981 */ /* 0x000ea4000c1e1100 */
[----:B--2---:R-:W-:-:S05]  /*4210*/  PRMT R2, R16, 0x8880, RZ ;  /* 0x0000888010027816 */ /* 0x004fca00000000ff */
[----:B------:R-:W-:-:S07]  /*4220*/  IMAD R2, R2, R18, RZ ;  /* 0x0000001202027224 */ /* 0x000fce00078e02ff */
.L_x_90:
[----:B------:R-:W-:Y:S05]  /*4230*/  BSYNC B1 ;  /* 0x0000000000017941 */ /* 0x000fea0003800000 */
.L_x_89:
[----:B-1----:R-:W2:Y:S01]  /*4240*/  LDL.LU R15, [R1+0x68] ;  /* 0x00006800010f7983 */ /* 0x002ea20000300800 */
[----:B------:R-:W-:Y:S01]  /*4250*/  @!P2 IADD3 R218, P5, R4, UR45, RZ ;  /* 0x0000002d04daac10 */ /* 0x000fe2000ffbe0ff */
[----:B------:R-:W-:Y:S01]  /*4260*/  BSSY B1, `(.L_x_91) ;  /* 0x000000c000017945 */ /* 0x000fe20003800000 */
[C---:B------:R-:W-:Y:S02]  /*4270*/  ISETP.LT.OR P6, PT, R0.reuse, 0x39, !P1 ;  /* 0x000000390000780c */ /* 0x040fe40004fc1670 */
[----:B------:R-:W-:Y:S02]  /*4280*/  @!P2 IADD3.X R219, R5, UR44, RZ, P5, !PT ;  /* 0x0000002c05dbac10 */ /* 0x000fe4000affe4ff */
[C---:B------:R-:W-:Y:S02]  /*4290*/  ISETP.LT.OR P4, PT, R0.reuse, 0x39, !P0 ;  /* 0x000000390000780c */ /* 0x040fe40004781670 */
[----:B------:R-:W-:Y:S01]  /*42a0*/  ISETP.LT.OR P5, PT, R0, 0x3a, !P0 ;  /* 0x0000003a0000780c */ /* 0x000fe200047a1670 */
[----:B--2---:R-:W-:-:S05]  /*42b0*/  @!P3 IMAD R15, R15, R17, R2 ;  /* 0x000000110f0fb224 */ /* 0x004fca00078e0202 */
[----:B------:R1:W-:Y:S01]  /*42c0*/  @!P3 STG.E.U8 desc[UR50][R220.64+0x30], R15 ;  /* 0x0000300fdc00b986 */ /* 0x0003e2000c101132 */
[----:B------:R-:W-:Y:S01]  /*42d0*/  ISETP.LT.OR P3, PT, R0, 0x3a, !P1 ;  /* 0x0000003a0000780c */ /* 0x000fe20004f61670 */
[----:B------:R-:W-:-:S12]  /*42e0*/  @P2 BRA `(.L_x_92) ;  /* 0x00000000000c2947 */ /* 0x000fd80003800000 */
[----:B------:R-:W2:Y:S02]  /*42f0*/  LDG.E.U8 R16, desc[UR50][R6.64+0x31] ;  /* 0x0000313206107981 */ /* 0x000ea4000c1e1100 */
[----:B--2---:R-:W-:-:S05]  /*4300*/  PRMT R2, R16, 0x8880, RZ ;  /* 0x0000888010027816 */ /* 0x004fca00000000ff */
[----:B------:R-:W-:-:S07]  /*4310*/  IMAD R2, R2, R18, RZ ;  /* 0x0000001202027224 */ /* 0x000fce00078e02ff */
.L_x_92:
[----:B------:R-:W-:Y:S05]  /*4320*/  BSYNC B1 ;  /* 0x0000000000017941 */ /* 0x000fea0003800000 */
.L_x_91:
        /* <DEDUP_REMOVED lines=8> */
.L_x_94:
[----:B------:R-:W-:Y:S05]  /*43b0*/  BSYNC B1 ;  /* 0x0000000000017941 */ /* 0x000fea0003800000 */
.L_x_93:
        /* <DEDUP_REMOVED lines=8> */
.L_x_96:
[----:B------:R-:W-:Y:S05]  /*4440*/  BSYNC B1 ;  /* 0x0000000000017941 */ /* 0x000fea0003800000 */
.L_x_95:
[----:B-1----:R-:W2:Y:S01]  /*4450*/  LDL.LU R15, [R1+0x74] ;  /* 0x00007400010f7983 */ /* 0x002ea20000300800 */
[----:B------:R-:W-:Y:S01]  /*4460*/  BSSY B1, `(.L_x_97) ;  /* 0x000000b000017945 */ /* 0x000fe20003800000 */
[----:B------:R-:W-:Y:S02]  /*4470*/  ISETP.LT.OR P2, PT, R0, 0x41, !P0 ;  /* 0x000000410000780c */ /* 0x000fe40004741670 */
[----:B------:R-:W-:Y:S01]  /*4480*/  @!P5 IADD3 R218, P6, R4, UR45, RZ ;  /* 0x0000002d04dadc10 */ /* 0x000fe2000ffde0ff */
        /* <DEDUP_REMOVED lines=8> */
.L_x_98:
[----:B------:R-:W-:Y:S05]  /*4510*/  BSYNC B1 ;  /* 0x0000000000017941 */ /* 0x000fea0003800000 */
.L_x_97:
        /* <DEDUP_REMOVED lines=9> */
.L_x_100:
[----:B------:R-:W-:Y:S05]  /*45b0*/  BSYNC B1 ;  /* 0x0000000000017941 */ /* 0x000fea0003800000 */
.L_x_99:
        /* <DEDUP_REMOVED lines=12> */
.L_x_102:
[----:B------:R-:W-:Y:S05]  /*4680*/  BSYNC B1 ;  /* 0x0000000000017941 */ /* 0x000fea0003800000 */
.L_x_101:
        /* <DEDUP_REMOVED lines=8> */
.L_x_104:
[----:B------:R-:W-:Y:S05]  /*4710*/  BSYNC B1 ;  /* 0x0000000000017941 */ /* 0x000fea0003800000 */
.L_x_103:
        /* <DEDUP_REMOVED lines=9> */
.L_x_106:
[----:B------:R-:W-:Y:S05]  /*47b0*/  BSYNC B1 ;  /* 0x0000000000017941 */ /* 0x000fea0003800000 */
.L_x_105:
        /* <DEDUP_REMOVED lines=14> */
.L_x_108:
[----:B------:R-:W-:Y:S05]  /*48a0*/  BSYNC B1 ;  /* 0x0000000000017941 */ /* 0x000fea0003800000 */
.L_x_107:
        /* <DEDUP_REMOVED lines=8> */
.L_x_110:
[----:B------:R-:W-:Y:S05]  /*4930*/  BSYNC B1 ;  /* 0x0000000000017941 */ /* 0x000fea0003800000 */
.L_x_109:
        /* <DEDUP_REMOVED lines=8> */
.L_x_112:
[----:B------:R-:W-:Y:S05]  /*49c0*/  BSYNC B1 ;  /* 0x0000000000017941 */ /* 0x000fea0003800000 */
.L_x_111:
        /* <DEDUP_REMOVED lines=12> */
.L_x_114:
[----:B------:R-:W-:Y:S05]  /*4a90*/  BSYNC B1 ;  /* 0x0000000000017941 */ /* 0x000fea0003800000 */
.L_x_113:
        /* <DEDUP_REMOVED lines=9> */
.L_x_116:
[----:B------:R-:W-:Y:S05]  /*4b30*/  BSYNC B1 ;  /* 0x0000000000017941 */ /* 0x000fea0003800000 */
.L_x_115:
        /* <DEDUP_REMOVED lines=12> */
.L_x_118:
[----:B------:R-:W-:Y:S05]  /*4c00*/  BSYNC B1 ;  /* 0x0000000000017941 */ /* 0x000fea0003800000 */
.L_x_117:
        /* <DEDUP_REMOVED lines=8> */
.L_x_120:
[----:B------:R-:W-:Y:S05]  /*4c90*/  BSYNC B1 ;  /* 0x0000000000017941 */ /* 0x000fea0003800000 */
.L_x_119:
        /* <DEDUP_REMOVED lines=9> */
.L_x_122:
[----:B------:R-:W-:Y:S05]  /*4d30*/  BSYNC B1 ;  /* 0x0000000000017941 */ /* 0x000fea0003800000 */
.L_x_121:
        /* <DEDUP_REMOVED lines=14> */
.L_x_124:
[----:B------:R-:W-:Y:S05]  /*4e20*/  BSYNC B1 ;  /* 0x0000000000017941 */ /* 0x000fea0003800000 */
.L_x_123:
        /* <DEDUP_REMOVED lines=8> */
.L_x_126:
[----:B------:R-:W-:Y:S05]  /*4eb0*/  BSYNC B1 ;  /* 0x0000000000017941 */ /* 0x000fea0003800000 */
.L_x_125:
        /* <DEDUP_REMOVED lines=8> */
.L_x_128:
[----:B------:R-:W-:Y:S05]  /*4f40*/  BSYNC B1 ;  /* 0x0000000000017941 */ /* 0x000fea0003800000 */
.L_x_127:
        /* <DEDUP_REMOVED lines=12> */
.L_x_130:
[----:B------:R-:W-:Y:S05]  /*5010*/  BSYNC B1 ;  /* 0x0000000000017941 */ /* 0x000fea0003800000 */
.L_x_129:
        /* <DEDUP_REMOVED lines=9> */
.L_x_132:
[----:B------:R-:W-:Y:S05]  /*50b0*/  BSYNC B1 ;  /* 0x0000000000017941 */ /* 0x000fea0003800000 */
.L_x_131:
        /* <DEDUP_REMOVED lines=12> */
.L_x_134:
[----:B------:R-:W-:Y:S05]  /*5180*/  BSYNC B1 ;  /* 0x0000000000017941 */ /* 0x000fea0003800000 */
.L_x_133:
[----:B-1----:R-:W2:Y:S01]  /*5190*/  LDL.LU R15, [R1+0xc0] ;  /* 0x0000c000010f7983 */ /* 0x002ea20000300800 */
[----:B------:R-:W-:Y:S01]  /*51a0*/  BSSY B1, `(.L_x_135) ;  /* 0x0000007000017945 */ /* 0x000fe20003800000 */
[----:B--2---:R-:W-:-:S05]  /*51b0*/  @!P3 IMAD R15, R15, R17, R2 ;  /* 0x000000110f0fb224 */ /* 0x004fca00078e0202 */
[----:B------:R1:W-:Y:S01]  /*51c0*/  @!P3 STG.E.U8 desc[UR50][R4.64+0x60], R15 ;  /* 0x0000600f0400b986 */ /* 0x0003e2000c101132 */
[----:B------:R-:W-:Y:S05]  /*51d0*/  @P4 BRA `(.L_x_136) ;  /* 0x00000000000c4947 */ /* 0x000fea0003800000 */
[----:B------:R-:W1:Y:S02]  /*51e0*/  LDG.E.U8 R16, desc[UR50][R8.64+0x61] ;  /* 0x0000613208107981 */ /* 0x000e64000c1e1100 */
[----:B-1----:R-:W-:-:S05]  /*51f0*/  PRMT R15, R16, 0x8880, RZ ;  /* 0x00008880100f7816 */ /* 0x002fca00000000ff */
[----:B------:R-:W-:-:S07]  /*5200*/  IMAD R2, R15, R18, RZ ;  /* 0x000000120f027224 */ /* 0x000fce00078e02ff */
.L_x_136:
[----:B------:R-:W-:Y:S05]  /*5210*/  BSYNC B1 ;  /* 0x0000000000017941 */ /* 0x000fea0003800000 */
.L_x_135:
[----:B-1----:R-:W2:Y:S01]  /*5220*/  LDL.LU R15, [R1+0xc4] ;  /* 0x0000c400010f7983 */ /* 0x002ea20000300800 */
[----:B------:R-:W-:Y:S01]  /*5230*/  BSSY B1, `(.L_x_137) ;  /* 0x0000008000017945 */ /* 0x000fe20003800000 */
[----:B------:R-:W-:Y:S01]  /*5240*/  @!P2 IADD3.X R221, R5, UR44, RZ, P6, !PT ;  /* 0x0000002c05ddac10 */ /* 0x000fe2000b7fe4ff */
[----:B--2---:R-:W-:-:S05]  /*5250*/  @!P4 IMAD R15, R15, R17, R2 ;  /* 0x000000110f0fc224 */ /* 0x004fca00078e0202 */
[----:B------:R1:W-:Y:S01]  /*5260*/  @!P4 STG.E.U8 desc[UR50][R4.64+0x61], R15 ;  /* 0x0000610f0400c986 */ /* 0x0003e2000c101132 */
[----:B------:R-:W-:Y:S05]  /*5270*/  @P2 BRA `(.L_x_138) ;  /* 0x00000000000c2947 */ /* 0x000fea0003800000 */
[----:B------:R-:W1:Y:S02]  /*5280*/  LDG.E.U8 R16, desc[UR50][R6.64+0x60] ;  /* 0x0000603206107981 */ /* 0x000e64000c1e1100 */
[----:B-1----:R-:W-:-:S05]  /*5290*/  PRMT R15, R16, 0x8880, RZ ;  /* 0x00008880100f7816 */ /* 0x002fca00000000ff */
[----:B------:R-:W-:-:S07]  /*52a0*/  IMAD R2, R15, R18, RZ ;  /* 0x000000120f027224 */ /* 0x000fce00078e02ff */
.L_x_138:
[----:B------:R-:W-:Y:S05]  /*52b0*/  BSYNC B1 ;  /* 0x0000000000017941 */ /* 0x000fea0003800000 */
.L_x_137:
        /* <DEDUP_REMOVED lines=11> */
[----:B------:R-:W1:Y:S02]  /*5370*/  LDG.E.U8 R16, desc[UR50][R6.64+0x61] ;  /* 0x0000613206107981 */ /* 0x000e64000c1e1100 */
[----:B-1----:R-:W-:-:S05]  /*5380*/  PRMT R15, R16, 0x8880, RZ ;  /* 0x00008880100f7816 */ /* 0x002fca00000000ff */
[----:B------:R-:W-:-:S07]  /*5390*/  IMAD R2, R15, R18, RZ ;  /* 0x000000120f027224 */ /* 0x000fce00078e02ff */
.L_x_140:
[----:B------:R-:W-:Y:S05]  /*53a0*/  BSYNC B1 ;  /* 0x0000000000017941 */ /* 0x000fea0003800000 */
.L_x_139:
        /* <DEDUP_REMOVED lines=8> */
.L_x_142:
[----:B------:R-:W-:Y:S05]  /*5430*/  BSYNC B1 ;  /* 0x0000000000017941 */ /* 0x000fea0003800000 */
.L_x_141:
        /* <DEDUP_REMOVED lines=8> */
.L_x_144:
[----:B------:R-:W-:Y:S05]  /*54c0*/  BSYNC B1 ;  /* 0x0000000000017941 */ /* 0x000fea0003800000 */
.L_x_143:
[----:B-1----:R-:W2:Y:S01]  /*54d0*/  LDL.LU R15, [R1+0xd4] ;  /* 0x0000d400010f7983 */ /* 0x002ea20000300800 */
[----:B------:R-:W-:Y:S01]  /*54e0*/  @!P3 IADD3 R220, P6, R4, UR45, RZ ;  /* 0x0000002d04dcbc10 */ /* 0x000fe2000ffde0ff */
[----:B------:R-:W-:Y:S01]  /*54f0*/  BSSY B1, `(.L_x_145) ;  /* 0x000000b000017945 */ /* 0x000fe20003800000 */
[----:B------:R-:W-:Y:S02]  /*5500*/  ISETP.LT.OR P5, PT, R0, 0x71, !P0 ;  /* 0x000000710000780c */ /* 0x000fe400047a1670 */
[----:B------:R-:W-:Y:S02]  /*5510*/  @!P3 IADD3.X R221, R5, UR44, RZ, P6, !PT ;  /* 0x0000002c05ddbc10 */ /* 0x000fe4000b7fe4ff */
[----:B------:R-:W-:Y:S01]  /*5520*/  @!P4 IADD3 R218, P6, R4, UR45, RZ ;  /* 0x0000002d04dacc10 */ /* 0x000fe2000ffde0ff */
[----:B--2---:R-:W-:-:S05]  /*5530*/  @!P2 IMAD R15, R15, R17, R2 ;  /* 0x000000110f0fa224 */ /* 0x004fca00078e0202 */
[----:B------:R1:W-:Y:S01]  /*5540*/  @!P2 STG.E.U8 desc[UR50][R4.64+0x69], R15 ;  /* 0x0000690f0400a986 */ /* 0x0003e2000c101132 */
[----:B------:R-:W-:Y:S01]  /*5550*/  ISETP.LT.OR P2, PT, R0, 0x71, !P1 ;  /* 0x000000710000780c */ /* 0x000fe20004f41670 */
[----:B------:R-:W-:-:S12]  /*5560*/  @P3 BRA `(.L_x_146) ;  /* 0x00000000000c3947 */ /* 0x000fd80003800000 */
[----:B------:R-:W1:Y:S02]  /*5570*/  LDG.E.U8 R16, desc[UR50][R6.64+0x68] ;  /* 0x0000683206107981 */ /* 0x000e64000c1e1100 */
[----:B-1----:R-:W-:-:S05]  /*5580*/  PRMT R15, R16, 0x8880, RZ ;  /* 0x00008880100f7816 */ /* 0x002fca00000000ff */
[----:B------:R-:W-:-:S07]  /*5590*/  IMAD R2, R15, R18, RZ ;  /* 0x000000120f027224 */ /* 0x000fce00078e02ff */
.L_x_146:
[----:B------:R-:W-:Y:S05]  /*55a0*/  BSYNC B1 ;  /* 0x0000000000017941 */ /* 0x000fea0003800000 */
.L_x_145:
        /* <DEDUP_REMOVED lines=9> */
.L_x_148:
[----:B------:R-:W-:Y:S05]  /*5640*/  BSYNC B1 ;  /* 0x0000000000017941 */ /* 0x000fea0003800000 */
.L_x_147:
        /* <DEDUP_REMOVED lines=8> */
.L_x_150:
[----:B------:R-:W-:Y:S05]  /*56d0*/  BSYNC B1 ;  /* 0x0000000000017941 */ /* 0x000fea0003800000 */
.L_x_149:
[----:B-1----:R-:W2:Y:S01]  /*56e0*/  LDL.LU R15, [R1+0xe0] ;  /* 0x0000e000010f7983 */ /* 0x002ea20000300800 */
[----:B------:R-:W-:Y:S01]  /*56f0*/  BSSY B1, `(.L_x_151) ;  /* 0x000000b000017945 */ /* 0x000fe20003800000 */
[----:B------:R-:W-:Y:S02]  /*5700*/  ISETP.LT.OR P3, PT, R0, 0x72, !P0 ;  /* 0x000000720000780c */ /* 0x000fe40004761670 */
[----:B------:R-:W-:Y:S01]  /*5710*/  @!P5 IADD3 R218, P6, R4, UR45, RZ ;  /* 0x0000002d04dadc10 */ /* 0x000fe2000ffde0ff */
[----:B--2---:R-:W-:Y:S01]  /*5720*/  @!P2 IMAD R221, R15, R17, R2 ;  /* 0x000000110fdda224 */ /* 0x004fe200078e0202 */
[----:B------:R-:W-:-:S04]  /*5730*/  IADD3 R15, P4, R3, 0x80, RZ ;  /* 0x00000080030f7810 */ /* 0x000fc80007f9e0ff */
[----:B------:R1:W-:Y:S01]  /*5740*/  @!P2 STG.E.U8 desc[UR50][R4.64+0x70], R221 ;  /* 0x000070dd0400a986 */ /* 0x0003e2000c101132 */
[----:B------:R-:W-:-:S13]  /*5750*/  ISETP.LT.OR P2, PT, R0, 0x72, !P1 ;  /* 0x000000720000780c */ /* 0x000fda0004f41670 */
[----:B-1----:R-:W-:Y:S05]  /*5760*/  @P2 BRA `(.L_x_152) ;  /* 0x00000000000c2947 */ /* 0x002fea0003800000 */
[----:B------:R-:W2:Y:S02]  /*5770*/  LDG.E.U8 R16, desc[UR50][R8.64+0x71] ;  /* 0x0000713208107981 */ /* 0x000ea4000c1e1100 */
[----:B--2---:R-:W-:-:S05]  /*5780*/  PRMT R221, R16, 0x8880, RZ ;  /* 0x0000888010dd7816 */ /* 0x004fca00000000ff */
[----:B------:R-:W-:-:S07]  /*5790*/  IMAD R2, R221, R18, RZ ;  /* 0x00000012dd027224 */ /* 0x000fce00078e02ff */
.L_x_152:
[----:B------:R-:W-:Y:S05]  /*57a0*/  BSYNC B1 ;  /* 0x0000000000017941 */ /* 0x000fea0003800000 */
.L_x_151:
[----:B------:R-:W2:Y:S01]  /*57b0*/  LDL.LU R220, [R1+0xe4] ;  /* 0x0000e40001dc7983 */ /* 0x000ea20000300800 */
        /* <DEDUP_REMOVED lines=8> */
.L_x_154:
[----:B------:R-:W-:Y:S05]  /*5840*/  BSYNC B1 ;  /* 0x0000000000017941 */ /* 0x000fea0003800000 */
.L_x_153:
[----:B------:R-:W1:Y:S01]  /*5850*/  LDL.LU R220, [R1+0xe8] ;  /* 0x0000e80001dc7983 */ /* 0x000e620000300800 */
[----:B------:R-:W-:Y:S01]  /*5860*/  BSSY B1, `(.L_x_155) ;  /* 0x000000c000017945 */ /* 0x000fe20003800000 */
[C---:B------:R-:W-:Y:S02]  /*5870*/  ISETP.LT.OR P2, PT, R0.reuse, 0x79, !P1 ;  /* 0x000000790000780c */ /* 0x040fe40004f41670 */
[C---:B------:R-:W-:Y:S02]  /*5880*/  ISETP.LT.OR P1, PT, R0.reuse, 0x7a, !P1 ;  /* 0x0000007a0000780c */ /* 0x040fe40004f21670 */
[----:B------:R-:W-:Y:S01]  /*5890*/  ISETP.LT.OR P6, PT, R0, 0x79, !P0 ;  /* 0x000000790000780c */ /* 0x000fe200047c1670 */
[----:B-1----:R-:W-:-:S05]  /*58a0*/  @!P5 IMAD R221, R220, R17, R2 ;  /* 0x00000011dcddd224 */ /* 0x002fca00078e0202 */
[----:B------:R1:W-:Y:S02]  /*58b0*/  @!P5 STG.E.U8 desc[UR50][R218.64+0x70], R221 ;  /* 0x000070ddda00d986 */ /* 0x0003e4000c101132 */
[----:B-1----:R-:W-:-:S04]  /*58c0*/  @!P3 IADD3 R218, P5, R4, UR45, RZ ;  /* 0x0000002d04dabc10 */ /* 0x002fc8000ffbe0ff */
[----:B------:R-:W-:Y:S01]  /*58d0*/  @!P3 IADD3.X R219, R5, UR44, RZ, P5, !PT ;  /* 0x0000002c05dbbc10 */ /* 0x000fe2000affe4ff */
[----:B------:R-:W-:Y:S08]  /*58e0*/  @P3 BRA `(.L_x_156) ;  /* 0x00000000000c3947 */ /* 0x000ff00003800000 */
[----:B------:R-:W2:Y:S02]  /*58f0*/  LDG.E.U8 R16, desc[UR50][R6.64+0x71] ;  /* 0x0000713206107981 */ /* 0x000ea4000c1e1100 */
[----:B--2---:R-:W-:-:S05]  /*5900*/  PRMT R221, R16, 0x8880, RZ ;  /* 0x0000888010dd7816 */ /* 0x004fca00000000ff */
[----:B------:R-:W-:-:S07]  /*5910*/  IMAD R2, R221, R18, RZ ;  /* 0x00000012dd027224 */ /* 0x000fce00078e02ff */
.L_x_156:
[----:B------:R-:W-:Y:S05]  /*5920*/  BSYNC B1 ;  /* 0x0000000000017941 */ /* 0x000fea0003800000 */
.L_x_155:
[----:B------:R-:W2:Y:S01]  /*5930*/  LDL.LU R220, [R1+0xec] ;  /* 0x0000ec0001dc7983 */ /* 0x000ea20000300800 */
[----:B------:R-:W-:Y:S01]  /*5940*/  BSSY B1, `(.L_x_157) ;  /* 0x0000007000017945 */ /* 0x000fe20003800000 */
[----:B--2---:R-:W-:-:S05]  /*5950*/  @!P3 IMAD R221, R220, R17, R2 ;  /* 0x00000011dcddb224 */ /* 0x004fca00078e0202 */
[----:B------:R1:W-:Y:S01]  /*5960*/  @!P3 STG.E.U8 desc[UR50][R218.64+0x71], R221 ;  /* 0x000071ddda00b986 */ /* 0x0003e2000c101132 */
[----:B------:R-:W-:Y:S05]  /*5970*/  @P2 BRA `(.L_x_158) ;  /* 0x00000000000c2947 */ /* 0x000fea0003800000 */
[----:B------:R-:W1:Y:S02]  /*5980*/  LDG.E.U8 R16, desc[UR50][R8.64+0x78] ;  /* 0x0000783208107981 */ /* 0x000e64000c1e1100 */
[----:B-1----:R-:W-:-:S05]  /*5990*/  PRMT R219, R16, 0x8880, RZ ;  /* 0x0000888010db7816 */ /* 0x002fca00000000ff */
[----:B------:R-:W-:-:S07]  /*59a0*/  IMAD R2, R219, R18, RZ ;  /* 0x00000012db027224 */ /* 0x000fce00078e02ff */
.L_x_158:
[----:B------:R-:W-:Y:S05]  /*59b0*/  BSYNC B1 ;  /* 0x0000000000017941 */ /* 0x000fea0003800000 */
.L_x_157:
        /* <DEDUP_REMOVED lines=8> */
.L_x_160:
[----:B------:R-:W-:Y:S05]  /*5a40*/  BSYNC B1 ;  /* 0x0000000000017941 */ /* 0x000fea0003800000 */
.L_x_159:
[----:B------:R-:W1:Y:S01]  /*5a50*/  LDL.LU R218, [R1+0xf4] ;  /* 0x0000f40001da7983 */ /* 0x000e620000300800 */
[----:B0-----:R-:W-:Y:S01]  /*5a60*/  @!P6 IADD3 R8, P2, R4, UR45, RZ ;  /* 0x0000002d0408ec10 */ /* 0x001fe2000ff5e0ff */
[----:B------:R-:W-:Y:S01]  /*5a70*/  BSSY B1, `(.L_x_161) ;  /* 0x000000a000017945 */ /* 0x000fe20003800000 */
[----:B------:R-:W-:Y:S01]  /*5a80*/  ISETP.LT.OR P0, PT, R0, 0x7a, !P0 ;  /* 0x0000007a0000780c */ /* 0x000fe20004701670 */
[----:B------:R-:W-:Y:S01]  /*5a90*/  IMAD.X R223, RZ, RZ, UR7, P4 ;  /* 0x00000007ffdf7e24 */ /* 0x000fe2000a0e06ff */
[----:B------:R-:W-:Y:S01]  /*5aa0*/  @!P6 IADD3.X R9, R5, UR44, RZ, P2, !PT ;  /* 0x0000002c0509ec10 */ /* 0x000fe200097fe4ff */
[----:B-1----:R-:W-:-:S05]  /*5ab0*/  @!P1 IMAD R219, R218, R17, R2 ;  /* 0x00000011dadb9224 */ /* 0x002fca00078e0202 */
[----:B------:R0:W-:Y:S01]  /*5ac0*/  @!P1 STG.E.U8 desc[UR50][R4.64+0x79], R219 ;  /* 0x000079db04009986 */ /* 0x0001e2000c101132 */
[----:B------:R-:W-:Y:S05]  /*5ad0*/  @P6 BRA `(.L_x_162) ;  /* 0x00000000000c6947 */ /* 0x000fea0003800000 */
[----:B------:R-:W0:Y:S02]  /*5ae0*/  LDG.E.U8 R16, desc[UR50][R6.64+0x78] ;  /* 0x0000783206107981 */ /* 0x000e24000c1e1100 */
[----:B0-----:R-:W-:-:S05]  /*5af0*/  PRMT R219, R16, 0x8880, RZ ;  /* 0x0000888010db7816 */ /* 0x001fca00000000ff */
[----:B------:R-:W-:-:S07]  /*5b00*/  IMAD R2, R219, R18, RZ ;  /* 0x00000012db027224 */ /* 0x000fce00078e02ff */
.L_x_162:
[----:B------:R-:W-:Y:S05]  /*5b10*/  BSYNC B1 ;  /* 0x0000000000017941 */ /* 0x000fea0003800000 */
.L_x_161:
[----:B------:R-:W2:Y:S01]  /*5b20*/  LDL.LU R218, [R1+0xf8] ;  /* 0x0000f80001da7983 */ /* 0x000ea20000300800 */
[----:B------:R-:W-:Y:S01]  /*5b30*/  BSSY B1, `(.L_x_163) ;  /* 0x0000009000017945 */ /* 0x000fe20003800000 */
[-C--:B------:R-:W-:Y:S02]  /*5b40*/  IMAD R220, R223, R10.reuse, RZ ;  /* 0x0000000adfdc7224 */ /* 0x080fe400078e02ff */
[----:B--2---:R-:W-:Y:S02]  /*5b50*/  @!P6 IMAD R221, R218, R17, R2 ;  /* 0x00000011dadde224 */ /* 0x004fe400078e0202 */
[----:B0-----:R-:W-:-:S03]  /*5b60*/  IMAD.WIDE.U32 R218, R15, R10, R20 ;  /* 0x0000000a0fda7225 */ /* 0x001fc600078e0014 */
[----:B------:R0:W-:Y:S01]  /*5b70*/  @!P6 STG.E.U8 desc[UR50][R8.64+0x78], R221 ;  /* 0x000078dd0800e986 */ /* 0x0001e2000c101132 */
[----:B------:R-:W-:Y:S05]  /*5b80*/  @P0 BRA `(.L_x_164) ;  /* 0x00000000000c0947 */ /* 0x000fea0003800000 */
[----:B------:R-:W0:Y:S02]  /*5b90*/  LDG.E.U8 R16, desc[UR50][R6.64+0x79] ;  /* 0x0000793206107981 */ /* 0x000e24000c1e1100 */
[----:B0-----:R-:W-:-:S05]  /*5ba0*/  PRMT R9, R16, 0x8880, RZ ;  /* 0x0000888010097816 */ /* 0x001fca00000000ff */
[----:B------:R-:W-:-:S07]  /*5bb0*/  IMAD R2, R9, R18, RZ ;  /* 0x0000001209027224 */ /* 0x000fce00078e02ff */
.L_x_164:
[----:B------:R-:W-:Y:S05]  /*5bc0*/  BSYNC B1 ;  /* 0x0000000000017941 */ /* 0x000fea0003800000 */
.L_x_163:
[----:B0-----:R-:W2:Y:S01]  /*5bd0*/  LDL.LU R221, [R1+0xfc] ;  /* 0x0000fc0001dd7983 */ /* 0x001ea20000300800 */
[----:B------:R-:W-:Y:S01]  /*5be0*/  @!P0 IADD3 R6, P4, R4, UR45, RZ ;  /* 0x0000002d04068c10 */ /* 0x000fe2000ff9e0ff */
[----:B------:R-:W-:Y:S01]  /*5bf0*/  IMAD R223, R15, R11, R220 ;  /* 0x0000000b0fdf7224 */ /* 0x000fe200078e02dc */
[----:B------:R-:W-:Y:S01]  /*5c00*/  ISETP.GE.AND P1, PT, R14, 0x81, PT ;  /* 0x000000810e00780c */ /* 0x000fe20003f26270 */
[----:B------:R-:W-:Y:S01]  /*5c10*/  BSSY B1, `(.L_x_165) ;  /* 0x000000d000017945 */ /* 0x000fe20003800000 */
[----:B------:R-:W-:Y:S02]  /*5c20*/  @!P0 IADD3.X R7, R5, UR44, RZ, P4, !PT ;  /* 0x0000002c05078c10 */ /* 0x000fe4000a7fe4ff */
[----:B------:R-:W-:Y:S02]  /*5c30*/  ISETP.LT.OR P3, PT, R0, 0x1, !P1 ;  /* 0x000000010000780c */ /* 0x000fe40004f61670 */
[----:B------:R-:W-:-:S04]  /*5c40*/  IADD3 R8, P2, R218, R12, RZ ;  /* 0x0000000cda087210 */ /* 0x000fc80007f5e0ff */
[----:B------:R-:W-:Y:S02]  /*5c50*/  IADD3.X R9, R13, R219, R223, P2, !PT ;  /* 0x000000db0d097210 */ /* 0x000fe400017fe4df */
[----:B------:R-:W-:-:S04]  /*5c60*/  IADD3 R218, P2, R4, UR43, RZ ;  /* 0x0000002b04da7c10 */ /* 0x000fc8000ff5e0ff */
[----:B------:R-:W-:Y:S01]  /*5c70*/  IADD3.X R219, R5, UR42, RZ, P2, !PT ;  /* 0x0000002a05db7c10 */ /* 0x000fe200097fe4ff */
[----:B--2---:R-:W-:-:S05]  /*5c80*/  @!P0 IMAD R221, R221, R17, R2 ;  /* 0x00000011dddd8224 */ /* 0x004fca00078e0202 */
[----:B------:R0:W-:Y:S01]  /*5c90*/  @!P0 STG.E.U8 desc[UR50][R6.64+0x79], R221 ;  /* 0x000079dd06008986 */ /* 0x0001e2000c101132 */
[----:B------:R-:W-:Y:S05]  /*5ca0*/  @P3 BRA `(.L_x_166) ;  /* 0x00000000000c3947 */ /* 0x000fea0003800000 */
[----:B------:R-:W0:Y:S02]  /*5cb0*/  LDG.E.U8 R16, desc[UR50][R8.64] ;  /* 0x0000003208107981 */ /* 0x000e24000c1e1100 */
[----:B0-----:R-:W-:-:S05]  /*5cc0*/  PRMT R7, R16, 0x8880, RZ ;  /* 0x0000888010077816 */ /* 0x001fca00000000ff */
[----:B------:R-:W-:-:S07]  /*5cd0*/  IMAD R2, R7, R18, RZ ;  /* 0x0000001207027224 */ /* 0x000fce00078e02ff */
.L_x_166:
[----:B------:R-:W-:Y:S05]  /*5ce0*/  BSYNC B1 ;  /* 0x0000000000017941 */ /* 0x000fea0003800000 */
.L_x_165:
[----:B0-----:R-:W-:Y:S01]  /*5cf0*/  @!P3 IMAD R221, R152, R17, R2 ;  /* 0x0000001198ddb224 */ /* 0x001fe200078e0202 */
[----:B------:R-:W-:Y:S01]  /*5d00*/  ISETP.GE.AND P0, PT, R14, 0x89, PT ;  /* 0x000000890e00780c */ /* 0x000fe20003f06270 */
[----:B------:R-:W-:Y:S01]  /*5d10*/  IMAD.WIDE.U32 R6, R15, R10, R216 ;  /* 0x0000000a0f067225 */ /* 0x000fe200078e00d8 */
[----:B------:R-:W-:Y:S02]  /*5d20*/  BSSY B1, `(.L_x_167) ;  /* 0x000000b000017945 */ /* 0x000fe40003800000 */
[----:B------:R0:W-:Y:S01]  /*5d30*/  @!P3 STG.E.U8 desc[UR50][R218.64], R221 ;  /* 0x000000ddda00b986 */ /* 0x0001e2000c101132 */
[C---:B------:R-:W-:Y:S01]  /*5d40*/  ISETP.LT.OR P3, PT, R0.reuse, 0x2, !P1 ;  /* 0x000000020000780c */ /* 0x040fe20004f61670 */
[----:B------:R-:W-:Y:S01]  /*5d50*/  IMAD.IADD R152, R223, 0x1, R7 ;  /* 0x00000001df987824 */ /* 0x000fe200078e0207 */
[C---:B------:R-:W-:Y:S02]  /*5d60*/  ISETP.LT.OR P2, PT, R0.reuse, 0x1, !P0 ;  /* 0x000000010000780c */ /* 0x040fe40004741670 */
[----:B------:R-:W-:-:S02]  /*5d70*/  ISETP.LT.OR P5, PT, R0, 0x2, !P0 ;  /* 0x000000020000780c */ /* 0x000fc400047a1670 */
[----:B------:R-:W-:-:S07]  /*5d80*/  IADD3 R6, P4, P6, R22, R12, R6 ;  /* 0x0000000c16067210 */ /* 0x000fce0007e9e006 */
[----:B0-----:R-:W-:Y:S06]  /*5d90*/  @P3 BRA `(.L_x_168) ;  /* 0x00000000000c3947 */ /* 0x001fec0003800000 */
[----:B------:R-:W2:Y:S02]  /*5da0*/  LDG.E.U8 R16, desc[UR50][R8.64+0x1] ;  /* 0x0000013208107981 */ /* 0x000ea4000c1e1100 */
[----:B--2---:R-:W-:-:S05]  /*5db0*/  PRMT R15, R16, 0x8880, RZ ;  /* 0x00008880100f7816 */ /* 0x004fca00000000ff */
[----:B------:R-:W-:-:S07]  /*5dc0*/  IMAD R2, R15, R18, RZ ;  /* 0x000000120f027224 */ /* 0x000fce00078e02ff */
.L_x_168:
[----:B------:R-:W-:Y:S05]  /*5dd0*/  BSYNC B1 ;  /* 0x0000000000017941 */ /* 0x000fea0003800000 */
.L_x_167:
[----:B------:R-:W-:Y:S01]  /*5de0*/  @!P3 IMAD R15, R153, R17, R2 ;  /* 0x00000011990fb224 */ /* 0x000fe200078e0202 */
[----:B------:R-:W-:Y:S01]  /*5df0*/  IADD3.X R7, R21, R13, R152, P4, P6 ;  /* 0x0000000d15077210 */ /* 0x000fe200027ec498 */
[----:B------:R-:W-:Y:S01]  /*5e00*/  BSSY B1, `(.L_x_169) ;  /* 0x0000008000017945 */ /* 0x000fe20003800000 */
[----:B------:R-:W-:Y:S02]  /*5e10*/  @!P2 IADD3 R152, P4, R218, UR45, RZ ;  /* 0x0000002dda98ac10 */ /* 0x000fe4000ff9e0ff */
[----:B------:R0:W-:Y:S02]  /*5e20*/  @!P3 STG.E.U8 desc[UR50][R218.64+0x1], R15 ;  /* 0x0000010fda00b986 */ /* 0x0001e4000c101132 */
[----:B------:R-:W-:Y:S01]  /*5e30*/  @!P2 IADD3.X R153, R219, UR44, RZ, P4, !PT ;  /* 0x0000002cdb99ac10 */ /* 0x000fe2000a7fe4ff */
[----:B------:R-:W-:Y:S08]  /*5e40*/  @P2 BRA `(.L_x_170) ;  /* 0x00000000000c2947 */ /* 0x000ff00003800000 */
[----:B------:R-:W0:Y:S02]  /*5e50*/  LDG.E.U8 R16, desc[UR50][R6.64] ;  /* 0x0000003206107981 */ /* 0x000e24000c1e1100 */
[----:B0-----:R-:W-:-:S05]  /*5e60*/  PRMT R15, R16, 0x8880, RZ ;  /* 0x00008880100f7816 */ /* 0x001fca00000000ff */
[----:B------:R-:W-:-:S07]  /*5e70*/  IMAD R2, R15, R18, RZ ;  /* 0x000000120f027224 */ /* 0x000fce00078e02ff */
.L_x_170:
[----:B------:R-:W-:Y:S05]  /*5e80*/  BSYNC B1 ;  /* 0x0000000000017941 */ /* 0x000fea0003800000 */
.L_x_169:
[----:B0-----:R-:W-:Y:S01]  /*5e90*/  @!P2 IMAD R15, R154, R17, R2 ;  /* 0x000000119a0fa224 */ /* 0x001fe200078e0202 */
[----:B------:R-:W-:Y:S01]  /*5ea0*/  @!P5 IADD3 R220, P3, R218, UR45, RZ ;  /* 0x0000002ddadcdc10 */ /* 0x000fe2000ff7e0ff */
[----:B------:R-:W-:Y:S01]  /*5eb0*/  BSSY B1, `(.L_x_171) ;  /* 0x000000b000017945 */ /* 0x000fe20003800000 */
[C---:B------:R-:W-:Y:S02]  /*5ec0*/  ISETP.LT.OR P6, PT, R0.reuse, 0x9, !P1 ;  /* 0x000000090000780c */ /* 0x040fe40004fc1670 */
[----:B------:R0:W-:Y:S01]  /*5ed0*/  @!P2 STG.E.U8 desc[UR50][R152.64], R15 ;  /* 0x0000000f9800a986 */ /* 0x0001e2000c101132 */
[----:B------:R-:W-:Y:S02]  /*5ee0*/  @!P5 IADD3.X R221, R219, UR44, RZ, P3, !PT ;  /* 0x0000002cdbdddc10 */ /* 0x000fe40009ffe4ff */
[C---:B------:R-:W-:Y:S02]  /*5ef0*/  ISETP.LT.OR P4, PT, R0.reuse, 0xa, !P1 ;  /* 0x0000000a0000780c */ /* 0x040fe40004f81670 */
[----:B------:R-:W-:-:S02]  /*5f00*/  ISETP.LT.OR P2, PT, R0, 0x9, !P0 ;  /* 0x000000090000780c */ /* 0x000fc40004741670 */
[----:B------:R-:W-:Y:S01]  /*5f10*/  ISETP.LT.OR P3, PT, R0, 0xa, !P0 ;  /* 0x0000000a0000780c */ /* 0x000fe20004761670 */
[----:B------:R-:W-:-:S12]  /*5f20*/  @P5 BRA `(.L_x_172) ;  /* 0x00000000000c5947 */ /* 0x000fd80003800000 */
[----:B------:R-:W0:Y:S02]  /*5f30*/  LDG.E.U8 R16, desc[UR50][R6.64+0x1] ;  /* 0x0000013206107981 */ /* 0x000e24000c1e1100 */
[----:B0-----:R-:W-:-:S05]  /*5f40*/  PRMT R15, R16, 0x8880, RZ ;  /* 0x00008880100f7816 */ /* 0x001fca00000000ff */
[----:B------:R-:W-:-:S07]  /*5f50*/  IMAD R2, R15, R18, RZ ;  /* 0x000000120f027224 */ /* 0x000fce00078e02ff */
.L_x_172:
[----:B------:R-:W-:Y:S05]  /*5f60*/  BSYNC B1 ;  /* 0x0000000000017941 */ /* 0x000fea0003800000 */
.L_x_171:
[----:B------:R-:W-:Y:S01]  /*5f70*/  @!P5 IMAD R155, R155, R17, R2 ;  /* 0x000000119b9bd224 */ /* 0x000fe200078e0202 */
[----:B------:R-:W-:Y:S04]  /*5f80*/  BSSY B1, `(.L_x_173) ;  /* 0x0000006000017945 */ /* 0x000fe80003800000 */
[----:B------:R1:W-:Y:S01]  /*5f90*/  @!P5 STG.E.U8 desc[UR50][R220.64+0x1], R155 ;  /* 0x0000019bdc00d986 */ /* 0x0003e2000c101132 */
[----:B------:R-:W-:Y:S05]  /*5fa0*/  @P6 BRA `(.L_x_174) ;  /* 0x00000000000c6947 */ /* 0x000fea0003800000 */
[----:B------:R-:W0:Y:S02]  /*5fb0*/  LDG.E.U8 R16, desc[UR50][R8.64+0x8] ;  /* 0x0000083208107981 */ /* 0x000e24000c1e1100 */
[----:B0-----:R-:W-:-:S05]  /*5fc0*/  PRMT R15, R16, 0x8880, RZ ;  /* 0x00008880100f7816 */ /* 0x001fca00000000ff */
[----:B------:R-:W-:-:S07]  /*5fd0*/  IMAD R2, R15, R18, RZ ;  /* 0x000000120f027224 */ /* 0x000fce00078e02ff */
.L_x_174:
[----:B------:R-:W-:Y:S05]  /*5fe0*/  BSYNC B1 ;  /* 0x0000000000017941 */ /* 0x000fea0003800000 */
.L_x_173:
[----:B0-----:R-:W-:Y:S01]  /*5ff0*/  @!P6 IMAD R15, R156, R17, R2 ;  /* 0x000000119c0fe224 */ /* 0x001fe200078e0202 */
[----:B------:R-:W-:Y:S01]  /*6000*/  BSSY B1, `(.L_x_175) ;  /* 0x0000008000017945 */ /* 0x000fe20003800000 */
[----:B------:R-:W-:Y:S02]  /*6010*/  IMAD.MOV.U32 R152, RZ, RZ, R218 ;  /* 0x000000ffff987224 */ /* 0x000fe400078e00da */
[----:B------:R-:W-:-:S05]  /*6020*/  IMAD.MOV.U32 R153, RZ, RZ, R219 ;  /* 0x000000ffff997224 */ /* 0x000fca00078e00db */
[----:B------:R0:W-:Y:S01]  /*6030*/  @!P6 STG.E.U8 desc[UR50][R152.64+0x8], R15 ;  /* 0x0000080f9800e986 */ /* 0x0001e2000c101132 */
[----:B------:R-:W-:Y:S05]  /*6040*/  @P4 BRA `(.L_x_176) ;  /* 0x00000000000c4947 */ /* 0x000fea0003800000 */
[----:B------:R-:W0:Y:S02]  /*6050*/  LDG.E.U8 R16, desc[UR50][R8.64+0x9] ;  /* 0x0000093208107981 */ /* 0x000e24000c1e1100 */
[----:B0-----:R-:W-:-:S05]  /*6060*/  PRMT R15, R16, 0x8880, RZ ;  /* 0x00008880100f7816 */ /* 0x001fca00000000ff */
[----:B------:R-:W-:-:S07]  /*6070*/  IMAD R2, R15, R18, RZ ;  /* 0x000000120f027224 */ /* 0x000fce00078e02ff */
.L_x_176:
[----:B------:R-:W-:Y:S05]  /*6080*/  BSYNC B1 ;  /* 0x0000000000017941 */ /* 0x000fea0003800000 */
.L_x_175:
[----:B0-----:R-:W-:Y:S01]  /*6090*/  @!P4 IMAD R15, R157, R17, R2 ;  /* 0x000000119d0fc224 */ /* 0x001fe200078e0202 */
[----:B------:R-:W-:Y:S01]  /*60a0*/  @!P2 IADD3 R154, P6, R218, UR45, RZ ;  /* 0x0000002dda9aac10 */ /* 0x000fe2000ffde0ff */
[----:B------:R-:W-:Y:S01]  /*60b0*/  IMAD.U32 R157, RZ, RZ, UR45 ;  /* 0x0000002dff9d7e24 */ /* 0x000fe2000f8e00ff */
[----:B------:R-:W-:Y:S01]  /*60c0*/  BSSY B1, `(.L_x_177) ;  /* 0x000000a000017945 */ /* 0x000fe20003800000 */
[----:B------:R-:W-:Y:S01]  /*60d0*/  ISETP.LT.OR P5, PT, R0, 0x11, !P0 ;  /* 0x000000110000780c */ /* 0x000fe200047a1670 */
[----:B------:R0:W-:Y:S01]  /*60e0*/  @!P4 STG.E.U8 desc[UR50][R152.64+0x9], R15 ;  /* 0x0000090f9800c986 */ /* 0x0001e2000c101132 */
[----:B-1----:R-:W-:Y:S01]  /*60f0*/  @!P2 IADD3.X R155, R219, UR44, RZ, P6, !PT ;  /* 0x0000002cdb9bac10 */ /* 0x002fe2000b7fe4ff */
[----:B------:R-:W-:Y:S01]  /*6100*/  IMAD.U32 R219, RZ, RZ, UR44 ;  /* 0x0000002cffdb7e24 */ /* 0x000fe2000f8e00ff */
[----:B------:R-:W-:Y:S01]  /*6110*/  @!P3 IADD3 R156, P4, P6, R157, UR43, R4 ;  /* 0x0000002b9d9cbc10 */ /* 0x000fe2000fe9e004 */
[----:B------:R-:W-:-:S12]  /*6120*/  @P2 BRA `(.L_x_178) ;  /* 0x00000000000c2947 */ /* 0x000fd80003800000 */
[----:B------:R-:W0:Y:S02]  /*6130*/  LDG.E.U8 R16, desc[UR50][R6.64+0x8] ;  /* 0x0000083206107981 */ /* 0x000e24000c1e1100 */
[----:B0-----:R-:W-:-:S05]  /*6140*/  PRMT R15, R16, 0x8880, RZ ;  /* 0x00008880100f7816 */ /* 0x001fca00000000ff */
[----:B------:R-:W-:-:S07]  /*6150*/  IMAD R2, R15, R18, RZ ;  /* 0x000000120f027224 */ /* 0x000fce00078e02ff */
.L_x_178:
[----:B------:R-:W-:Y:S05]  /*6160*/  BSYNC B1 ;  /* 0x0000000000017941 */ /* 0x000fea0003800000 */
.L_x_177:
[----:B0-----:R-:W-:Y:S01]  /*6170*/  @!P2 IMAD R15, R158, R17, R2 ;  /* 0x000000119e0fa224 */ /* 0x001fe200078e0202 */
[----:B------:R-:W-:Y:S01]  /*6180*/  BSSY B1, `(.L_x_179) ;  /* 0x0000007000017945 */ /* 0x000fe20003800000 */
[----:B------:R-:W-:-:S03]  /*6190*/  @!P3 IADD3.X R157, R219, UR42, R5, P4, P6 ;  /* 0x0000002adb9dbc10 */ /* 0x000fc6000a7ec405 */
[----:B------:R0:W-:Y:S01]  /*61a0*/  @!P2 STG.E.U8 desc[UR50][R154.64+0x8], R15 ;  /* 0x0000080f9a00a986 */ /* 0x0001e2000c101132 */
[----:B------:R-:W-:Y:S05]  /*61b0*/  @P3 BRA `(.L_x_180) ;  /* 0x00000000000c3947 */ /* 0x000fea0003800000 */
[----:B------:R-:W0:Y:S02]  /*61c0*/  LDG.E.U8 R16, desc[UR50][R6.64+0x9] ;  /* 0x0000093206107981 */ /* 0x000e24000c1e1100 */
[----:B0-----:R-:W-:-:S05]  /*61d0*/  PRMT R15, R16, 0x8880, RZ ;  /* 0x00008880100f7816 */ /* 0x001fca00000000ff */
[----:B------:R-:W-:-:S07]  /*61e0*/  IMAD R2, R15, R18, RZ ;  /* 0x000000120f027224 */ /* 0x000fce00078e02ff */
.L_x_180:
[----:B------:R-:W-:Y:S05]  /*61f0*/  BSYNC B1 ;  /* 0x0000000000017941 */ /* 0x000fea0003800000 */
.L_x_179:
[C---:B------:R-:W-:Y:S01]  /*6200*/  ISETP.LT.OR P2, PT, R0.reuse, 0x11, !P1 ;  /* 0x000000110000780c */ /* 0x040fe20004f41670 */
[----:B------:R-:W-:Y:S01]  /*6210*/  @!P3 IMAD R159, R159, R17, R2 ;  /* 0x000000119f9fb224 */ /* 0x000fe200078e0202 */
[----:B------:R-:W-:Y:S01]  /*6220*/  BSSY B1, `(.L_x_181) ;  /* 0x000000b000017945 */ /* 0x000fe20003800000 */
[----:B0-----:R-:W-:Y:S02]  /*6230*/  IMAD.U32 R155, RZ, RZ, UR45 ;  /* 0x0000002dff9b7e24 */ /* 0x001fe4000f8e00ff */
[----:B------:R-:W-:Y:S01]  /*6240*/  IMAD.U32 R219, RZ, RZ, UR44 ;  /* 0x0000002cffdb7e24 */ /* 0x000fe2000f8e00ff */
[----:B------:R0:W-:Y:S01]  /*6250*/  @!P3 STG.E.U8 desc[UR50][R156.64+0x9], R159 ;  /* 0x0000099f9c00b986 */ /* 0x0001e2000c101132 */
[----:B------:R-:W-:Y:S01]  /*6260*/  ISETP.LT.OR P3, PT, R0, 0x12, !P0 ;  /* 0x000000120000780c */ /* 0x000fe20004761670 */
[----:B------:R-:W-:Y:S01]  /*6270*/  IMAD.U32 R221, RZ, RZ, UR45 ;  /* 0x0000002dffdd7e24 */ /* 0x000fe2000f8e00ff */
[----:B------:R-:W-:-:S04]  /*6280*/  @!P5 IADD3 R154, P4, P6, R155, UR43, R4 ;  /* 0x0000002b9b9adc10 */ /* 0x000fc8000fe9e004 */
[----:B------:R-:W-:Y:S09]  /*6290*/  @P2 BRA `(.L_x_182) ;  /* 0x00000000000c2947 */ /* 0x000ff20003800000 */
[----:B------:R-:W2:Y:S02]  /*62a0*/  LDG.E.U8 R16, desc[UR50][R8.64+0x10] ;  /* 0x0000103208107981 */ /* 0x000ea4000c1e1100 */
[----:B--2---:R-:W-:-:S05]  /*62b0*/  PRMT R15, R16, 0x8880, RZ ;  /* 0x00008880100f7816 */ /* 0x004fca00000000ff */
[----:B------:R-:W-:-:S07]  /*62c0*/  IMAD R2, R15, R18, RZ ;  /* 0x000000120f027224 */ /* 0x000fce00078e02ff */
.L_x_182:
[----:B------:R-:W-:Y:S05]  /*62d0*/  BSYNC B1 ;  /* 0x0000000000017941 */ /* 0x000fea0003800000 */
.L_x_181:
[----:B------:R-:W-:Y:S01]  /*62e0*/  @!P2 IMAD R15, R160, R17, R2 ;  /* 0x00000011a00fa224 */ /* 0x000fe200078e0202 */
[--C-:B------:R-:W-:Y:S01]  /*62f0*/  @!P5 IADD3.X R155, R219, UR42, R5.reuse, P4, P6 ;  /* 0x0000002adb9bdc10 */ /* 0x100fe2000a7ec405 */
[----:B0-----:R-:W-:Y:S01]  /*6300*/  IMAD.U32 R157, RZ, RZ, UR44 ;  /* 0x0000002cff9d7e24 */ /* 0x001fe2000f8e00ff */
[----:B------:R-:W-:Y:S01]  /*6310*/  @!P3 IADD3 R156, P4, P6, R221, UR43, R4 ;  /* 0x0000002bdd9cbc10 */ /* 0x000fe2000fe9e004 */
[----:B------:R-:W-:Y:S01]  /*6320*/  BSSY B1, `(.L_x_183) ;  /* 0x000000a000017945 */ /* 0x000fe20003800000 */
[----:B------:R0:W-:Y:S01]  /*6330*/  @!P2 STG.E.U8 desc[UR50][R152.64+0x10], R15 ;  /* 0x0000100f9800a986 */ /* 0x0001e2000c101132 */
[C---:B------:R-:W-:Y:S02]  /*6340*/  ISETP.LT.OR P2, PT, R0.reuse, 0x12, !P1 ;  /* 0x000000120000780c */ /* 0x040fe40004f41670 */
[----:B------:R-:W-:Y:S02]  /*6350*/  @!P3 IADD3.X R157, R157, UR42, R5, P4, P6 ;  /* 0x0000002a9d9dbc10 */ /* 0x000fe4000a7ec405 */
[----:B------:R-:W-:-:S02]  /*6360*/  ISETP.LT.OR P6, PT, R0, 0x19, !P1 ;  /* 0x000000190000780c */ /* 0x000fc40004fc1670 */
[----:B------:R-:W-:-:S07]  /*6370*/  ISETP.LT.OR P4, PT, R0, 0x19, !P0 ;  /* 0x000000190000780c */ /* 0x000fce0004781670 */
[----:B0-----:R-:W-:Y:S06]  /*6380*/  @P2 BRA `(.L_x_184) ;  /* 0x00000000000c2947 */ /* 0x001fec0003800000 */
[----:B------:R-:W2:Y:S02]  /*6390*/  LDG.E.U8 R16, desc[UR50][R8.64+0x11] ;  /* 0x0000113208107981 */ /* 0x000ea4000c1e1100 */
[----:B--2---:R-:W-:-:S05]  /*63a0*/  PRMT R15, R16, 0x8880, RZ ;  /* 0x00008880100f7816 */ /* 0x004fca00000000ff */
[----:B------:R-:W-:-:S07]  /*63b0*/  IMAD R2, R15, R18, RZ ;  /* 0x000000120f027224 */ /* 0x000fce00078e02ff */
.L_x_184:
[----:B------:R-:W-:Y:S05]  /*63c0*/  BSYNC B1 ;  /* 0x0000000000017941 */ /* 0x000fea0003800000 */
.L_x_183:
[----:B------:R-:W-:Y:S01]  /*63d0*/  @!P2 IMAD R161, R161, R17, R2 ;  /* 0x00000011a1a1a224 */ /* 0x000fe200078e0202 */
[----:B------:R-:W-:Y:S04]  /*63e0*/  BSSY B1, `(.L_x_185) ;  /* 0x0000006000017945 */ /* 0x000fe80003800000 */
[----:B------:R0:W-:Y:S01]  /*63f0*/  @!P2 STG.E.U8 desc[UR50][R152.64+0x11], R161 ;  /* 0x000011a19800a986 */ /* 0x0001e2000c101132 */
[----:B------:R-:W-:Y:S05]  /*6400*/  @P5 BRA `(.L_x_186) ;  /* 0x00000000000c5947 */ /* 0x000fea0003800000 */
[----:B------:R-:W2:Y:S02]  /*6410*/  LDG.E.U8 R16, desc[UR50][R6.64+0x10] ;  /* 0x0000103206107981 */ /* 0x000ea4000c1e1100 */
[----:B--2---:R-:W-:-:S05]  /*6420*/  PRMT R15, R16, 0x8880, RZ ;  /* 0x00008880100f7816 */ /* 0x004fca00000000ff */
[----:B------:R-:W-:-:S07]  /*6430*/  IMAD R2, R15, R18, RZ ;  /* 0x000000120f027224 */ /* 0x000fce00078e02ff */
.L_x_186:
[----:B------:R-:W-:Y:S05]  /*6440*/  BSYNC B1 ;  /* 0x0000000000017941 */ /* 0x000fea0003800000 */
.L_x_185:
[----:B------:R-:W-:Y:S01]  /*6450*/  @!P5 IMAD R15, R162, R17, R2 ;  /* 0x00000011a20fd224 */ /* 0x000fe200078e0202 */
[----:B------:R-:W-:Y:S04]  /*6460*/  BSSY B1, `(.L_x_187) ;  /* 0x0000006000017945 */ /* 0x000fe80003800000 */
[----:B------:R1:W-:Y:S01]  /*6470*/  @!P5 STG.E.U8 desc[UR50][R154.64+0x10], R15 ;  /* 0x0000100f9a00d986 */ /* 0x0003e2000c101132 */
[----:B------:R-:W-:Y:S05]  /*6480*/  @P3 BRA `(.L_x_188) ;  /* 0x00000000000c3947 */ /* 0x000fea0003800000 */
[----:B------:R-:W1:Y:S02]  /*6490*/  LDG.E.U8 R16, desc[UR50][R6.64+0x11] ;  /* 0x0000113206107981 */ /* 0x000e64000c1e1100 */
[----:B-1----:R-:W-:-:S05]  /*64a0*/  PRMT R15, R16, 0x8880, RZ ;  /* 0x00008880100f7816 */ /* 0x002fca00000000ff */
[----:B------:R-:W-:-:S07]  /*64b0*/  IMAD R2, R15, R18, RZ ;  /* 0x000000120f027224 */ /* 0x000fce00078e02ff */
.L_x_188:
[----:B------:R-:W-:Y:S05]  /*64c0*/  BSYNC B1 ;  /* 0x0000000000017941 */ /* 0x000fea0003800000 */
.L_x_187:
[----:B------:R-:W-:Y:S01]  /*64d0*/  @!P3 IMAD R163, R163, R17, R2 ;  /* 0x00000011a3a3b224 */ /* 0x000fe200078e0202 */
[----:B------:R-:W-:Y:S04]  /*64e0*/  BSSY B1, `(.L_x_189) ;  /* 0x0000006000017945 */ /* 0x000fe80003800000 */
[----:B------:R2:W-:Y:S01]  /*64f0*/  @!P3 STG.E.U8 desc[UR50][R156.64+0x11], R163 ;  /* 0x000011a39c00b986 */ /* 0x0005e2000c101132 */
[----:B------:R-:W-:Y:S05]  /*6500*/  @P6 BRA `(.L_x_190) ;  /* 0x00000000000c6947 */ /* 0x000fea0003800000 */
[----:B------:R-:W1:Y:S02]  /*6510*/  LDG.E.U8 R16, desc[UR50][R8.64+0x18] ;  /* 0x0000183208107981 */ /* 0x000e64000c1e1100 */
[----:B-1----:R-:W-:-:S05]  /*6520*/  PRMT R15, R16, 0x8880, RZ ;  /* 0x00008880100f7816 */ /* 0x002fca00000000ff */
[----:B------:R-:W-:-:S07]  /*6530*/  IMAD R2, R15, R18, RZ ;  /* 0x000000120f027224 */ /* 0x000fce00078e02ff */
.L_x_190:
[----:B------:R-:W-:Y:S05]  /*6540*/  BSYNC B1 ;  /* 0x0000000000017941 */ /* 0x000fea0003800000 */
.L_x_189:
[----:B------:R-:W-:Y:S01]  /*6550*/  ISETP.LT.OR P2, PT, R0, 0x1a, !P1 ;  /* 0x0000001a0000780c */ /* 0x000fe20004f41670 */
[----:B-1----:R-:W-:Y:S01]  /*6560*/  @!P6 IMAD R15, R164, R17, R2 ;  /* 0x00000011a40fe224 */ /* 0x002fe200078e0202 */
[----:B------:R-:W-:Y:S01]  /*6570*/  BSSY B1, `(.L_x_191) ;  /* 0x000000a000017945 */ /* 0x000fe20003800000 */
[----:B------:R-:W-:Y:S02]  /*6580*/  IMAD.U32 R155, RZ, RZ, UR45 ;  /* 0x0000002dff9b7e24 */ /* 0x000fe4000f8e00ff */
[----:B--2---:R-:W-:Y:S01]  /*6590*/  IMAD.U32 R157, RZ, RZ, UR44 ;  /* 0x0000002cff9d7e24 */ /* 0x004fe2000f8e00ff */
[----:B------:R1:W-:Y:S01]  /*65a0*/  @!P6 STG.E.U8 desc[UR50][R152.64+0x18], R15 ;  /* 0x0000180f9800e986 */ /* 0x0003e2000c101132 */
[----:B------:R-:W-:Y:S02]  /*65b0*/  ISETP.LT.OR P6, PT, R0, 0x1a, !P0 ;  /* 0x0000001a0000780c */ /* 0x000fe400047c1670 */
[----:B------:R-:W-:-:S04]  /*65c0*/  @!P4 IADD3 R154, P3, P5, R155, UR43, R4 ;  /* 0x0000002b9b9acc10 */ /* 0x000fc8000fd7e004 */
[----:B------:R-:W-:Y:S09]  /*65d0*/  @P2 BRA `(.L_x_192) ;  /* 0x00000000000c2947 */ /* 0x000ff20003800000 */
[----:B------:R-:W1:Y:S02]  /*65e0*/  LDG.E.U8 R16, desc[UR50][R8.64+0x19] ;  /* 0x0000193208107981 */ /* 0x000e64000c1e1100 */
[----:B-1----:R-:W-:-:S05]  /*65f0*/  PRMT R15, R16, 0x8880, RZ ;  /* 0x00008880100f7816 */ /* 0x002fca00000000ff */
[----:B------:R-:W-:-:S07]  /*6600*/  IMAD R2, R15, R18, RZ ;  /* 0x000000120f027224 */ /* 0x000fce00078e02ff */
.L_x_192:
[----:B------:R-:W-:Y:S05]  /*6610*/  BSYNC B1 ;  /* 0x0000000000017941 */ /* 0x000fea0003800000 */
.L_x_191:
[----:B------:R-:W-:Y:S01]  /*6620*/  @!P2 IMAD R165, R165, R17, R2 ;  /* 0x00000011a5a5a224 */ /* 0x000fe200078e0202 */
[----:B------:R-:W-:Y:S01]  /*6630*/  BSSY B1, `(.L_x_193) ;  /* 0x0000008000017945 */ /* 0x000fe20003800000 */
[----:B------:R-:W-:Y:S01]  /*6640*/  IMAD.U32 R159, RZ, RZ, UR45 ;  /* 0x0000002dff9f7e24 */ /* 0x000fe2000f8e00ff */
[----:B------:R-:W-:Y:S02]  /*6650*/  @!P4 IADD3.X R155, R157, UR42, R5, P3, P5 ;  /* 0x0000002a9d9bcc10 */ /* 0x000fe40009fea405 */
[----:B------:R2:W-:Y:S01]  /*6660*/  @!P2 STG.E.U8 desc[UR50][R152.64+0x19], R165 ;  /* 0x000019a59800a986 */ /* 0x0005e2000c101132 */
[----:B------:R-:W-:Y:S05]  /*6670*/  @P4 BRA `(.L_x_194) ;  /* 0x00000000000c4947 */ /* 0x000fea0003800000 */
[----:B------:R-:W1:Y:S02]  /*6680*/  LDG.E.U8 R16, desc[UR50][R6.64+0x18] ;  /* 0x0000183206107981 */ /* 0x000e64000c1e1100 */
[----:B-1----:R-:W-:-:S05]  /*6690*/  PRMT R15, R16, 0x8880, RZ ;  /* 0x00008880100f7816 */ /* 0x002fca00000000ff */
[----:B------:R-:W-:-:S07]  /*66a0*/  IMAD R2, R15, R18, RZ ;  /* 0x000000120f027224 */ /* 0x000fce00078e02ff */
.L_x_194:
[----:B------:R-:W-:Y:S05]  /*66b0*/  BSYNC B1 ;  /* 0x0000000000017941 */ /* 0x000fea0003800000 */
.L_x_193:
[----:B-1----:R-:W-:Y:S01]  /*66c0*/  @!P4 IMAD R15, R166, R17, R2 ;  /* 0x00000011a60fc224 */ /* 0x002fe200078e0202 */
[----:B------:R-:W-:Y:S01]  /*66d0*/  @!P6 IADD3 R156, P2, P3, R159, UR43, R4 ;  /* 0x0000002b9f9cec10 */ /* 0x000fe2000fb5e004 */
[----:B------:R-:W-:Y:S01]  /*66e0*/  IMAD.U32 R157, RZ, RZ, UR44 ;  /* 0x0000002cff9d7e24 */ /* 0x000fe2000f8e00ff */
[----:B------:R-:W-:Y:S01]  /*66f0*/  BSSY B1, `(.L_x_195) ;  /* 0x000000b000017945 */ /* 0x000fe20003800000 */
[C---:B------:R-:W-:Y:S01]  /*6700*/  ISETP.LT.OR P5, PT, R0.reuse, 0x21, !P1 ;  /* 0x000000210000780c */ /* 0x040fe20004fa1670 */
[----:B------:R1:W-:Y:S01]  /*6710*/  @!P4 STG.E.U8 desc[UR50][R154.64+0x18], R15 ;  /* 0x0000180f9a00c986 */ /* 0x0003e2000c101132 */
[C---:B------:R-:W-:Y:S02]  /*6720*/  ISETP.LT.OR P4, PT, R0.reuse, 0x22, !P1 ;  /* 0x000000220000780c */ /* 0x040fe40004f81670 */
[----:B------:R-:W-:Y:S02]  /*6730*/  @!P6 IADD3.X R157, R157, UR42, R5, P2, P3 ;  /* 0x0000002a9d9dec10 */ /* 0x000fe400097e6405 */
[----:B------:R-:W-:-:S02]  /*6740*/  ISETP.LT.OR P2, PT, R0, 0x21, !P0 ;  /* 0x000000210000780c */ /* 0x000fc40004741670 */
[----:B------:R-:W-:Y:S01]  /*6750*/  ISETP.LT.OR P3, PT, R0, 0x22, !P0 ;  /* 0x000000220000780c */ /* 0x000fe20004761670 */
[----:B------:R-:W-:-:S12]  /*6760*/  @P6 BRA `(.L_x_196) ;  /* 0x00000000000c6947 */ /* 0x000fd80003800000 */
[----:B------:R-:W1:Y:S02]  /*6770*/  LDG.E.U8 R16, desc[UR50][R6.64+0x19] ;  /* 0x0000193206107981 */ /* 0x000e64000c1e1100 */
[----:B-1----:R-:W-:-:S05]  /*6780*/  PRMT R15, R16, 0x8880, RZ ;  /* 0x00008880100f7816 */ /* 0x002fca00000000ff */
[----:B------:R-:W-:-:S07]  /*6790*/  IMAD R2, R15, R18, RZ ;  /* 0x000000120f027224 */ /* 0x000fce00078e02ff */
.L_x_196:
[----:B------:R-:W-:Y:S05]  /*67a0*/  BSYNC B1 ;  /* 0x0000000000017941 */ /* 0x000fea0003800000 */
.L_x_195:
[----:B------:R-:W-:Y:S01]  /*67b0*/  @!P6 IMAD R167, R167, R17, R2 ;  /* 0x00000011a7a7e224 */ /* 0x000fe200078e0202 */
[----:B------:R-:W-:Y:S04]  /*67c0*/  BSSY B1, `(.L_x_197) ;  /* 0x0000006000017945 */ /* 0x000fe80003800000 */
[----:B------:R3:W-:Y:S01]  /*67d0*/  @!P6 STG.E.U8 desc[UR50][R156.64+0x19], R167 ;  /* 0x000019a79c00e986 */ /* 0x0007e2000c101132 */
[----:B------:R-:W-:Y:S05]  /*67e0*/  @P5 BRA `(.L_x_198) ;  /* 0x00000000000c5947 */ /* 0x000fea0003800000 */
[----:B------:R-:W1:Y:S02]  /*67f0*/  LDG.E.U8 R16, desc[UR50][R8.64+0x20] ;  /* 0x0000203208107981 */ /* 0x000e64000c1e1100 */
[----:B-1----:R-:W-:-:S05]  /*6800*/  PRMT R15, R16, 0x8880, RZ ;  /* 0x00008880100f7816 */ /* 0x002fca00000000ff */
[----:B------:R-:W-:-:S07]  /*6810*/  IMAD R2, R15, R18, RZ ;  /* 0x000000120f027224 */ /* 0x000fce00078e02ff */
.L_x_198:
[----:B------:R-:W-:Y:S05]  /*6820*/  BSYNC B1 ;  /* 0x0000000000017941 */ /* 0x000fea0003800000 */
.L_x_197:
[----:B-1----:R-:W-:Y:S01]  /*6830*/  @!P5 IMAD R15, R168, R17, R2 ;  /* 0x00000011a80fd224 */ /* 0x002fe200078e0202 */
[----:B------:R-:W-:Y:S01]  /*6840*/  BSSY B1, `(.L_x_199) ;  /* 0x0000007000017945 */ /* 0x000fe20003800000 */
[----:B------:R-:W-:-:S03]  /*6850*/  IMAD.U32 R155, RZ, RZ, UR45 ;  /* 0x0000002dff9b7e24 */ /* 0x000fc6000f8e00ff */
[----:B------:R1:W-:Y:S01]  /*6860*/  @!P5 STG.E.U8 desc[UR50][R152.64+0x20], R15 ;  /* 0x0000200f9800d986 */ /* 0x0003e2000c101132 */
[----:B------:R-:W-:Y:S05]  /*6870*/  @P4 BRA `(.L_x_200) ;  /* 0x00000000000c4947 */ /* 0x000fea0003800000 */
[----:B------:R-:W1:Y:S02]  /*6880*/  LDG.E.U8 R16, desc[UR50][R8.64+0x21] ;  /* 0x0000213208107981 */ /* 0x000e64000c1e1100 */
[----:B-1----:R-:W-:-:S05]  /*6890*/  PRMT R15, R16, 0x8880, RZ ;  /* 0x00008880100f7816 */ /* 0x002fca00000000ff */
[----:B------:R-:W-:-:S07]  /*68a0*/  IMAD R2, R15, R18, RZ ;  /* 0x000000120f027224 */ /* 0x000fce00078e02ff */
.L_x_200:
[----:B------:R-:W-:Y:S05]  /*68b0*/  BSYNC B1 ;  /* 0x0000000000017941 */ /* 0x000fea0003800000 */
.L_x_199:
[----:B------:R-:W-:Y:S01]  /*68c0*/  @!P4 IMAD R169, R169, R17, R2 ;  /* 0x00000011a9a9c224 */ /* 0x000fe200078e0202 */
[--C-:B------:R-:W-:Y:S01]  /*68d0*/  @!P2 IADD3 R154, P5, P6, R155, UR43, R4.reuse ;  /* 0x0000002b9b9aac10 */ /* 0x100fe2000febe004 */
[----:B-1----:R-:W-:Y:S01]  /*68e0*/  IMAD.U32 R15, RZ, RZ, UR44 ;  /* 0x0000002cff0f7e24 */ /* 0x002fe2000f8e00ff */
[----:B------:R-:W-:Y:S01]  /*68f0*/  BSSY B1, `(.L_x_201) ;  /* 0x000000b000017945 */ /* 0x000fe20003800000 */
[----:B---3--:R-:W-:Y:S01]  /*6900*/  IMAD.U32 R157, RZ, RZ, UR45 ;  /* 0x0000002dff9d7e24 */ /* 0x008fe2000f8e00ff */
[----:B------:R1:W-:Y:S01]  /*6910*/  @!P4 STG.E.U8 desc[UR50][R152.64+0x21], R169 ;  /* 0x000021a99800c986 */ /* 0x0003e2000c101132 */
[----:B------:R-:W-:Y:S01]  /*6920*/  ISETP.LT.OR P4, PT, R0, 0x29, !P0 ;  /* 0x000000290000780c */ /* 0x000fe20004781670 */
[----:B------:R-:W-:Y:S01]  /*6930*/  IMAD.U32 R159, RZ, RZ, UR44 ;  /* 0x0000002cff9f7e24 */ /* 0x000fe2000f8e00ff */
[----:B------:R-:W-:Y:S02]  /*6940*/  @!P2 IADD3.X R155, R15, UR42, R5, P5, P6 ;  /* 0x0000002a0f9bac10 */ /* 0x000fe4000afec405 */
[----:B------:R-:W-:Y:S01]  /*6950*/  @!P3 IADD3 R156, P5, P6, R157, UR43, R4 ;  /* 0x0000002b9d9cbc10 */ /* 0x000fe2000febe004 */
[----:B------:R-:W-:-:S12]  /*6960*/  @P2 BRA `(.L_x_202) ;  /* 0x00000000000c2947 */ /* 0x000fd80003800000 */
[----:B------:R-:W3:Y:S02]  /*6970*/  LDG.E.U8 R16, desc[UR50][R6.64+0x20] ;  /* 0x0000203206107981 */ /* 0x000ee4000c1e1100 */
[----:B---3--:R-:W-:-:S05]  /*6980*/  PRMT R15, R16, 0x8880, RZ ;  /* 0x00008880100f7816 */ /* 0x008fca00000000ff */
[----:B------:R-:W-:-:S07]  /*6990*/  IMAD R2, R15, R18, RZ ;  /* 0x000000120f027224 */ /* 0x000fce00078e02ff */
.L_x_202:
[----:B------:R-:W-:Y:S05]  /*69a0*/  BSYNC B1 ;  /* 0x0000000000017941 */ /* 0x000fea0003800000 */
.L_x_201:
[----:B------:R-:W-:Y:S01]  /*69b0*/  @!P2 IMAD R15, R170, R17, R2 ;  /* 0x00000011aa0fa224 */ /* 0x000fe200078e0202 */
[----:B------:R-:W-:Y:S01]  /*69c0*/  BSSY B1, `(.L_x_203) ;  /* 0x0000007000017945 */ /* 0x000fe20003800000 */
[----:B------:R-:W-:-:S03]  /*69d0*/  @!P3 IADD3.X R157, R159, UR42, R5, P5, P6 ;  /* 0x0000002a9f9dbc10 */ /* 0x000fc6000afec405 */
[----:B------:R3:W-:Y:S01]  /*69e0*/  @!P2 STG.E.U8 desc[UR50][R154.64+0x20], R15 ;  /* 0x0000200f9a00a986 */ /* 0x0007e2000c101132 */
[----:B------:R-:W-:Y:S05]  /*69f0*/  @P3 BRA `(.L_x_204) ;  /* 0x00000000000c3947 */ /* 0x000fea0003800000 */
[----:B------:R-:W3:Y:S02]  /*6a00*/  LDG.E.U8 R16, desc[UR50][R6.64+0x21] ;  /* 0x0000213206107981 */ /* 0x000ee4000c1e1100 */
[----:B---3--:R-:W-:-:S05]  /*6a10*/  PRMT R15, R16, 0x8880, RZ ;  /* 0x00008880100f7816 */ /* 0x008fca00000000ff */
[----:B------:R-:W-:-:S07]  /*6a20*/  IMAD R2, R15, R18, RZ ;  /* 0x000000120f027224 */ /* 0x000fce00078e02ff */
.L_x_204:
[----:B------:R-:W-:Y:S05]  /*6a30*/  BSYNC B1 ;  /* 0x0000000000017941 */ /* 0x000fea0003800000 */
.L_x_203:
[C---:B------:R-:W-:Y:S01]  /*6a40*/  ISETP.LT.OR P2, PT, R0.reuse, 0x29, !P1 ;  /* 0x000000290000780c */ /* 0x040fe20004f41670 */
[----:B------:R-:W-:Y:S01]  /*6a50*/  @!P3 IMAD R171, R171, R17, R2 ;  /* 0x00000011ababb224 */ /* 0x000fe200078e0202 */
[----:B------:R-:W-:Y:S01]  /*6a60*/  BSSY B1, `(.L_x_205) ;  /* 0x000000b000017945 */ /* 0x000fe20003800000 */
[----:B---3--:R-:W-:Y:S02]  /*6a70*/  IMAD.U32 R155, RZ, RZ, UR45 ;  /* 0x0000002dff9b7e24 */ /* 0x008fe4000f8e00ff */
[----:B------:R-:W-:Y:S01]  /*6a80*/  IMAD.U32 R159, RZ, RZ, UR44 ;  /* 0x0000002cff9f7e24 */ /* 0x000fe2000f8e00ff */
[----:B------:R3:W-:Y:S01]  /*6a90*/  @!P3 STG.E.U8 desc[UR50][R156.64+0x21], R171 ;  /* 0x000021ab9c00b986 */ /* 0x0007e2000c101132 */
[----:B------:R-:W-:Y:S01]  /*6aa0*/  ISETP.LT.OR P3, PT, R0, 0x2a, !P0 ;  /* 0x0000002a0000780c */ /* 0x000fe20004761670 */
[----:B0-----:R-:W-:Y:S01]  /*6ab0*/  IMAD.U32 R161, RZ, RZ, UR45 ;  /* 0x0000002dffa17e24 */ /* 0x001fe2000f8e00ff */
[----:B------:R-:W-:-:S04]  /*6ac0*/  @!P4 IADD3 R154, P5, P6, R155, UR43, R4 ;  /* 0x0000002b9b9acc10 */ /* 0x000fc8000febe004 */
[----:B------:R-:W-:Y:S09]  /*6ad0*/  @P2 BRA `(.L_x_206) ;  /* 0x00000000000c2947 */ /* 0x000ff20003800000 */
[----:B------:R-:W4:Y:S02]  /*6ae0*/  LDG.E.U8 R16, desc[UR50][R8.64+0x28] ;  /* 0x0000283208107981 */ /* 0x000f24000c1e1100 */
[----:B----4-:R-:W-:-:S05]  /*6af0*/  PRMT R15, R16, 0x8880, RZ ;  /* 0x00008880100f7816 */ /* 0x010fca00000000ff */
[----:B------:R-:W-:-:S07]  /*6b00*/  IMAD R2, R15, R18, RZ ;  /* 0x000000120f027224 */ /* 0x000fce00078e02ff */
.L_x_206:
[----:B------:R-:W-:Y:S05]  /*6b10*/  BSYNC B1 ;  /* 0x0000000000017941 */ /* 0x000fea0003800000 */
.L_x_205:
[----:B------:R-:W-:Y:S01]  /*6b20*/  @!P2 IMAD R15, R172, R17, R2 ;  /* 0x00000011ac0fa224 */ /* 0x000fe200078e0202 */
[--C-:B------:R-:W-:Y:S01]  /*6b30*/  @!P4 IADD3.X R155, R159, UR42, R5.reuse, P5, P6 ;  /* 0x0000002a9f9bcc10 */ /* 0x100fe2000afec405 */
[----:B---3--:R-:W-:Y:S01]  /*6b40*/  IMAD.U32 R157, RZ, RZ, UR44 ;  /* 0x0000002cff9d7e24 */ /* 0x008fe2000f8e00ff */
        /* <DEDUP_REMOVED lines=8> */
[----:B------:R-:W3:Y:S02]  /*6bd0*/  LDG.E.U8 R16, desc[UR50][R8.64+0x29] ;  /* 0x0000293208107981 */ /* 0x000ee4000c1e1100 */
[----:B---3--:R-:W-:-:S05]  /*6be0*/  PRMT R15, R16, 0x8880, RZ ;  /* 0x00008880100f7816 */ /* 0x008fca00000000ff */
[----:B------:R-:W-:-:S07]  /*6bf0*/  IMAD R2, R15, R18, RZ ;  /* 0x000000120f027224 */ /* 0x000fce00078e02ff */
.L_x_208:
[----:B------:R-:W-:Y:S05]  /*6c00*/  BSYNC B1 ;  /* 0x0000000000017941 */ /* 0x000fea0003800000 */
.L_x_207:
[----:B------:R-:W-:Y:S01]  /*6c10*/  @!P2 IMAD R173, R173, R17, R2 ;  /* 0x00000011adada224 */ /* 0x000fe200078e0202 */
[----:B------:R-:W-:Y:S04]  /*6c20*/  BSSY B1, `(.L_x_209) ;  /* 0x0000006000017945 */ /* 0x000fe80003800000 */
[----:B------:R0:W-:Y:S01]  /*6c30*/  @!P2 STG.E.U8 desc[UR50][R152.64+0x29], R173 ;  /* 0x000029ad9800a986 */ /* 0x0001e2000c101132 */
[----:B------:R-:W-:Y:S05]  /*6c40*/  @P4 BRA `(.L_x_210) ;  /* 0x00000000000c4947 */ /* 0x000fea0003800000 */
[----:B------:R-:W3:Y:S02]  /*6c50*/  LDG.E.U8 R16, desc[UR50][R6.64+0x28] ;  /* 0x0000283206107981 */ /* 0x000ee4000c1e1100 */
[----:B---3--:R-:W-:-:S05]  /*6c60*/  PRMT R15, R16, 0x8880, RZ ;  /* 0x00008880100f7816 */ /* 0x008fca00000000ff */
[----:B------:R-:W-:-:S07]  /*6c70*/  IMAD R2, R15, R18, RZ ;  /* 0x000000120f027224 */ /* 0x000fce00078e02ff */
.L_x_210:
[----:B------:R-:W-:Y:S05]  /*6c80*/  BSYNC B1 ;  /* 0x0000000000017941 */ /* 0x000fea0003800000 */
.L_x_209:
[----:B------:R-:W-:Y:S01]  /*6c90*/  @!P4 IMAD R15, R174, R17, R2 ;  /* 0x00000011ae0fc224 */ /* 0x000fe200078e0202 */
[----:B------:R-:W-:Y:S04]  /*6ca0*/  BSSY B1, `(.L_x_211) ;  /* 0x0000006000017945 */ /* 0x000fe80003800000 */
[----:B------:R3:W-:Y:S01]  /*6cb0*/  @!P4 STG.E.U8 desc[UR50][R154.64+0x28], R15 ;  /* 0x0000280f9a00c986 */ /* 0x0007e2000c101132 */
[----:B------:R-:W-:Y:S05]  /*6cc0*/  @P3 BRA `(.L_x_212) ;  /* 0x00000000000c3947 */ /* 0x000fea0003800000 */
[----:B------:R-:W3:Y:S02]  /*6cd0*/  LDG.E.U8 R16, desc[UR50][R6.64+0x29] ;  /* 0x0000293206107981 */ /* 0x000ee4000c1e1100 */
[----:B---3--:R-:W-:-:S05]  /*6ce0*/  PRMT R15, R16, 0x8880, RZ ;  /* 0x00008880100f7816 */ /* 0x008fca00000000ff */
[----:B------:R-:W-:-:S07]  /*6cf0*/  IMAD R2, R15, R18, RZ ;  /* 0x000000120f027224 */ /* 0x000fce00078e02ff */
.L_x_212:
[----:B------:R-:W-:Y:S05]  /*6d00*/  BSYNC B1 ;  /* 0x0000000000017941 */ /* 0x000fea0003800000 */
.L_x_211:
[----:B------:R-:W-:Y:S01]  /*6d10*/  @!P3 IMAD R175, R175, R17, R2 ;  /* 0x00000011afafb224 */ /* 0x000fe200078e0202 */
[----:B------:R-:W-:Y:S04]  /*6d20*/  BSSY B1, `(.L_x_213) ;  /* 0x0000006000017945 */ /* 0x000fe80003800000 */
[----:B------:R4:W-:Y:S01]  /*6d30*/  @!P3 STG.E.U8 desc[UR50][R156.64+0x29], R175 ;  /* 0x000029af9c00b986 */ /* 0x0009e2000c101132 */
[----:B------:R-:W-:Y:S05]  /*6d40*/  @P6 BRA `(.L_x_214) ;  /* 0x00000000000c6947 */ /* 0x000fea0003800000 */
[----:B------:R-:W3:Y:S02]  /*6d50*/  LDG.E.U8 R16, desc[UR50][R8.64+0x30] ;  /* 0x0000303208107981 */ /* 0x000ee4000c1e1100 */
[----:B---3--:R-:W-:-:S05]  /*6d60*/  PRMT R15, R16, 0x8880, RZ ;  /* 0x00008880100f7816 */ /* 0x008fca00000000ff */
[----:B------:R-:W-:-:S07]  /*6d70*/  IMAD R2, R15, R18, RZ ;  /* 0x000000120f027224 */ /* 0x000fce00078e02ff */
.L_x_214:
[----:B------:R-:W-:Y:S05]  /*6d80*/  BSYNC B1 ;  /* 0x0000000000017941 */ /* 0x000fea0003800000 */
.L_x_213:
[----:B------:R-:W-:Y:S01]  /*6d90*/  ISETP.LT.OR P2, PT, R0, 0x32, !P1 ;  /* 0x000000320000780c */ /* 0x000fe20004f41670 */
[----:B---3--:R-:W-:Y:S01]  /*6da0*/  @!P6 IMAD R15, R176, R17, R2 ;  /* 0x00000011b00fe224 */ /* 0x008fe200078e0202 */
[----:B------:R-:W-:Y:S01]  /*6db0*/  BSSY B1, `(.L_x_215) ;  /* 0x000000a000017945 */ /* 0x000fe20003800000 */
[----:B------:R-:W-:Y:S02]  /*6dc0*/  IMAD.U32 R155, RZ, RZ, UR45 ;  /* 0x0000002dff9b7e24 */ /* 0x000fe4000f8e00ff */
[----:B----4-:R-:W-:Y:S01]  /*6dd0*/  IMAD.U32 R157, RZ, RZ, UR44 ;  /* 0x0000002cff9d7e24 */ /* 0x010fe2000f8e00ff */
[----:B------:R3:W-:Y:S01]  /*6de0*/  @!P6 STG.E.U8 desc[UR50][R152.64+0x30], R15 ;  /* 0x0000300f9800e986 */ /* 0x0007e2000c101132 */
[----:B------:R-:W-:Y:S02]  /*6df0*/  ISETP.LT.OR P6, PT, R0, 0x32, !P0 ;  /* 0x000000320000780c */ /* 0x000fe400047c1670 */
[----:B------:R-:W-:-:S04]  /*6e00*/  @!P5 IADD3 R154, P3, P4, R155, UR43, R4 ;  /* 0x0000002b9b9adc10 */ /* 0x000fc8000fc7e004 */
[----:B------:R-:W-:Y:S09]  /*6e10*/  @P2 BRA `(.L_x_216) ;  /* 0x00000000000c2947 */ /* 0x000ff20003800000 */
[----:B------:R-:W3:Y:S02]  /*6e20*/  LDG.E.U8 R16, desc[UR50][R8.64+0x31] ;  /* 0x0000313208107981 */ /* 0x000ee4000c1e1100 */
[----:B---3--:R-:W-:-:S05]  /*6e30*/  PRMT R15, R16, 0x8880, RZ ;  /* 0x00008880100f7816 */ /* 0x008fca00000000ff */
[----:B------:R-:W-:-:S07]  /*6e40*/  IMAD R2, R15, R18, RZ ;  /* 0x000000120f027224 */ /* 0x000fce00078e02ff */
.L_x_216:
[----:B------:R-:W-:Y:S05]  /*6e50*/  BSYNC B1 ;  /* 0x0000000000017941 */ /* 0x000fea0003800000 */
.L_x_215:
[----:B------:R-:W-:Y:S01]  /*6e60*/  @!P2 IMAD R177, R177, R17, R2 ;  /* 0x00000011b1b1a224 */ /* 0x000fe200078e0202 */
[----:B------:R-:W-:Y:S01]  /*6e70*/  BSSY B1, `(.L_x_217) ;  /* 0x0000008000017945 */ /* 0x000fe20003800000 */
[----:B------:R-:W-:Y:S01]  /*6e80*/  IMAD.U32 R159, RZ, RZ, UR45 ;  /* 0x0000002dff9f7e24 */ /* 0x000fe2000f8e00ff */
[----:B------:R-:W-:Y:S02]  /*6e90*/  @!P5 IADD3.X R155, R157, UR42, R5, P3, P4 ;  /* 0x0000002a9d9bdc10 */ /* 0x000fe40009fe8405 */
[----:B------:R4:W-:Y:S01]  /*6ea0*/  @!P2 STG.E.U8 desc[UR50][R152.64+0x31], R177 ;  /* 0x000031b19800a986 */ /* 0x0009e2000c101132 */
[----:B------:R-:W-:Y:S05]  /*6eb0*/  @P5 BRA `(.L_x_218) ;  /* 0x00000000000c5947 */ /* 0x000fea0003800000 */
[----:B------:R-:W3:Y:S02]  /*6ec0*/  LDG.E.U8 R16, desc[UR50][R6.64+0x30] ;  /* 0x0000303206107981 */ /* 0x000ee4000c1e1100 */
[----:B---3--:R-:W-:-:S05]  /*6ed0*/  PRMT R15, R16, 0x8880, RZ ;  /* 0x00008880100f7816 */ /* 0x008fca00000000ff */
[----:B------:R-:W-:-:S07]  /*6ee0*/  IMAD R2, R15, R18, RZ ;  /* 0x000000120f027224 */ /* 0x000fce00078e02ff */
.L_x_218:
[----:B------:R-:W-:Y:S05]  /*6ef0*/  BSYNC B1 ;  /* 0x0000000000017941 */ /* 0x000fea0003800000 */
.L_x_217:
[----:B---3--:R-:W-:Y:S01]  /*6f00*/  @!P5 IMAD R15, R178, R17, R2 ;  /* 0x00000011b20fd224 */ /* 0x008fe200078e0202 */
        /* <DEDUP_REMOVED lines=10> */
[----:B------:R-:W3:Y:S02]  /*6fb0*/  LDG.E.U8 R16, desc[UR50][R6.64+0x31] ;  /* 0x0000313206107981 */ /* 0x000ee4000c1e1100 */
[----:B---3--:R-:W-:-:S05]  /*6fc0*/  PRMT R15, R16, 0x8880, RZ ;  /* 0x00008880100f7816 */ /* 0x008fca00000000ff */
[----:B------:R-:W-:-:S07]  /*6fd0*/  IMAD R2, R15, R18, RZ ;  /* 0x000000120f027224 */ /* 0x000fce00078e02ff */
.L_x_220:
[----:B------:R-:W-:Y:S05]  /*6fe0*/  BSYNC B1 ;  /* 0x0000000000017941 */ /* 0x000fea0003800000 */
.L_x_219:
[----:B------:R-:W-:Y:S01]  /*6ff0*/  @!P6 IMAD R179, R179, R17, R2 ;  /* 0x00000011b3b3e224 */ /* 0x000fe200078e0202 */
[----:B------:R-:W-:Y:S04]  /*7000*/  BSSY B1, `(.L_x_221) ;  /* 0x0000006000017945 */ /* 0x000fe80003800000 */
[----:B------:R0:W-:Y:S01]  /*7010*/  @!P6 STG.E.U8 desc[UR50][R156.64+0x31], R179 ;  /* 0x000031b39c00e986 */ /* 0x0001e2000c101132 */
[----:B------:R-:W-:Y:S05]  /*7020*/  @P5 BRA `(.L_x_222) ;  /* 0x00000000000c5947 */ /* 0x000fea0003800000 */
[----:B------:R-:W3:Y:S02]  /*7030*/  LDG.E.U8 R16, desc[UR50][R8.64+0x38] ;  /* 0x0000383208107981 */ /* 0x000ee4000c1e1100 */
[----:B---3--:R-:W-:-:S05]  /*7040*/  PRMT R15, R16, 0x8880, RZ ;  /* 0x00008880100f7816 */ /* 0x008fca00000000ff */
[----:B------:R-:W-:-:S07]  /*7050*/  IMAD R2, R15, R18, RZ ;  /* 0x000000120f027224 */ /* 0x000fce00078e02ff */
.L_x_222:
[----:B------:R-:W-:Y:S05]  /*7060*/  BSYNC B1 ;  /* 0x0000000000017941 */ /* 0x000fea0003800000 */
.L_x_221:
[----:B---3--:R-:W-:Y:S01]  /*7070*/  @!P5 IMAD R15, R180, R17, R2 ;  /* 0x00000011b40fd224 */ /* 0x008fe200078e0202 */
[----:B------:R-:W-:Y:S01]  /*7080*/  BSSY B1, `(.L_x_223) ;  /* 0x0000007000017945 */ /* 0x000fe20003800000 */
[----:B------:R-:W-:-:S03]  /*7090*/  IMAD.U32 R155, RZ, RZ, UR45 ;  /* 0x0000002dff9b7e24 */ /* 0x000fc6000f8e00ff */
[----:B------:R3:W-:Y:S01]  /*70a0*/  @!P5 STG.E.U8 desc[UR50][R152.64+0x38], R15 ;  /* 0x0000380f9800d986 */ /* 0x0007e2000c101132 */
[----:B------:R-:W-:Y:S05]  /*70b0*/  @P4 BRA `(.L_x_224) ;  /* 0x00000000000c4947 */ /* 0x000fea0003800000 */
[----:B------:R-:W3:Y:S02]  /*70c0*/  LDG.E.U8 R16, desc[UR50][R8.64+0x39] ;  /* 0x0000393208107981 */ /* 0x000ee4000c1e1100 */
[----:B---3--:R-:W-:-:S05]  /*70d0*/  PRMT R15, R16, 0x8880, RZ ;  /* 0x00008880100f7816 */ /* 0x008fca00000000ff */
[----:B------:R-:W-:-:S07]  /*70e0*/  IMAD R2, R15, R18, RZ ;  /* 0x000000120f027224 */ /* 0x000fce00078e02ff */
.L_x_224:
[----:B------:R-:W-:Y:S05]  /*70f0*/  BSYNC B1 ;  /* 0x0000000000017941 */ /* 0x000fea0003800000 */
.L_x_223:
[----:B------:R-:W-:Y:S01]  /*7100*/  @!P4 IMAD R181, R181, R17, R2 ;  /* 0x00000011b5b5c224 */ /* 0x000fe200078e0202 */
[--C-:B------:R-:W-:Y:S01]  /*7110*/  @!P2 IADD3 R154, P5, P6, R155, UR43, R4.reuse ;  /* 0x0000002b9b9aac10 */ /* 0x100fe2000febe004 */
[----:B---3--:R-:W-:Y:S01]  /*7120*/  IMAD.U32 R15, RZ, RZ, UR44 ;  /* 0x0000002cff0f7e24 */ /* 0x008fe2000f8e00ff */
[----:B------:R-:W-:Y:S01]  /*7130*/  BSSY B1, `(.L_x_225) ;  /* 0x000000b000017945 */ /* 0x000fe20003800000 */
[----:B0-----:R-:W-:Y:S01]  /*7140*/  IMAD.U32 R157, RZ, RZ, UR45 ;  /* 0x0000002dff9d7e24 */ /* 0x001fe2000f8e00ff */
        /* <DEDUP_REMOVED lines=9> */
.L_x_226:
[----:B------:R-:W-:Y:S05]  /*71e0*/  BSYNC B1 ;  /* 0x0000000000017941 */ /* 0x000fea0003800000 */
.L_x_225:
        /* <DEDUP_REMOVED lines=8> */
.L_x_228:
[----:B------:R-:W-:Y:S05]  /*7270*/  BSYNC B1 ;  /* 0x0000000000017941 */ /* 0x000fea0003800000 */
.L_x_227:
[C---:B------:R-:W-:Y:S01]  /*7280*/  ISETP.LT.OR P2, PT, R0.reuse, 0x41, !P1 ;  /* 0x000000410000780c */ /* 0x040fe20004f41670 */
[----:B------:R-:W-:Y:S01]  /*7290*/  @!P3 IMAD R183, R183, R17, R2 ;  /* 0x00000011b7b7b224 */ /* 0x000fe200078e0202 */
[----:B------:R-:W-:Y:S01]  /*72a0*/  BSSY B1, `(.L_x_229) ;  /* 0x000000b000017945 */ /* 0x000fe20003800000 */
[----:B---3--:R-:W-:Y:S02]  /*72b0*/  IMAD.U32 R155, RZ, RZ, UR45 ;  /* 0x0000002dff9b7e24 */ /* 0x008fe4000f8e00ff */
[----:B------:R-:W-:Y:S01]  /*72c0*/  IMAD.U32 R159, RZ, RZ, UR44 ;  /* 0x0000002cff9f7e24 */ /* 0x000fe2000f8e00ff */
[----:B------:R3:W-:Y:S01]  /*72d0*/  @!P3 STG.E.U8 desc[UR50][R156.64+0x39], R183 ;  /* 0x000039b79c00b986 */ /* 0x0007e2000c101132 */
[----:B------:R-:W-:Y:S01]  /*72e0*/  ISETP.LT.OR P3, PT, R0, 0x42, !P0 ;  /* 0x000000420000780c */ /* 0x000fe20004761670 */
[----:B------:R-:W-:Y:S01]  /*72f0*/  IMAD.U32 R161, RZ, RZ, UR45 ;  /* 0x0000002dffa17e24 */ /* 0x000fe2000f8e00ff */
[----:B------:R-:W-:-:S04]  /*7300*/  @!P4 IADD3 R154, P5, P6, R155, UR43, R4 ;  /* 0x0000002b9b9acc10 */ /* 0x000fc8000febe004 */
[----:B------:R-:W-:Y:S09]  /*7310*/  @P2 BRA `(.L_x_230) ;  /* 0x00000000000c2947 */ /* 0x000ff20003800000 */
[----:B------:R-:W5:Y:S02]  /*7320*/  LDG.E.U8 R16, desc[UR50][R8.64+0x40] ;  /* 0x0000403208107981 */ /* 0x000f64000c1e1100 */
[----:B-----5:R-:W-:-:S05]  /*7330*/  PRMT R15, R16, 0x8880, RZ ;  /* 0x00008880100f7816 */ /* 0x020fca00000000ff */
[----:B------:R-:W-:-:S07]  /*7340*/  IMAD R2, R15, R18, RZ ;  /* 0x000000120f027224 */ /* 0x000fce00078e02ff */
.L_x_230:
[----:B------:R-:W-:Y:S05]  /*7350*/  BSYNC B1 ;  /* 0x0000000000017941 */ /* 0x000fea0003800000 */
.L_x_229:
        /* <DEDUP_REMOVED lines=10> */
[----:B---3--:R-:W-:Y:S06]  /*7400*/  @P2 BRA `(.L_x_232) ;  /* 0x00000000000c2947 */ /* 0x008fec0003800000 */
[----:B------:R-:W3:Y:S02]  /*7410*/  LDG.E.U8 R16, desc[UR50][R8.64+0x41] ;  /* 0x0000413208107981 */ /* 0x000ee4000c1e1100 */
[----:B---3--:R-:W-:-:S05]  /*7420*/  PRMT R15, R16, 0x8880, RZ ;  /* 0x00008880100f7816 */ /* 0x008fca00000000ff */
[----:B------:R-:W-:-:S07]  /*7430*/  IMAD R2, R15, R18, RZ ;  /* 0x000000120f027224 */ /* 0x000fce00078e02ff */
.L_x_232:
[----:B------:R-:W-:Y:S05]  /*7440*/  BSYNC B1 ;  /* 0x0000000000017941 */ /* 0x000fea0003800000 */
.L_x_231:
[----:B------:R-:W-:Y:S01]  /*7450*/  @!P2 IMAD R185, R185, R17, R2 ;  /* 0x00000011b9b9a224 */ /* 0x000fe200078e0202 */
[----:B------:R-:W-:Y:S04]  /*7460*/  BSSY B1, `(.L_x_233) ;  /* 0x0000006000017945 */ /* 0x000fe80003800000 */
[----:B------:R3:W-:Y:S01]  /*7470*/  @!P2 STG.E.U8 desc[UR50][R152.64+0x41], R185 ;  /* 0x000041b99800a986 */ /* 0x0007e2000c101132 */
[----:B------:R-:W-:Y:S05]  /*7480*/  @P4 BRA `(.L_x_234) ;  /* 0x00000000000c4947 */ /* 0x000fea0003800000 */
[----:B------:R-:W5:Y:S02]  /*7490*/  LDG.E.U8 R16, desc[UR50][R6.64+0x40] ;  /* 0x0000403206107981 */ /* 0x000f64000c1e1100 */
[----:B-----5:R-:W-:-:S05]  /*74a0*/  PRMT R15, R16, 0x8880, RZ ;  /* 0x00008880100f7816 */ /* 0x020fca00000000ff */
[----:B------:R-:W-:-:S07]  /*74b0*/  IMAD R2, R15, R18, RZ ;  /* 0x000000120f027224 */ /* 0x000fce00078e02ff */
.L_x_234:
[----:B------:R-:W-:Y:S05]  /*74c0*/  BSYNC B1 ;  /* 0x0000000000017941 */ /* 0x000fea0003800000 */
.L_x_233:
[----:B------:R-:W-:Y:S01]  /*74d0*/  @!P4 IMAD R15, R186, R17, R2 ;  /* 0x00000011ba0fc224 */ /* 0x000fe200078e0202 */
[----:B------:R-:W-:Y:S04]  /*74e0*/  BSSY B1, `(.L_x_235) ;  /* 0x0000006000017945 */ /* 0x000fe80003800000 */
[----:B------:R0:W-:Y:S01]  /*74f0*/  @!P4 STG.E.U8 desc[UR50][R154.64+0x40], R15 ;  /* 0x0000400f9a00c986 */ /* 0x0001e2000c101132 */
[----:B------:R-:W-:Y:S05]  /*7500*/  @P3 BRA `(.L_x_236) ;  /* 0x00000000000c3947 */ /* 0x000fea0003800000 */
[----:B------:R-:W0:Y:S02]  /*7510*/  LDG.E.U8 R16, desc[UR50][R6.64+0x41] ;  /* 0x0000413206107981 */ /* 0x000e24000c1e1100 */
[----:B0-----:R-:W-:-:S05]  /*7520*/  PRMT R15, R16, 0x8880, RZ ;  /* 0x00008880100f7816 */ /* 0x001fca00000000ff */
[----:B------:R-:W-:-:S07]  /*7530*/  IMAD R2, R15, R18, RZ ;  /* 0x000000120f027224 */ /* 0x000fce00078e02ff */
.L_x_236:
[----:B------:R-:W-:Y:S05]  /*7540*/  BSYNC B1 ;  /* 0x0000000000017941 */ /* 0x000fea0003800000 */
.L_x_235:
[----:B------:R-:W-:Y:S01]  /*7550*/  @!P3 IMAD R187, R187, R17, R2 ;  /* 0x00000011bbbbb224 */ /* 0x000fe200078e0202 */
[----:B------:R-:W-:Y:S04]  /*7560*/  BSSY B1, `(.L_x_237) ;  /* 0x0000006000017945 */ /* 0x000fe80003800000 */
[----:B------:R0:W-:Y:S01]  /*7570*/  @!P3 STG.E.U8 desc[UR50][R156.64+0x41], R187 ;  /* 0x000041bb9c00b986 */ /* 0x0001e2000c101132 */
[----:B------:R-:W-:Y:S05]  /*7580*/  @P6 BRA `(.L_x_238) ;  /* 0x00000000000c6947 */ /* 0x000fea0003800000 */
[----:B------:R-:W0:Y:S02]  /*7590*/  LDG.E.U8 R16, desc[UR50][R8.64+0x48] ;  /* 0x0000483208107981 */ /* 0x000e24000c1e1100 */
[----:B0-----:R-:W-:-:S05]  /*75a0*/  PRMT R15, R16, 0x8880, RZ ;  /* 0x00008880100f7816 */ /* 0x001fca00000000ff */
[----:B------:R-:W-:-:S07]  /*75b0*/  IMAD R2, R15, R18, RZ ;  /* 0x000000120f027224 */ /* 0x000fce00078e02ff */
.L_x_238:
[----:B------:R-:W-:Y:S05]  /*75c0*/  BSYNC B1 ;  /* 0x0000000000017941 */ /* 0x000fea0003800000 */
.L_x_237:
[----:B------:R-:W-:Y:S01]  /*75d0*/  ISETP.LT.OR P2, PT, R0, 0x4a, !P1 ;  /* 0x0000004a0000780c */ /* 0x000fe20004f41670 */
[----:B0-----:R-:W-:Y:S01]  /*75e0*/  @!P6 IMAD R15, R188, R17, R2 ;  /* 0x00000011bc0fe224 */ /* 0x001fe200078e0202 */
[----:B------:R-:W-:Y:S01]  /*75f0*/  BSSY B1, `(.L_x_239) ;  /* 0x000000a000017945 */ /* 0x000fe20003800000 */
[----:B------:R-:W-:Y:S02]  /*7600*/  IMAD.U32 R155, RZ, RZ, UR45 ;  /* 0x0000002dff9b7e24 */ /* 0x000fe4000f8e00ff */
[----:B------:R-:W-:Y:S01]  /*7610*/  IMAD.U32 R157, RZ, RZ, UR44 ;  /* 0x0000002cff9d7e24 */ /* 0x000fe2000f8e00ff */
[----:B------:R0:W-:Y:S01]  /*7620*/  @!P6 STG.E.U8 desc[UR50][R152.64+0x48], R15 ;  /* 0x0000480f9800e986 */ /* 0x0001e2000c101132 */
[----:B------:R-:W-:Y:S02]  /*7630*/  ISETP.LT.OR P6, PT, R0, 0x4a, !P0 ;  /* 0x0000004a0000780c */ /* 0x000fe400047c1670 */
[----:B------:R-:W-:-:S04]  /*7640*/  @!P5 IADD3 R154, P3, P4, R155, UR43, R4 ;  /* 0x0000002b9b9adc10 */ /* 0x000fc8000fc7e004 */
[----:B------:R-:W-:Y:S09]  /*7650*/  @P2 BRA `(.L_x_240) ;  /* 0x00000000000c2947 */ /* 0x000ff20003800000 */
[----:B------:R-:W0:Y:S02]  /*7660*/  LDG.E.U8 R16, desc[UR50][R8.64+0x49] ;  /* 0x0000493208107981 */ /* 0x000e24000c1e1100 */
[----:B0-----:R-:W-:-:S05]  /*7670*/  PRMT R15, R16, 0x8880, RZ ;  /* 0x00008880100f7816 */ /* 0x001fca00000000ff */
[----:B------:R-:W-:-:S07]  /*7680*/  IMAD R2, R15, R18, RZ ;  /* 0x000000120f027224 */ /* 0x000fce00078e02ff */
.L_x_240:
[----:B------:R-:W-:Y:S05]  /*7690*/  BSYNC B1 ;  /* 0x0000000000017941 */ /* 0x000fea0003800000 */
.L_x_239:
[----:B------:R-:W-:Y:S01]  /*76a0*/  @!P2 IMAD R189, R189, R17, R2 ;  /* 0x00000011bdbda224 */ /* 0x000fe200078e0202 */
[----:B------:R-:W-:Y:S01]  /*76b0*/  BSSY B1, `(.L_x_241) ;  /* 0x0000008000017945 */ /* 0x000fe20003800000 */
[----:B------:R-:W-:Y:S01]  /*76c0*/  IMAD.U32 R159, RZ, RZ, UR45 ;  /* 0x0000002dff9f7e24 */ /* 0x000fe2000f8e00ff */
[----:B------:R-:W-:Y:S02]  /*76d0*/  @!P5 IADD3.X R155, R157, UR42, R5, P3, P4 ;  /* 0x0000002a9d9bdc10 */ /* 0x000fe40009fe8405 */
[----:B------:R0:W-:Y:S01]  /*76e0*/  @!P2 STG.E.U8 desc[UR50][R152.64+0x49], R189 ;  /* 0x000049bd9800a986 */ /* 0x0001e2000c101132 */
[----:B------:R-:W-:Y:S05]  /*76f0*/  @P5 BRA `(.L_x_242) ;  /* 0x00000000000c5947 */ /* 0x000fea0003800000 */
[----:B------:R-:W0:Y:S02]  /*7700*/  LDG.E.U8 R16, desc[UR50][R6.64+0x48] ;  /* 0x0000483206107981 */ /* 0x000e24000c1e1100 */
[----:B0-----:R-:W-:-:S05]  /*7710*/  PRMT R15, R16, 0x8880, RZ ;  /* 0x00008880100f7816 */ /* 0x001fca00000000ff */
[----:B------:R-:W-:-:S07]  /*7720*/  IMAD R2, R15, R18, RZ ;  /* 0x000000120f027224 */ /* 0x000fce00078e02ff */
.L_x_242:
[----:B------:R-:W-:Y:S05]  /*7730*/  BSYNC B1 ;  /* 0x0000000000017941 */ /* 0x000fea0003800000 */
.L_x_241:
[----:B0-----:R-:W-:Y:S01]  /*7740*/  @!P5 IMAD R15, R190, R17, R2 ;  /* 0x00000011be0fd224 */ /* 0x001fe200078e0202 */
        /* <DEDUP_REMOVED lines=10> */
[----:B------:R-:W0:Y:S02]  /*77f0*/  LDG.E.U8 R16, desc[UR50][R6.64+0x49] ;  /* 0x0000493206107981 */ /* 0x000e24000c1e1100 */
[----:B0-----:R-:W-:-:S05]  /*7800*/  PRMT R15, R16, 0x8880, RZ ;  /* 0x00008880100f7816 */ /* 0x001fca00000000ff */
[----:B------:R-:W-:-:S07]  /*7810*/  IMAD R2, R15, R18, RZ ;  /* 0x000000120f027224 */ /* 0x000fce00078e02ff */
.L_x_244:
[----:B------:R-:W-:Y:S05]  /*7820*/  BSYNC B1 ;  /* 0x0000000000017941 */ /* 0x000fea0003800000 */
.L_x_243:
[----:B------:R-:W-:Y:S01]  /*7830*/  @!P6 IMAD R191, R191, R17, R2 ;  /* 0x00000011bfbfe224 */ /* 0x000fe200078e0202 */
[----:B------:R-:W-:Y:S04]  /*7840*/  BSSY B1, `(.L_x_245) ;  /* 0x0000006000017945 */ /* 0x000fe80003800000 */
[----:B------:R0:W-:Y:S01]  /*7850*/  @!P6 STG.E.U8 desc[UR50][R156.64+0x49], R191 ;  /* 0x000049bf9c00e986 */ /* 0x0001e2000c101132 */
[----:B------:R-:W-:Y:S05]  /*7860*/  @P5 BRA `(.L_x_246) ;  /* 0x00000000000c5947 */ /* 0x000fea0003800000 */
[----:B------:R-:W0:Y:S02]  /*7870*/  LDG.E.U8 R16, desc[UR50][R8.64+0x50] ;  /* 0x0000503208107981 */ /* 0x000e24000c1e1100 */
[----:B0-----:R-:W-:-:S05]  /*7880*/  PRMT R15, R16, 0x8880, RZ ;  /* 0x00008880100f7816 */ /* 0x001fca00000000ff */
[----:B------:R-:W-:-:S07]  /*7890*/  IMAD R2, R15, R18, RZ ;  /* 0x000000120f027224 */ /* 0x000fce00078e02ff */
.L_x_246:
[----:B------:R-:W-:Y:S05]  /*78a0*/  BSYNC B1 ;  /* 0x0000000000017941 */ /* 0x000fea0003800000 */
.L_x_245:
[----:B0-----:R-:W-:Y:S01]  /*78b0*/  @!P5 IMAD R15, R192, R17, R2 ;  /* 0x00000011c00fd224 */ /* 0x001fe200078e0202 */
[----:B------:R-:W-:Y:S01]  /*78c0*/  BSSY B1, `(.L_x_247) ;  /* 0x0000007000017945 */ /* 0x000fe20003800000 */
[----:B------:R-:W-:-:S03]  /*78d0*/  IMAD.U32 R155, RZ, RZ, UR45 ;  /* 0x0000002dff9b7e24 */ /* 0x000fc6000f8e00ff */
[----:B------:R0:W-:Y:S01]  /*78e0*/  @!P5 STG.E.U8 desc[UR50][R152.64+0x50], R15 ;  /* 0x0000500f9800d986 */ /* 0x0001e2000c101132 */
[----:B------:R-:W-:Y:S05]  /*78f0*/  @P4 BRA `(.L_x_248) ;  /* 0x00000000000c4947 */ /* 0x000fea0003800000 */
[----:B------:R-:W0:Y:S02]  /*7900*/  LDG.E.U8 R16, desc[UR50][R8.64+0x51] ;  /* 0x0000513208107981 */ /* 0x000e24000c1e1100 */
[----:B0-----:R-:W-:-:S05]  /*7910*/  PRMT R15, R16, 0x8880, RZ ;  /* 0x00008880100f7816 */ /* 0x001fca00000000ff */
[----:B------:R-:W-:-:S07]  /*7920*/  IMAD R2, R15, R18, RZ ;  /* 0x000000120f027224 */ /* 0x000fce00078e02ff */
.L_x_248:
[----:B------:R-:W-:Y:S05]  /*7930*/  BSYNC B1 ;  /* 0x0000000000017941 */ /* 0x000fea0003800000 */
.L_x_247:
[----:B------:R-:W-:Y:S01]  /*7940*/  @!P4 IMAD R193, R193, R17, R2 ;  /* 0x00000011c1c1c224 */ /* 0x000fe200078e0202 */
[--C-:B------:R-:W-:Y:S01]  /*7950*/  @!P2 IADD3 R154, P5, P6, R155, UR43, R4.reuse ;  /* 0x0000002b9b9aac10 */ /* 0x100fe2000febe004 */
[----:B0-----:R-:W-:Y:S01]  /*7960*/  IMAD.U32 R15, RZ, RZ, UR44 ;  /* 0x0000002cff0f7e24 */ /* 0x001fe2000f8e00ff */
[----:B------:R-:W-:Y:S01]  /*7970*/  BSSY B1, `(.L_x_249) ;  /* 0x000000b000017945 */ /* 0x000fe20003800000 */
[----:B------:R-:W-:Y:S01]  /*7980*/  IMAD.U32 R157, RZ, RZ, UR45 ;  /* 0x0000002dff9d7e24 */ /* 0x000fe2000f8e00ff */
[----:B------:R0:W-:Y:S01]  /*7990*/  @!P4 STG.E.U8 desc[UR50][R152.64+0x51], R193 ;  /* 0x000051c19800c986 */ /* 0x0001e2000c101132 */
[----:B------:R-:W-:Y:S01]  /*79a0*/  ISETP.LT.OR P4, PT, R0, 0x59, !P0 ;  /* 0x000000590000780c */ /* 0x000fe20004781670 */
[----:B------:R-:W-:Y:S01]  /*79b0*/  IMAD.U32 R159, RZ, RZ, UR44 ;  /* 0x0000002cff9f7e24 */ /* 0x000fe2000f8e00ff */
[----:B------:R-:W-:Y:S02]  /*79c0*/  @!P2 IADD3.X R155, R15, UR42, R5, P5, P6 ;  /* 0x0000002a0f9bac10 */ /* 0x000fe4000afec405 */
[----:B------:R-:W-:Y:S01]  /*79d0*/  @!P3 IADD3 R156, P5, P6, R157, UR43, R4 ;  /* 0x0000002b9d9cbc10 */ /* 0x000fe2000febe004 */
[----:B------:R-:W-:-:S12]  /*79e0*/  @P2 BRA `(.L_x_250) ;  /* 0x00000000000c2947 */ /* 0x000fd80003800000 */
[----:B------:R-:W5:Y:S02]  /*79f0*/  LDG.E.U8 R16, desc[UR50][R6.64+0x50] ;  /* 0x0000503206107981 */ /* 0x000f64000c1e1100 */
[----:B-----5:R-:W-:-:S05]  /*7a00*/  PRMT R15, R16, 0x8880, RZ ;  /* 0x00008880100f7816 */ /* 0x020fca00000000ff */
[----:B------:R-:W-:-:S07]  /*7a10*/  IMAD R2, R15, R18, RZ ;  /* 0x000000120f027224 */ /* 0x000fce00078e02ff */
.L_x_250:
[----:B------:R-:W-:Y:S05]  /*7a20*/  BSYNC B1 ;  /* 0x0000000000017941 */ /* 0x000fea0003800000 */
.L_x_249:
[----:B------:R-:W-:Y:S01]  /*7a30*/  @!P2 IMAD R15, R194, R17, R2 ;  /* 0x00000011c20fa224 */ /* 0x000fe200078e0202 */
[----:B------:R-:W-:Y:S01]  /*7a40*/  BSSY B1, `(.L_x_251) ;  /* 0x0000007000017945 */ /* 0x000fe20003800000 */
[----:B------:R-:W-:-:S03]  /*7a50*/  @!P3 IADD3.X R157, R159, UR42, R5, P5, P6 ;  /* 0x0000002a9f9dbc10 */ /* 0x000fc6000afec405 */
[----:B------:R0:W-:Y:S01]  /*7a60*/  @!P2 STG.E.U8 desc[UR50][R154.64+0x50], R15 ;  /* 0x0000500f9a00a986 */ /* 0x0001e2000c101132 */
[----:B------:R-:W-:Y:S05]  /*7a70*/  @P3 BRA `(.L_x_252) ;  /* 0x00000000000c3947 */ /* 0x000fea0003800000 */
[----:B------:R-:W0:Y:S02]  /*7a80*/  LDG.E.U8 R16, desc[UR50][R6.64+0x51] ;  /* 0x0000513206107981 */ /* 0x000e24000c1e1100 */
[----:B0-----:R-:W-:-:S05]  /*7a90*/  PRMT R15, R16, 0x8880, RZ ;  /* 0x00008880100f7816 */ /* 0x001fca00000000ff */
[----:B------:R-:W-:-:S07]  /*7aa0*/  IMAD R2, R15, R18, RZ ;  /* 0x000000120f027224 */ /* 0x000fce00078e02ff */
.L_x_252:
[----:B------:R-:W-:Y:S05]  /*7ab0*/  BSYNC B1 ;  /* 0x0000000000017941 */ /* 0x000fea0003800000 */
.L_x_251:
        /* <DEDUP_REMOVED lines=13> */
.L_x_254:
[----:B------:R-:W-:Y:S05]  /*7b90*/  BSYNC B1 ;  /* 0x0000000000017941 */ /* 0x000fea0003800000 */
.L_x_253:
        /* <DEDUP_REMOVED lines=11> */
[----:B------:R-:W5:Y:S02]  /*7c50*/  LDG.E.U8 R16, desc[UR50][R8.64+0x59] ;  /* 0x0000593208107981 */ /* 0x000f64000c1e1100 */
[----:B-----5:R-:W-:-:S05]  /*7c60*/  PRMT R15, R16, 0x8880, RZ ;  /* 0x00008880100f7816 */ /* 0x020fca00000000ff */
[----:B------:R-:W-:-:S07]  /*7c70*/  IMAD R2, R15, R18, RZ ;  /* 0x000000120f027224 */ /* 0x000fce00078e02ff */
.L_x_256:
[----:B------:R-:W-:Y:S05]  /*7c80*/  BSYNC B1 ;  /* 0x0000000000017941 */ /* 0x000fea0003800000 */
.L_x_255:
[----:B------:R-:W-:Y:S01]  /*7c90*/  @!P2 IMAD R197, R197, R17, R2 ;  /* 0x00000011c5c5a224 */ /* 0x000fe200078e0202 */
[----:B------:R-:W-:Y:S04]  /*7ca0*/  BSSY B1, `(.L_x_257) ;  /* 0x0000006000017945 */ /* 0x000fe80003800000 */
[----:B------:R0:W-:Y:S01]  /*7cb0*/  @!P2 STG.E.U8 desc[UR50][R152.64+0x59], R197 ;  /* 0x000059c59800a986 */ /* 0x0001e2000c101132 */
[----:B------:R-:W-:Y:S05]  /*7cc0*/  @P4 BRA `(.L_x_258) ;  /* 0x00000000000c4947 */ /* 0x000fea0003800000 */
[----:B------:R-:W5:Y:S02]  /*7cd0*/  LDG.E.U8 R16, desc[UR50][R6.64+0x58] ;  /* 0x0000583206107981 */ /* 0x000f64000c1e1100 */
[----:B-----5:R-:W-:-:S05]  /*7ce0*/  PRMT R15, R16, 0x8880, RZ ;  /* 0x00008880100f7816 */ /* 0x020fca00000000ff */
[----:B------:R-:W-:-:S07]  /*7cf0*/  IMAD R2, R15, R18, RZ ;  /* 0x000000120f027224 */ /* 0x000fce00078e02ff */
.L_x_258:
[----:B------:R-:W-:Y:S05]  /*7d00*/  BSYNC B1 ;  /* 0x0000000000017941 */ /* 0x000fea0003800000 */
.L_x_257:
[----:B------:R-:W-:Y:S01]  /*7d10*/  @!P4 IMAD R15, R198, R17, R2 ;  /* 0x00000011c60fc224 */ /* 0x000fe200078e0202 */
[----:B------:R-:W-:Y:S04]  /*7d20*/  BSSY B1, `(.L_x_259) ;  /* 0x0000006000017945 */ /* 0x000fe80003800000 */
[----:B------:R0:W-:Y:S01]  /*7d30*/  @!P4 STG.E.U8 desc[UR50][R154.64+0x58], R15 ;  /* 0x0000580f9a00c986 */ /* 0x0001e2000c101132 */
[----:B------:R-:W-:Y:S05]  /*7d40*/  @P3 BRA `(.L_x_260) ;  /* 0x00000000000c3947 */ /* 0x000fea0003800000 */
[----:B------:R-:W0:Y:S02]  /*7d50*/  LDG.E.U8 R16, desc[UR50][R6.64+0x59] ;  /* 0x0000593206107981 */ /* 0x000e24000c1e1100 */
[----:B0-----:R-:W-:-:S05]  /*7d60*/  PRMT R15, R16, 0x8880, RZ ;  /* 0x00008880100f7816 */ /* 0x001fca00000000ff */
[----:B------:R-:W-:-:S07]  /*7d70*/  IMAD R2, R15, R18, RZ ;  /* 0x000000120f027224 */ /* 0x000fce00078e02ff */
.L_x_260:
[----:B------:R-:W-:Y:S05]  /*7d80*/  BSYNC B1 ;  /* 0x0000000000017941 */ /* 0x000fea0003800000 */
.L_x_259:
[----:B------:R-:W-:Y:S01]  /*7d90*/  @!P3 IMAD R199, R199, R17, R2 ;  /* 0x00000011c7c7b224 */ /* 0x000fe200078e0202 */
[----:B------:R-:W-:Y:S04]  /*7da0*/  BSSY B1, `(.L_x_261) ;  /* 0x0000006000017945 */ /* 0x000fe80003800000 */
[----:B------:R0:W-:Y:S01]  /*7db0*/  @!P3 STG.E.U8 desc[UR50][R156.64+0x59], R199 ;  /* 0x000059c79c00b986 */ /* 0x0001e2000c101132 */
[----:B------:R-:W-:Y:S05]  /*7dc0*/  @P6 BRA `(.L_x_262) ;  /* 0x00000000000c6947 */ /* 0x000fea0003800000 */
[----:B------:R-:W0:Y:S02]  /*7dd0*/  LDG.E.U8 R16, desc[UR50][R8.64+0x60] ;  /* 0x0000603208107981 */ /* 0x000e24000c1e1100 */
[----:B0-----:R-:W-:-:S05]  /*7de0*/  PRMT R15, R16, 0x8880, RZ ;  /* 0x00008880100f7816 */ /* 0x001fca00000000ff */
[----:B------:R-:W-:-:S07]  /*7df0*/  IMAD R2, R15, R18, RZ ;  /* 0x000000120f027224 */ /* 0x000fce00078e02ff */
.L_x_262:
[----:B------:R-:W-:Y:S05]  /*7e00*/  BSYNC B1 ;  /* 0x0000000000017941 */ /* 0x000fea0003800000 */
.L_x_261:
        /* <DEDUP_REMOVED lines=12> */
.L_x_264:
[----:B------:R-:W-:Y:S05]  /*7ed0*/  BSYNC B1 ;  /* 0x0000000000017941 */ /* 0x000fea0003800000 */
.L_x_263:
        /* <DEDUP_REMOVED lines=9> */
.L_x_266:
[----:B------:R-:W-:Y:S05]  /*7f70*/  BSYNC B1 ;  /* 0x0000000000017941 */ /* 0x000fea0003800000 */
.L_x_265:
        /* <DEDUP_REMOVED lines=14> */
.L_x_268:
[----:B------:R-:W-:Y:S05]  /*8060*/  BSYNC B1 ;  /* 0x0000000000017941 */ /* 0x000fea0003800000 */
.L_x_267:
[----:B------:R-:W-:Y:S01]  /*8070*/  @!P6 IMAD R203, R203, R17, R2 ;  /* 0x00000011cbcbe224 */ /* 0x000fe200078e0202 */
[----:B------:R-:W-:Y:S04]  /*8080*/  BSSY B1, `(.L_x_269) ;  /* 0x0000006000017945 */ /* 0x000fe80003800000 */
[----:B------:R0:W-:Y:S01]  /*8090*/  @!P6 STG.E.U8 desc[UR50][R156.64+0x61], R203 ;  /* 0x000061cb9c00e986 */ /* 0x0001e2000c101132 */
[----:B------:R-:W-:Y:S05]  /*80a0*/  @P4 BRA `(.L_x_270) ;  /* 0x00000000000c4947 */ /* 0x000fea0003800000 */
[----:B------:R-:W0:Y:S02]  /*80b0*/  LDG.E.U8 R16, desc[UR50][R8.64+0x68] ;  /* 0x0000683208107981 */ /* 0x000e24000c1e1100 */
[----:B0-----:R-:W-:-:S05]  /*80c0*/  PRMT R15, R16, 0x8880, RZ ;  /* 0x00008880100f7816 */ /* 0x001fca00000000ff */
[----:B------:R-:W-:-:S07]  /*80d0*/  IMAD R2, R15, R18, RZ ;  /* 0x000000120f027224 */ /* 0x000fce00078e02ff */
.L_x_270:
[----:B------:R-:W-:Y:S05]  /*80e0*/  BSYNC B1 ;  /* 0x0000000000017941 */ /* 0x000fea0003800000 */
.L_x_269:
        /* <DEDUP_REMOVED lines=8> */
.L_x_272:
[----:B------:R-:W-:Y:S05]  /*8170*/  BSYNC B1 ;  /* 0x0000000000017941 */ /* 0x000fea0003800000 */
.L_x_271:
        /* <DEDUP_REMOVED lines=14> */
.L_x_274:
[----:B------:R-:W-:Y:S05]  /*8260*/  BSYNC B1 ;  /* 0x0000000000017941 */ /* 0x000fea0003800000 */
.L_x_273:
        /* <DEDUP_REMOVED lines=8> */
.L_x_276:
[----:B------:R-:W-:Y:S05]  /*82f0*/  BSYNC B1 ;  /* 0x0000000000017941 */ /* 0x000fea0003800000 */
.L_x_275:
[----:B------:R-:W-:Y:S01]  /*8300*/  @!P3 IMAD R207, R207, R17, R2 ;  /* 0x00000011cfcfb224 */ /* 0x000fe200078e0202 */
[----:B------:R-:W-:Y:S01]  /*8310*/  BSSY B1, `(.L_x_277) ;  /* 0x000000c000017945 */ /* 0x000fe20003800000 */
[----:B0-----:R-:W-:Y:S01]  /*8320*/  IMAD.U32 R155, RZ, RZ, UR45 ;  /* 0x0000002dff9b7e24 */ /* 0x001fe2000f8e00ff */
[C---:B------:R-:W-:Y:S01]  /*8330*/  ISETP.LT.OR P4, PT, R0.reuse, 0x72, !P0 ;  /* 0x000000720000780c */ /* 0x040fe20004781670 */
[----:B------:R-:W-:Y:S01]  /*8340*/  IMAD.U32 R159, RZ, RZ, UR44 ;  /* 0x0000002cff9f7e24 */ /* 0x000fe2000f8e00ff */
[----:B------:R0:W-:Y:S01]  /*8350*/  @!P3 STG.E.U8 desc[UR50][R156.64+0x69], R207 ;  /* 0x000069cf9c00b986 */ /* 0x0001e2000c101132 */
[----:B------:R-:W-:Y:S01]  /*8360*/  ISETP.LT.OR P3, PT, R0, 0x71, !P1 ;  /* 0x000000710000780c */ /* 0x000fe20004f61670 */
[----:B------:R-:W-:Y:S01]  /*8370*/  IMAD.U32 R161, RZ, RZ, UR45 ;  /* 0x0000002dffa17e24 */ /* 0x000fe2000f8e00ff */
[----:B------:R-:W-:-:S11]  /*8380*/  @!P5 IADD3 R154, P2, P6, R155, UR43, R4 ;  /* 0x0000002b9b9adc10 */ /* 0x000fd6000fe5e004 */
[----:B0-----:R-:W-:Y:S05]  /*8390*/  @P3 BRA `(.L_x_278) ;  /* 0x00000000000c3947 */ /* 0x001fea0003800000 */
[----:B------:R-:W5:Y:S02]  /*83a0*/  LDG.E.U8 R16, desc[UR50][R8.64+0x70] ;  /* 0x0000703208107981 */ /* 0x000f64000c1e1100 */
[----:B-----5:R-:W-:-:S05]  /*83b0*/  PRMT R15, R16, 0x8880, RZ ;  /* 0x00008880100f7816 */ /* 0x020fca00000000ff */
[----:B------:R-:W-:-:S07]  /*83c0*/  IMAD R2, R15, R18, RZ ;  /* 0x000000120f027224 */ /* 0x000fce00078e02ff */
.L_x_278:
[----:B------:R-:W-:Y:S05]  /*83d0*/  BSYNC B1 ;  /* 0x0000000000017941 */ /* 0x000fea0003800000 */
.L_x_277:
[----:B------:R-:W-:Y:S01]  /*83e0*/  @!P3 IMAD R15, R208, R17, R2 ;  /* 0x00000011d00fb224 */ /* 0x000fe200078e0202 */
[--C-:B------:R-:W-:Y:S01]  /*83f0*/  @!P5 IADD3.X R155, R159, UR42, R5.reuse, P2, P6 ;  /* 0x0000002a9f9bdc10 */ /* 0x100fe200097ec405 */
[----:B------:R-:W-:Y:S01]  /*8400*/  IMAD.U32 R157, RZ, RZ, UR44 ;  /* 0x0000002cff9d7e24 */ /* 0x000fe2000f8e00ff */
[----:B------:R-:W-:Y:S01]  /*8410*/  @!P4 IADD3 R156, P2, P6, R161, UR43, R4 ;  /* 0x0000002ba19ccc10 */ /* 0x000fe2000fe5e004 */
[----:B------:R-:W-:Y:S01]  /*8420*/  BSSY B1, `(.L_x_279) ;  /* 0x000000b000017945 */ /* 0x000fe20003800000 */
[----:B------:R0:W-:Y:S01]  /*8430*/  @!P3 STG.E.U8 desc[UR50][R152.64+0x70], R15 ;  /* 0x0000700f9800b986 */ /* 0x0001e2000c101132 */
[C---:B------:R-:W-:Y:S02]  /*8440*/  ISETP.LT.OR P3, PT, R0.reuse, 0x72, !P1 ;  /* 0x000000720000780c */ /* 0x040fe40004f61670 */
[----:B------:R-:W-:Y:S02]  /*8450*/  @!P4 IADD3.X R157, R157, UR42, R5, P2, P6 ;  /* 0x0000002a9d9dcc10 */ /* 0x000fe400097ec405 */
[----:B------:R-:W-:-:S02]  /*8460*/  ISETP.LT.OR P2, PT, R0, 0x79, !P1 ;  /* 0x000000790000780c */ /* 0x000fc40004f41670 */
[C---:B------:R-:W-:Y:S02]  /*8470*/  ISETP.LT.OR P1, PT, R0.reuse, 0x7a, !P1 ;  /* 0x0000007a0000780c */ /* 0x040fe40004f21670 */
[----:B------:R-:W-:-:S05]  /*8480*/  ISETP.LT.OR P6, PT, R0, 0x79, !P0 ;  /* 0x000000790000780c */ /* 0x000fca00047c1670 */
[----:B0-----:R-:W-:Y:S08]  /*8490*/  @P3 BRA `(.L_x_280) ;  /* 0x00000000000c3947 */ /* 0x001ff00003800000 */
[----:B------:R-:W5:Y:S02]  /*84a0*/  LDG.E.U8 R16, desc[UR50][R8.64+0x71] ;  /* 0x0000713208107981 */ /* 0x000f64000c1e1100 */
[----:B-----5:R-:W-:-:S05]  /*84b0*/  PRMT R15, R16, 0x8880, RZ ;  /* 0x00008880100f7816 */ /* 0x020fca00000000ff */
[----:B------:R-:W-:-:S07]  /*84c0*/  IMAD R2, R15, R18, RZ ;  /* 0x000000120f027224 */ /* 0x000fce00078e02ff */
.L_x_280:
[----:B------:R-:W-:Y:S05]  /*84d0*/  BSYNC B1 ;  /* 0x0000000000017941 */ /* 0x000fea0003800000 */
.L_x_279:
[----:B------:R-:W-:Y:S01]  /*84e0*/  @!P3 IMAD R209, R209, R17, R2 ;  /* 0x00000011d1d1b224 */ /* 0x000fe200078e0202 */
[----:B------:R-:W-:Y:S04]  /*84f0*/  BSSY B1, `(.L_x_281) ;  /* 0x0000006000017945 */ /* 0x000fe80003800000 */
[----:B------:R0:W-:Y:S01]  /*8500*/  @!P3 STG.E.U8 desc[UR50][R152.64+0x71], R209 ;  /* 0x000071d19800b986 */ /* 0x0001e2000c101132 */
[----:B------:R-:W-:Y:S05]  /*8510*/  @P5 BRA `(.L_x_282) ;  /* 0x00000000000c5947 */ /* 0x000fea0003800000 */
[----:B------:R-:W5:Y:S02]  /*8520*/  LDG.E.U8 R16, desc[UR50][R6.64+0x70] ;  /* 0x0000703206107981 */ /* 0x000f64000c1e1100 */
[----:B-----5:R-:W-:-:S05]  /*8530*/  PRMT R15, R16, 0x8880, RZ ;  /* 0x00008880100f7816 */ /* 0x020fca00000000ff */
[----:B------:R-:W-:-:S07]  /*8540*/  IMAD R2, R15, R18, RZ ;  /* 0x000000120f027224 */ /* 0x000fce00078e02ff */
.L_x_282:
[----:B------:R-:W-:Y:S05]  /*8550*/  BSYNC B1 ;  /* 0x0000000000017941 */ /* 0x000fea0003800000 */
.L_x_281:
[----:B------:R-:W-:Y:S01]  /*8560*/  @!P5 IMAD R15, R210, R17, R2 ;  /* 0x00000011d20fd224 */ /* 0x000fe200078e0202 */
[----:B------:R-:W-:Y:S04]  /*8570*/  BSSY B1, `(.L_x_283) ;  /* 0x0000006000017945 */ /* 0x000fe80003800000 */
[----:B------:R0:W-:Y:S01]  /*8580*/  @!P5 STG.E.U8 desc[UR50][R154.64+0x70], R15 ;  /* 0x0000700f9a00d986 */ /* 0x0001e2000c101132 */
[----:B------:R-:W-:Y:S05]  /*8590*/  @P4 BRA `(.L_x_284) ;  /* 0x00000000000c4947 */ /* 0x000fea0003800000 */
[----:B------:R-:W0:Y:S02]  /*85a0*/  LDG.E.U8 R16, desc[UR50][R6.64+0x71] ;  /* 0x0000713206107981 */ /* 0x000e24000c1e1100 */
[----:B0-----:R-:W-:-:S05]  /*85b0*/  PRMT R15, R16, 0x8880, RZ ;  /* 0x00008880100f7816 */ /* 0x001fca00000000ff */
[----:B------:R-:W-:-:S07]  /*85c0*/  IMAD R2, R15, R18, RZ ;  /* 0x000000120f027224 */ /* 0x000fce00078e02ff */
.L_x_284:
[----:B------:R-:W-:Y:S05]  /*85d0*/  BSYNC B1 ;  /* 0x0000000000017941 */ /* 0x000fea0003800000 */
.L_x_283:
[----:B------:R-:W-:Y:S01]  /*85e0*/  @!P4 IMAD R211, R211, R17, R2 ;  /* 0x00000011d3d3c224 */ /* 0x000fe200078e0202 */
[----:B------:R-:W-:Y:S04]  /*85f0*/  BSSY B1, `(.L_x_285) ;  /* 0x0000006000017945 */ /* 0x000fe80003800000 */
[----:B------:R0:W-:Y:S01]  /*8600*/  @!P4 STG.E.U8 desc[UR50][R156.64+0x71], R211 ;  /* 0x000071d39c00c986 */ /* 0x0001e2000c101132 */
[----:B------:R-:W-:Y:S05]  /*8610*/  @P2 BRA `(.L_x_286) ;  /* 0x00000000000c2947 */ /* 0x000fea0003800000 */
[----:B------:R-:W0:Y:S02]  /*8620*/  LDG.E.U8 R16, desc[UR50][R8.64+0x78] ;  /* 0x0000783208107981 */ /* 0x000e24000c1e1100 */
[----:B0-----:R-:W-:-:S05]  /*8630*/  PRMT R15, R16, 0x8880, RZ ;  /* 0x00008880100f7816 */ /* 0x001fca00000000ff */
[----:B------:R-:W-:-:S07]  /*8640*/  IMAD R2, R15, R18, RZ ;  /* 0x000000120f027224 */ /* 0x000fce00078e02ff */
.L_x_286:
[----:B------:R-:W-:Y:S05]  /*8650*/  BSYNC B1 ;  /* 0x0000000000017941 */ /* 0x000fea0003800000 */
.L_x_285:
        /* <DEDUP_REMOVED lines=8> */
.L_x_288:
[----:B------:R-:W-:Y:S05]  /*86e0*/  BSYNC B1 ;  /* 0x0000000000017941 */ /* 0x000fea0003800000 */
.L_x_287:
[----:B------:R-:W-:Y:S01]  /*86f0*/  @!P1 IMAD R213, R213, R17, R2 ;  /* 0x00000011d5d59224 */ /* 0x000fe200078e0202 */
[----:B------:R-:W-:Y:S01]  /*8700*/  IADD3 R157, P2, R3, 0x100, RZ ;  /* 0x00000100039d7810 */ /* 0x000fe20007f5e0ff */
[----:B------:R-:W-:Y:S01]  /*8710*/  IMAD.U32 R9, RZ, RZ, UR44 ;  /* 0x0000002cff097e24 */ /* 0x000fe2000f8e00ff */
[----:B------:R-:W-:Y:S01]  /*8720*/  @!P6 IADD3 R8, P3, P4, R155, UR43, R4 ;  /* 0x0000002b9b08ec10 */ /* 0x000fe2000fc7e004 */
[----:B------:R-:W-:Y:S01]  /*8730*/  BSSY B1, `(.L_x_289) ;  /* 0x0000009000017945 */ /* 0x000fe20003800000 */
[----:B------:R0:W-:Y:S01]  /*8740*/  @!P1 STG.E.U8 desc[UR50][R152.64+0x79], R213 ;  /* 0x000079d598009986 */ /* 0x0001e2000c101132 */
[----:B------:R-:W-:Y:S01]  /*8750*/  ISETP.LT.OR P0, PT, R0, 0x7a, !P0 ;  /* 0x0000007a0000780c */ /* 0x000fe20004701670 */
[----:B------:R-:W-:Y:S01]  /*8760*/  IMAD.X R155, RZ, RZ, UR7, P2 ;  /* 0x00000007ff9b7e24 */ /* 0x000fe200090e06ff */
[----:B------:R-:W-:Y:S01]  /*8770*/  @!P6 IADD3.X R9, R9, UR42, R5, P3, P4 ;  /* 0x0000002a0909ec10 */ /* 0x000fe20009fe8405 */
[----:B------:R-:W-:Y:S10]  /*8780*/  @P6 BRA `(.L_x_290) ;  /* 0x00000000000c6947 */ /* 0x000ff40003800000 */
[----:B------:R-:W0:Y:S02]  /*8790*/  LDG.E.U8 R16, desc[UR50][R6.64+0x78] ;  /* 0x0000783206107981 */ /* 0x000e24000c1e1100 */
[----:B0-----:R-:W-:-:S05]  /*87a0*/  PRMT R15, R16, 0x8880, RZ ;  /* 0x00008880100f7816 */ /* 0x001fca00000000ff */
[----:B------:R-:W-:-:S07]  /*87b0*/  IMAD R2, R15, R18, RZ ;  /* 0x000000120f027224 */ /* 0x000fce00078e02ff */
.L_x_290:
[----:B------:R-:W-:Y:S05]  /*87c0*/  BSYNC B1 ;  /* 0x0000000000017941 */ /* 0x000fea0003800000 */
.L_x_289:
[----:B0-----:R-:W-:Y:S01]  /*87d0*/  @!P6 IMAD R15, R214, R17, R2 ;  /* 0x00000011d60fe224 */ /* 0x001fe200078e0202 */
[----:B------:R-:W-:Y:S01]  /*87e0*/  BSSY B1, `(.L_x_291) ;  /* 0x0000008000017945 */ /* 0x000fe20003800000 */
[----:B-1234-:R-:W-:Y:S02]  /*87f0*/  IMAD.U32 R153, RZ, RZ, UR45 ;  /* 0x0000002dff997e24 */ /* 0x01efe4000f8e00ff */
[----:B------:R-:W-:Y:S01]  /*8800*/  IMAD R152, R155, R10, RZ ;  /* 0x0000000a9b987224 */ /* 0x000fe200078e02ff */
[----:B------:R0:W-:Y:S01]  /*8810*/  @!P6 STG.E.U8 desc[UR50][R8.64+0x78], R15 ;  /* 0x0000780f0800e986 */ /* 0x0001e2000c101132 */
[----:B------:R-:W-:Y:S05]  /*8820*/  @P0 BRA `(.L_x_292) ;  /* 0x00000000000c0947 */ /* 0x000fea0003800000 */
[----:B------:R-:W0:Y:S02]  /*8830*/  LDG.E.U8 R16, desc[UR50][R6.64+0x79] ;  /* 0x0000793206107981 */ /* 0x000e24000c1e1100 */
[----:B0-----:R-:W-:-:S05]  /*8840*/  PRMT R9, R16, 0x8880, RZ ;  /* 0x0000888010097816 */ /* 0x001fca00000000ff */
[----:B------:R-:W-:-:S07]  /*8850*/  IMAD R2, R9, R18, RZ ;  /* 0x0000001209027224 */ /* 0x000fce00078e02ff */
.L_x_292:
[----:B------:R-:W-:Y:S05]  /*8860*/  BSYNC B1 ;  /* 0x0000000000017941 */ /* 0x000fea0003800000 */
.L_x_291:
[----:B0-----:R-:W-:Y:S01]  /*8870*/  IMAD.U32 R9, RZ, RZ, UR44 ;  /* 0x0000002cff097e24 */ /* 0x001fe2000f8e00ff */
[----:B------:R-:W-:Y:S01]  /*8880*/  @!P0 IADD3 R8, P4, P5, R153, UR43, R4 ;  /* 0x0000002b99088c10 */ /* 0x000fe2000fd9e004 */
[----:B------:R-:W-:Y:S01]  /*8890*/  @!P0 IMAD R215, R215, R17, R2 ;  /* 0x00000011d7d78224 */ /* 0x000fe200078e0202 */
[----:B------:R-:W-:Y:S01]  /*88a0*/  ISETP.GE.AND P1, PT, R14, 0x101, PT ;  /* 0x000001010e00780c */ /* 0x000fe20003f26270 */
[----:B------:R-:W-:Y:S01]  /*88b0*/  IMAD.WIDE.U32 R6, R157, R10, R20 ;  /* 0x0000000a9d067225 */ /* 0x000fe200078e0014 */
[----:B------:R-:W-:Y:S01]  /*88c0*/  @!P0 IADD3.X R9, R9, UR42, R5, P4, P5 ;  /* 0x0000002a09098c10 */ /* 0x000fe2000a7ea405 */
[----:B------:R-:W-:Y:S01]  /*88d0*/  BSSY B1, `(.L_x_293) ;  /* 0x000000c000017945 */ /* 0x000fe20003800000 */
[----:B------:R-:W-:Y:S01]  /*88e0*/  ISETP.LT.OR P2, PT, R0, 0x1, !P1 ;  /* 0x000000010000780c */ /* 0x000fe20004f41670 */
[----:B------:R-:W-:Y:S01]  /*88f0*/  IMAD R155, R157, R11, R152 ;  /* 0x0000000b9d9b7224 */ /* 0x000fe200078e0298 */
[----:B------:R-:W-:Y:S01]  /*8900*/  IADD3 R6, P3, R6, R12, RZ ;  /* 0x0000000c06067210 */ /* 0x000fe20007f7e0ff */
[----:B------:R0:W-:Y:S03]  /*8910*/  @!P0 STG.E.U8 desc[UR50][R8.64+0x79], R215 ;  /* 0x000079d708008986 */ /* 0x0001e6000c101132 */
[----:B------:R-:W-:-:S02]  /*8920*/  IADD3.X R7, R13, R7, R155, P3, !PT ;  /* 0x000000070d077210 */ /* 0x000fc40001ffe49b */
[----:B------:R-:W-:-:S04]  /*8930*/  IADD3 R152, P3, R4, UR47, RZ ;  /* 0x0000002f04987c10 */ /* 0x000fc8000ff7e0ff */
[----:B------:R-:W-:Y:S01]  /*8940*/  IADD3.X R153, R5, UR46, RZ, P3, !PT ;  /* 0x0000002e05997c10 */ /* 0x000fe20009ffe4ff */
[----:B------:R-:W-:Y:S08]  /*8950*/  @P2 BRA `(.L_x_294) ;  /* 0x00000000000c2947 */ /* 0x000ff00003800000 */
[----:B------:R-:W0:Y:S02]  /*8960*/  LDG.E.U8 R16, desc[UR50][R6.64] ;  /* 0x0000003206107981 */ /* 0x000e24000c1e1100 */
[----:B0-----:R-:W-:-:S05]  /*8970*/  PRMT R9, R16, 0x8880, RZ ;  /* 0x0000888010097816 */ /* 0x001fca00000000ff */
[----:B------:R-:W-:-:S07]  /*8980*/  IMAD R2, R9, R18, RZ ;  /* 0x0000001209027224 */ /* 0x000fce00078e02ff */
.L_x_294:
[----:B------:R-:W-:Y:S05]  /*8990*/  BSYNC B1 ;  /* 0x0000000000017941 */ /* 0x000fea0003800000 */
.L_x_293:
[----:B------:R-:W-:Y:S01]  /*89a0*/  ISETP.LT.OR P3, PT, R0, 0x2, !P1 ;  /* 0x000000020000780c */ /* 0x000fe20004f61670 */
[----:B------:R-:W-:Y:S01]  /*89b0*/  @!P2 IMAD R15, R88, R17, R2 ;  /* 0x00000011580fa224 */ /* 0x000fe200078e0202 */
[----:B------:R-:W-:Y:S01]  /*89c0*/  ISETP.GE.AND P0, PT, R14, 0x109, PT ;  /* 0x000001090e00780c */ /* 0x000fe20003f06270 */
[----:B0-----:R-:W-:Y:S01]  /*89d0*/  IMAD.WIDE.U32 R8, R157, R10, R216 ;  /* 0x0000000a9d087225 */ /* 0x001fe200078e00d8 */
[----:B------:R-:W-:Y:S02]  /*89e0*/  BSSY B1, `(.L_x_295) ;  /* 0x000000a000017945 */ /* 0x000fe40003800000 */
[----:B------:R0:W-:Y:S01]  /*89f0*/  @!P2 STG.E.U8 desc[UR50][R152.64], R15 ;  /* 0x0000000f9800a986 */ /* 0x0001e2000c101132 */
[C---:B------:R-:W-:Y:S01]  /*8a00*/  ISETP.LT.OR P2, PT, R0.reuse, 0x1, !P0 ;  /* 0x000000010000780c */ /* 0x040fe20004741670 */
[----:B------:R-:W-:Y:S01]  /*8a10*/  IMAD.IADD R88, R155, 0x1, R9 ;  /* 0x000000019b587824 */ /* 0x000fe200078e0209 */
[----:B------:R-:W-:Y:S02]  /*8a20*/  ISETP.LT.OR P5, PT, R0, 0x2, !P0 ;  /* 0x000000020000780c */ /* 0x000fe400047a1670 */
[----:B------:R-:W-:-:S02]  /*8a30*/  IADD3 R8, P4, P6, R22, R12, R8 ;  /* 0x0000000c16087210 */ /* 0x000fc40007e9e008 */
[----:B------:R-:W-:Y:S11]  /*8a40*/  @P3 BRA `(.L_x_296) ;  /* 0x00000000000c3947 */ /* 0x000ff60003800000 */
[----:B------:R-:W0:Y:S02]  /*8a50*/  LDG.E.U8 R16, desc[UR50][R6.64+0x1] ;  /* 0x0000013206107981 */ /* 0x000e24000c1e1100 */
[----:B0-----:R-:W-:-:S05]  /*8a60*/  PRMT R15, R16, 0x8880, RZ ;  /* 0x00008880100f7816 */ /* 0x001fca00000000ff */
[----:B------:R-:W-:-:S07]  /*8a70*/  IMAD R2, R15, R18, RZ ;  /* 0x000000120f027224 */ /* 0x000fce00078e02ff */
.L_x_296:
[----:B------:R-:W-:Y:S05]  /*8a80*/  BSYNC B1 ;  /* 0x0000000000017941 */ /* 0x000fea0003800000 */
.L_x_295:
[----:B0-----:R-:W-:Y:S01]  /*8a90*/  @!P3 IMAD R15, R89, R17, R2 ;  /* 0x00000011590fb224 */ /* 0x001fe200078e0202 */
        /* <DEDUP_REMOVED lines=9> */
.L_x_298:
[----:B------:R-:W-:Y:S05]  /*8b30*/  BSYNC B1 ;  /* 0x0000000000017941 */ /* 0x000fea0003800000 */
.L_x_297:
        /* <DEDUP_REMOVED lines=13> */
.L_x_300:
[----:B------:R-:W-:Y:S05]  /*8c10*/  BSYNC B1 ;  /* 0x0000000000017941 */ /* 0x000fea0003800000 */
.L_x_299:
[----:B------:R-:W-:Y:S01]  /*8c20*/  @!P5 IMAD R91, R91, R17, R2 ;  /* 0x000000115b5bd224 */ /* 0x000fe200078e0202 */
[----:B------:R-:W-:Y:S04]  /*8c30*/  BSSY B1, `(.L_x_301) ;  /* 0x0000006000017945 */ /* 0x000fe80003800000 */
[----:B------:R1:W-:Y:S01]  /*8c40*/  @!P5 STG.E.U8 desc[UR50][R154.64+0x1], R91 ;  /* 0x0000015b9a00d986 */ /* 0x0003e2000c101132 */
[----:B------:R-:W-:Y:S05]  /*8c50*/  @P6 BRA `(.L_x_302) ;  /* 0x00000000000c6947 */ /* 0x000fea0003800000 */
[----:B------:R-:W0:Y:S02]  /*8c60*/  LDG.E.U8 R16, desc[UR50][R6.64+0x8] ;  /* 0x0000083206107981 */ /* 0x000e24000c1e1100 */
[----:B0-----:R-:W-:-:S05]  /*8c70*/  PRMT R15, R16, 0x8880, RZ ;  /* 0x00008880100f7816 */ /* 0x001fca00000000ff */
[----:B------:R-:W-:-:S07]  /*8c80*/  IMAD R2, R15, R18, RZ ;  /* 0x000000120f027224 */ /* 0x000fce00078e02ff */
.L_x_302:
[----:B------:R-:W-:Y:S05]  /*8c90*/  BSYNC B1 ;  /* 0x0000000000017941 */ /* 0x000fea0003800000 */
.L_x_301:
        /* <DEDUP_REMOVED lines=9> */
.L_x_304:
[----:B------:R-:W-:Y:S05]  /*8d30*/  BSYNC B1 ;  /* 0x0000000000017941 */ /* 0x000fea0003800000 */
.L_x_303:
        /* <DEDUP_REMOVED lines=13> */
.L_x_306:
[----:B------:R-:W-:Y:S05]  /*8e10*/  BSYNC B1 ;  /* 0x0000000000017941 */ /* 0x000fea0003800000 */
.L_x_305:
        /* <DEDUP_REMOVED lines=8> */
.L_x_308:
[----:B------:R-:W-:Y:S05]  /*8ea0*/  BSYNC B1 ;  /* 0x0000000000017941 */ /* 0x000fea0003800000 */
.L_x_307:
        /* <DEDUP_REMOVED lines=13> */
.L_x_310:
[----:B------:R-:W-:Y:S05]  /*8f80*/  BSYNC B1 ;  /* 0x0000000000017941 */ /* 0x000fea0003800000 */
.L_x_309:
        /* <DEDUP_REMOVED lines=14> */
.L_x_312:
[----:B------:R-:W-:Y:S05]  /*9070*/  BSYNC B1 ;  /* 0x0000000000017941 */ /* 0x000fea0003800000 */
.L_x_311:
[----:B------:R-:W-:Y:S01]  /*9080*/  @!P2 IMAD R97, R97, R17, R2 ;  /* 0x000000116161a224 */ /* 0x000fe200078e0202 */
[----:B------:R-:W-:Y:S04]  /*9090*/  BSSY B1, `(.L_x_313) ;  /* 0x0000006000017945 */ /* 0x000fe80003800000 */
[----:B------:R0:W-:Y:S01]  /*90a0*/  @!P2 STG.E.U8 desc[UR50][R88.64+0x11], R97 ;  /* 0x000011615800a986 */ /* 0x0001e2000c101132 */
[----:B------:R-:W-:Y:S05]  /*90b0*/  @P5 BRA `(.L_x_314) ;  /* 0x00000000000c5947 */ /* 0x000fea0003800000 */
[----:B------:R-:W2:Y:S02]  /*90c0*/  LDG.E.U8 R16, desc[UR50][R8.64+0x10] ;  /* 0x0000103208107981 */ /* 0x000ea4000c1e1100 */
[----:B--2---:R-:W-:-:S05]  /*90d0*/  PRMT R15, R16, 0x8880, RZ ;  /* 0x00008880100f7816 */ /* 0x004fca00000000ff */
[----:B------:R-:W-:-:S07]  /*90e0*/  IMAD R2, R15, R18, RZ ;  /* 0x000000120f027224 */ /* 0x000fce00078e02ff */
.L_x_314:
[----:B------:R-:W-:Y:S05]  /*90f0*/  BSYNC B1 ;  /* 0x0000000000017941 */ /* 0x000fea0003800000 */
.L_x_313:
[----:B------:R-:W-:Y:S01]  /*9100*/  @!P5 IMAD R15, R98, R17, R2 ;  /* 0x00000011620fd224 */ /* 0x000fe200078e0202 */
[----:B------:R-:W-:Y:S04]  /*9110*/  BSSY B1, `(.L_x_315) ;  /* 0x0000006000017945 */ /* 0x000fe80003800000 */
[----:B------:R1:W-:Y:S01]  /*9120*/  @!P5 STG.E.U8 desc[UR50][R90.64+0x10], R15 ;  /* 0x0000100f5a00d986 */ /* 0x0003e2000c101132 */
[----:B------:R-:W-:Y:S05]  /*9130*/  @P3 BRA `(.L_x_316) ;  /* 0x00000000000c3947 */ /* 0x000fea0003800000 */
[----:B------:R-:W1:Y:S02]  /*9140*/  LDG.E.U8 R16, desc[UR50][R8.64+0x11] ;  /* 0x0000113208107981 */ /* 0x000e64000c1e1100 */
[----:B-1----:R-:W-:-:S05]  /*9150*/  PRMT R15, R16, 0x8880, RZ ;  /* 0x00008880100f7816 */ /* 0x002fca00000000ff */
[----:B------:R-:W-:-:S07]  /*9160*/  IMAD R2, R15, R18, RZ ;  /* 0x000000120f027224 */ /* 0x000fce00078e02ff */
.L_x_316:
[----:B------:R-:W-:Y:S05]  /*9170*/  BSYNC B1 ;  /* 0x0000000000017941 */ /* 0x000fea0003800000 */
.L_x_315:
[----:B------:R-:W-:Y:S01]  /*9180*/  @!P3 IMAD R99, R99, R17, R2 ;  /* 0x000000116363b224 */ /* 0x000fe200078e0202 */
[----:B------:R-:W-:Y:S04]  /*9190*/  BSSY B1, `(.L_x_317) ;  /* 0x0000006000017945 */ /* 0x000fe80003800000 */
[----:B------:R2:W-:Y:S01]  /*91a0*/  @!P3 STG.E.U8 desc[UR50][R92.64+0x11], R99 ;  /* 0x000011635c00b986 */ /* 0x0005e2000c101132 */
[----:B------:R-:W-:Y:S05]  /*91b0*/  @P6 BRA `(.L_x_318) ;  /* 0x00000000000c6947 */ /* 0x000fea0003800000 */
[----:B------:R-:W1:Y:S02]  /*91c0*/  LDG.E.U8 R16, desc[UR50][R6.64+0x18] ;  /* 0x0000183206107981 */ /* 0x000e64000c1e1100 */
[----:B-1----:R-:W-:-:S05]  /*91d0*/  PRMT R15, R16, 0x8880, RZ ;  /* 0x00008880100f7816 */ /* 0x002fca00000000ff */
[----:B------:R-:W-:-:S07]  /*91e0*/  IMAD R2, R15, R18, RZ ;  /* 0x000000120f027224 */ /* 0x000fce00078e02ff */
.L_x_318:
[----:B------:R-:W-:Y:S05]  /*91f0*/  BSYNC B1 ;  /* 0x0000000000017941 */ /* 0x000fea0003800000 */
.L_x_317:
        /* <DEDUP_REMOVED lines=12> */
.L_x_320:
[----:B------:R-:W-:Y:S05]  /*92c0*/  BSYNC B1 ;  /* 0x0000000000017941 */ /* 0x000fea0003800000 */
.L_x_319:
        /* <DEDUP_REMOVED lines=9> */
.L_x_322:
[----:B------:R-:W-:Y:S05]  /*9360*/  BSYNC B1 ;  /* 0x0000000000017941 */ /* 0x000fea0003800000 */
.L_x_321:
        /* <DEDUP_REMOVED lines=14> */
.L_x_324:
[----:B------:R-:W-:Y:S05]  /*9450*/  BSYNC B1 ;  /* 0x0000000000017941 */ /* 0x000fea0003800000 */
.L_x_323:
[----:B------:R-:W-:Y:S01]  /*9460*/  @!P6 IMAD R103, R103, R17, R2 ;  /* 0x000000116767e224 */ /* 0x000fe200078e0202 */
[----:B------:R-:W-:Y:S04]  /*9470*/  BSSY B1, `(.L_x_325) ;  /* 0x0000006000017945 */ /* 0x000fe80003800000 */
[----:B------:R3:W-:Y:S01]  /*9480*/  @!P6 STG.E.U8 desc[UR50][R92.64+0x19], R103 ;  /* 0x000019675c00e986 */ /* 0x0007e2000c101132 */
[----:B------:R-:W-:Y:S05]  /*9490*/  @P5 BRA `(.L_x_326) ;  /* 0x00000000000c5947 */ /* 0x000fea0003800000 */
[----:B------:R-:W1:Y:S02]  /*94a0*/  LDG.E.U8 R16, desc[UR50][R6.64+0x20] ;  /* 0x0000203206107981 */ /* 0x000e64000c1e1100 */
[----:B-1----:R-:W-:-:S05]  /*94b0*/  PRMT R15, R16, 0x8880, RZ ;  /* 0x00008880100f7816 */ /* 0x002fca00000000ff */
[----:B------:R-:W-:-:S07]  /*94c0*/  IMAD R2, R15, R18, RZ ;  /* 0x000000120f027224 */ /* 0x000fce00078e02ff */
.L_x_326:
[----:B------:R-:W-:Y:S05]  /*94d0*/  BSYNC B1 ;  /* 0x0000000000017941 */ /* 0x000fea0003800000 */
.L_x_325:
        /* <DEDUP_REMOVED lines=8> */
.L_x_328:
[----:B------:R-:W-:Y:S05]  /*9560*/  BSYNC B1 ;  /* 0x0000000000017941 */ /* 0x000fea0003800000 */
.L_x_327:
        /* <DEDUP_REMOVED lines=14> */
.L_x_330:
[----:B------:R-:W-:Y:S05]  /*9650*/  BSYNC B1 ;  /* 0x0000000000017941 */ /* 0x000fea0003800000 */
.L_x_329:
        /* <DEDUP_REMOVED lines=8> */
.L_x_332:
[----:B------:R-:W-:Y:S05]  /*96e0*/  BSYNC B1 ;  /* 0x0000000000017941 */ /* 0x000fea0003800000 */
.L_x_331:
        /* <DEDUP_REMOVED lines=13> */
.L_x_334:
[----:B------:R-:W-:Y:S05]  /*97c0*/  BSYNC B1 ;  /* 0x0000000000017941 */ /* 0x000fea0003800000 */
.L_x_333:
        /* <DEDUP_REMOVED lines=14> */
.L_x_336:
[----:B------:R-:W-:Y:S05]  /*98b0*/  BSYNC B1 ;  /* 0x0000000000017941 */ /* 0x000fea0003800000 */
.L_x_335:
[----:B------:R-:W-:Y:S01]  /*98c0*/  @!P2 IMAD R109, R109, R17, R2 ;  /* 0x000000116d6da224 */ /* 0x000fe200078e0202 */
[----:B------:R-:W-:Y:S04]  /*98d0*/  BSSY B1, `(.L_x_337) ;  /* 0x0000006000017945 */ /* 0x000fe80003800000 */
[----:B------:R0:W-:Y:S01]  /*98e0*/  @!P2 STG.E.U8 desc[UR50][R88.64+0x29], R109 ;  /* 0x0000296d5800a986 */ /* 0x0001e2000c101132 */
[----:B------:R-:W-:Y:S05]  /*98f0*/  @P4 BRA `(.L_x_338) ;  /* 0x00000000000c4947 */ /* 0x000fea0003800000 */
[----:B------:R-:W3:Y:S02]  /*9900*/  LDG.E.U8 R16, desc[UR50][R8.64+0x28] ;  /* 0x0000283208107981 */ /* 0x000ee4000c1e1100 */
[----:B---3--:R-:W-:-:S05]  /*9910*/  PRMT R15, R16, 0x8880, RZ ;  /* 0x00008880100f7816 */ /* 0x008fca00000000ff */
[----:B------:R-:W-:-:S07]  /*9920*/  IMAD R2, R15, R18, RZ ;  /* 0x000000120f027224 */ /* 0x000fce00078e02ff */
.L_x_338:
[----:B------:R-:W-:Y:S05]  /*9930*/  BSYNC B1 ;  /* 0x0000000000017941 */ /* 0x000fea0003800000 */
.L_x_337:
[----:B------:R-:W-:Y:S01]  /*9940*/  @!P4 IMAD R15, R110, R17, R2 ;  /* 0x000000116e0fc224 */ /* 0x000fe200078e0202 */
[----:B------:R-:W-:Y:S04]  /*9950*/  BSSY B1, `(.L_x_339) ;  /* 0x0000006000017945 */ /* 0x000fe80003800000 */
[----:B------:R3:W-:Y:S01]  /*9960*/  @!P4 STG.E.U8 desc[UR50][R90.64+0x28], R15 ;  /* 0x0000280f5a00c986 */ /* 0x0007e2000c101132 */
[----:B------:R-:W-:Y:S05]  /*9970*/  @P3 BRA `(.L_x_340) ;  /* 0x00000000000c3947 */ /* 0x000fea0003800000 */
[----:B------:R-:W3:Y:S02]  /*9980*/  LDG.E.U8 R16, desc[UR50][R8.64+0x29] ;  /* 0x0000293208107981 */ /* 0x000ee4000c1e1100 */
[----:B---3--:R-:W-:-:S05]  /*9990*/  PRMT R15, R16, 0x8880, RZ ;  /* 0x00008880100f7816 */ /* 0x008fca00000000ff */
[----:B------:R-:W-:-:S07]  /*99a0*/  IMAD R2, R15, R18, RZ ;  /* 0x000000120f027224 */ /* 0x000fce00078e02ff */
.L_x_340:
[----:B------:R-:W-:Y:S05]  /*99b0*/  BSYNC B1 ;  /* 0x0000000000017941 */ /* 0x000fea0003800000 */
.L_x_339:
[----:B------:R-:W-:Y:S01]  /*99c0*/  @!P3 IMAD R111, R111, R17, R2 ;  /* 0x000000116f6fb224 */ /* 0x000fe200078e0202 */
[----:B------:R-:W-:Y:S04]  /*99d0*/  BSSY B1, `(.L_x_341) ;  /* 0x0000006000017945 */ /* 0x000fe80003800000 */
[----:B------:R4:W-:Y:S01]  /*99e0*/  @!P3 STG.E.U8 desc[UR50][R92.64+0x29], R111 ;  /* 0x0000296f5c00b986 */ /* 0x0009e2000c101132 */
[----:B------:R-:W-:Y:S05]  /*99f0*/  @P6 BRA `(.L_x_342) ;  /* 0x00000000000c6947 */ /* 0x000fea0003800000 */
[----:B------:R-:W3:Y:S02]  /*9a00*/  LDG.E.U8 R16, desc[UR50][R6.64+0x30] ;  /* 0x0000303206107981 */ /* 0x000ee4000c1e1100 */
[----:B---3--:R-:W-:-:S05]  /*9a10*/  PRMT R15, R16, 0x8880, RZ ;  /* 0x00008880100f7816 */ /* 0x008fca00000000ff */
[----:B------:R-:W-:-:S07]  /*9a20*/  IMAD R2, R15, R18, RZ ;  /* 0x000000120f027224 */ /* 0x000fce00078e02ff */
.L_x_342:
[----:B------:R-:W-:Y:S05]  /*9a30*/  BSYNC B1 ;  /* 0x0000000000017941 */ /* 0x000fea0003800000 */
.L_x_341:
        /* <DEDUP_REMOVED lines=12> */
.L_x_344:
[----:B------:R-:W-:Y:S05]  /*9b00*/  BSYNC B1 ;  /* 0x0000000000017941 */ /* 0x000fea0003800000 */
.L_x_343:
        /* <DEDUP_REMOVED lines=9> */
.L_x_346:
[----:B------:R-:W-:Y:S05]  /*9ba0*/  BSYNC B1 ;  /* 0x0000000000017941 */ /* 0x000fea0003800000 */
.L_x_345:
        /* <DEDUP_REMOVED lines=14> */
.L_x_348:
[----:B------:R-:W-:Y:S05]  /*9c90*/  BSYNC B1 ;  /* 0x0000000000017941 */ /* 0x000fea0003800000 */
.L_x_347:
[----:B------:R-:W-:Y:S01]  /*9ca0*/  @!P6 IMAD R115, R115, R17, R2 ;  /* 0x000000117373e224 */ /* 0x000fe200078e0202 */
[----:B------:R-:W-:Y:S04]  /*9cb0*/  BSSY B1, `(.L_x_349) ;  /* 0x0000006000017945 */ /* 0x000fe80003800000 */
[----:B------:R0:W-:Y:S01]  /*9cc0*/  @!P6 STG.E.U8 desc[UR50][R92.64+0x31], R115 ;  /* 0x000031735c00e986 */ /* 0x0001e2000c101132 */
[----:B------:R-:W-:Y:S05]  /*9cd0*/  @P5 BRA `(.L_x_350) ;  /* 0x00000000000c5947 */ /* 0x000fea0003800000 */
[----:B------:R-:W3:Y:S02]  /*9ce0*/  LDG.E.U8 R16, desc[UR50][R6.64+0x38] ;  /* 0x0000383206107981 */ /* 0x000ee4000c1e1100 */
[----:B---3--:R-:W-:-:S05]  /*9cf0*/  PRMT R15, R16, 0x8880, RZ ;  /* 0x00008880100f7816 */ /* 0x008fca00000000ff */
[----:B------:R-:W-:-:S07]  /*9d00*/  IMAD R2, R15, R18, RZ ;  /* 0x000000120f027224 */ /* 0x000fce00078e02ff */
.L_x_350:
[----:B------:R-:W-:Y:S05]  /*9d10*/  BSYNC B1 ;  /* 0x0000000000017941 */ /* 0x000fea0003800000 */
.L_x_349:
        /* <DEDUP_REMOVED lines=8> */
.L_x_352:
[----:B------:R-:W-:Y:S05]  /*9da0*/  BSYNC B1 ;  /* 0x0000000000017941 */ /* 0x000fea0003800000 */
.L_x_351:
        /* <DEDUP_REMOVED lines=14> */
.L_x_354:
[----:B------:R-:W-:Y:S05]  /*9e90*/  BSYNC B1 ;  /* 0x0000000000017941 */ /* 0x000fea0003800000 */
.L_x_353:
        /* <DEDUP_REMOVED lines=8> */
.L_x_356:
[----:B------:R-:W-:Y:S05]  /*9f20*/  BSYNC B1 ;  /* 0x0000000000017941 */ /* 0x000fea0003800000 */
.L_x_355:
        /* <DEDUP_REMOVED lines=13> */
.L_x_358:
[----:B------:R-:W-:Y:S05]  /*a000*/  BSYNC B1 ;  /* 0x0000000000017941 */ /* 0x000fea0003800000 */
.L_x_357:
        /* <DEDUP_REMOVED lines=14> */
.L_x_360:
[----:B------:R-:W-:Y:S05]  /*a0f0*/  BSYNC B1 ;  /* 0x0000000000017941 */ /* 0x000fea0003800000 */
.L_x_359:
[----:B------:R-:W-:Y:S01]  /*a100*/  @!P2 IMAD R121, R121, R17, R2 ;  /* 0x000000117979a224 */ /* 0x000fe200078e0202 */
[----:B------:R-:W-:Y:S04]  /*a110*/  BSSY B1, `(.L_x_361) ;  /* 0x0000006000017945 */ /* 0x000fe80003800000 */
[----:B------:R3:W-:Y:S01]  /*a120*/  @!P2 STG.E.U8 desc[UR50][R88.64+0x41], R121 ;  /* 0x000041795800a986 */ /* 0x0007e2000c101132 */
[----:B------:R-:W-:Y:S05]  /*a130*/  @P4 BRA `(.L_x_362) ;  /* 0x00000000000c4947 */ /* 0x000fea0003800000 */
[----:B------:R-:W5:Y:S02]  /*a140*/  LDG.E.U8 R16, desc[UR50][R8.64+0x40] ;  /* 0x0000403208107981 */ /* 0x000f64000c1e1100 */
[----:B-----5:R-:W-:-:S05]  /*a150*/  PRMT R15, R16, 0x8880, RZ ;  /* 0x00008880100f7816 */ /* 0x020fca00000000ff */
[----:B------:R-:W-:-:S07]  /*a160*/  IMAD R2, R15, R18, RZ ;  /* 0x000000120f027224 */ /* 0x000fce00078e02ff */
.L_x_362:
[----:B------:R-:W-:Y:S05]  /*a170*/  BSYNC B1 ;  /* 0x0000000000017941 */ /* 0x000fea0003800000 */
.L_x_361:
[----:B------:R-:W-:Y:S01]  /*a180*/  @!P4 IMAD R15, R122, R17, R2 ;  /* 0x000000117a0fc224 */ /* 0x000fe200078e0202 */
[----:B------:R-:W-:Y:S04]  /*a190*/  BSSY B1, `(.L_x_363) ;  /* 0x0000006000017945 */ /* 0x000fe80003800000 */
[----:B------:R0:W-:Y:S01]  /*a1a0*/  @!P4 STG.E.U8 desc[UR50][R90.64+0x40], R15 ;  /* 0x0000400f5a00c986 */ /* 0x0001e2000c101132 */
[----:B------:R-:W-:Y:S05]  /*a1b0*/  @P3 BRA `(.L_x_364) ;  /* 0x00000000000c3947 */ /* 0x000fea0003800000 */
[----:B------:R-:W0:Y:S02]  /*a1c0*/  LDG.E.U8 R16, desc[UR50][R8.64+0x41] ;  /* 0x0000413208107981 */ /* 0x000e24000c1e1100 */
[----:B0-----:R-:W-:-:S05]  /*a1d0*/  PRMT R15, R16, 0x8880, RZ ;  /* 0x00008880100f7816 */ /* 0x001fca00000000ff */
[----:B------:R-:W-:-:S07]  /*a1e0*/  IMAD R2, R15, R18, RZ ;  /* 0x000000120f027224 */ /* 0x000fce00078e02ff */
.L_x_364:
[----:B------:R-:W-:Y:S05]  /*a1f0*/  BSYNC B1 ;  /* 0x0000000000017941 */ /* 0x000fea0003800000 */
.L_x_363:
[----:B------:R-:W-:Y:S01]  /*a200*/  @!P3 IMAD R123, R123, R17, R2 ;  /* 0x000000117b7bb224 */ /* 0x000fe200078e0202 */
[----:B------:R-:W-:Y:S04]  /*a210*/  BSSY B1, `(.L_x_365) ;  /* 0x0000006000017945 */ /* 0x000fe80003800000 */
[----:B------:R0:W-:Y:S01]  /*a220*/  @!P3 STG.E.U8 desc[UR50][R92.64+0x41], R123 ;  /* 0x0000417b5c00b986 */ /* 0x0001e2000c101132 */
[----:B------:R-:W-:Y:S05]  /*a230*/  @P6 BRA `(.L_x_366) ;  /* 0x00000000000c6947 */ /* 0x000fea0003800000 */
[----:B------:R-:W0:Y:S02]  /*a240*/  LDG.E.U8 R16, desc[UR50][R6.64+0x48] ;  /* 0x0000483206107981 */ /* 0x000e24000c1e1100 */
[----:B0-----:R-:W-:-:S05]  /*a250*/  PRMT R15, R16, 0x8880, RZ ;  /* 0x00008880100f7816 */ /* 0x001fca00000000ff */
[----:B------:R-:W-:-:S07]  /*a260*/  IMAD R2, R15, R18, RZ ;  /* 0x000000120f027224 */ /* 0x000fce00078e02ff */
.L_x_366:
[----:B------:R-:W-:Y:S05]  /*a270*/  BSYNC B1 ;  /* 0x0000000000017941 */ /* 0x000fea0003800000 */
.L_x_365:
        /* <DEDUP_REMOVED lines=12> */
.L_x_368:
[----:B------:R-:W-:Y:S05]  /*a340*/  BSYNC B1 ;  /* 0x0000000000017941 */ /* 0x000fea0003800000 */
.L_x_367:
        /* <DEDUP_REMOVED lines=9> */
.L_x_370:
[----:B------:R-:W-:Y:S05]  /*a3e0*/  BSYNC B1 ;  /* 0x0000000000017941 */ /* 0x000fea0003800000 */
.L_x_369:
        /* <DEDUP_REMOVED lines=14> */
.L_x_372:
[----:B------:R-:W-:Y:S05]  /*a4d0*/  BSYNC B1 ;  /* 0x0000000000017941 */ /* 0x000fea0003800000 */
.L_x_371:
[----:B------:R-:W-:Y:S01]  /*a4e0*/  @!P6 IMAD R127, R127, R17, R2 ;  /* 0x000000117f7fe224 */ /* 0x000fe200078e0202 */
[----:B------:R-:W-:Y:S04]  /*a4f0*/  BSSY B1, `(.L_x_373) ;  /* 0x0000006000017945 */ /* 0x000fe80003800000 */
[----:B------:R0:W-:Y:S01]  /*a500*/  @!P6 STG.E.U8 desc[UR50][R92.64+0x49], R127 ;  /* 0x0000497f5c00e986 */ /* 0x0001e2000c101132 */
[----:B------:R-:W-:Y:S05]  /*a510*/  @P5 BRA `(.L_x_374) ;  /* 0x00000000000c5947 */ /* 0x000fea0003800000 */
[----:B------:R-:W0:Y:S02]  /*a520*/  LDG.E.U8 R16, desc[UR50][R6.64+0x50] ;  /* 0x0000503206107981 */ /* 0x000e24000c1e1100 */
[----:B0-----:R-:W-:-:S05]  /*a530*/  PRMT R15, R16, 0x8880, RZ ;  /* 0x00008880100f7816 */ /* 0x001fca00000000ff */
[----:B------:R-:W-:-:S07]  /*a540*/  IMAD R2, R15, R18, RZ ;  /* 0x000000120f027224 */ /* 0x000fce00078e02ff */
.L_x_374:
[----:B------:R-:W-:Y:S05]  /*a550*/  BSYNC B1 ;  /* 0x0000000000017941 */ /* 0x000fea0003800000 */
.L_x_373:
        /* <DEDUP_REMOVED lines=8> */
.L_x_376:
[----:B------:R-:W-:Y:S05]  /*a5e0*/  BSYNC B1 ;  /* 0x0000000000017941 */ /* 0x000fea0003800000 */
.L_x_375:
        /* <DEDUP_REMOVED lines=14> */
.L_x_378:
[----:B------:R-:W-:Y:S05]  /*a6d0*/  BSYNC B1 ;  /* 0x0000000000017941 */ /* 0x000fea0003800000 */
.L_x_377:
        /* <DEDUP_REMOVED lines=8> */
.L_x_380:
[----:B------:R-:W-:Y:S05]  /*a760*/  BSYNC B1 ;  /* 0x0000000000017941 */ /* 0x000fea0003800000 */
.L_x_379:
[C---:B------:R-:W-:Y:S01]  /*a770*/  ISETP.LT.OR P2, PT, R0.reuse, 0x59, !P1 ;  /* 0x000000590000780c */ /* 0x040fe20004f41670 */
[----:B------:R-:W-:Y:S01]  /*a780*/  @!P3 IMAD R131, R131, R17, R2 ;  /* 0x000000118383b224 */ /* 0x000fe200078e0202 */
[----:B------:R-:W-:Y:S01]  /*a790*/  BSSY B1, `(.L_x_381) ;  /* 0x000000b000017945 */ /* 0x000fe20003800000 */
[----:B0-----:R-:W-:Y:S01]  /*a7a0*/  IMAD.U32 R91, RZ, RZ, UR45 ;  /* 0x0000002dff5b7e24 */ /* 0x001fe2000f8e00ff */
[----:B------:R-:W-:Y:S01]  /*a7b0*/  ISETP.LT.OR P5, PT, R0, 0x5a, !P0 ;  /* 0x0000005a0000780c */ /* 0x000fe200047a1670 */
[----:B------:R-:W-:Y:S01]  /*a7c0*/  IMAD.U32 R95, RZ, RZ, UR44 ;  /* 0x0000002cff5f7e24 */ /* 0x000fe2000f8e00ff */
[----:B------:R0:W-:Y:S01]  /*a7d0*/  @!P3 STG.E.U8 desc[UR50][R92.64+0x51], R131 ;  /* 0x000051835c00b986 */ /* 0x0001e2000c101132 */
[----:B------:R-:W-:Y:S01]  /*a7e0*/  IMAD.U32 R97, RZ, RZ, UR45 ;  /* 0x0000002dff617e24 */ /* 0x000fe2000f8e00ff */
[----:B------:R-:W-:-:S05]  /*a7f0*/  @!P4 IADD3 R90, P3, P6, R91, UR47, R4 ;  /* 0x0000002f5b5acc10 */ /* 0x000fca000fe7e004 */
[----:B------:R-:W-:Y:S08]  /*a800*/  @P2 BRA `(.L_x_382) ;  /* 0x00000000000c2947 */ /* 0x000ff00003800000 */
[----:B------:R-:W5:Y:S02]  /*a810*/  LDG.E.U8 R16, desc[UR50][R6.64+0x58] ;  /* 0x0000583206107981 */ /* 0x000f64000c1e1100 */
[----:B-----5:R-:W-:-:S05]  /*a820*/  PRMT R15, R16, 0x8880, RZ ;  /* 0x00008880100f7816 */ /* 0x020fca00000000ff */
[----:B------:R-:W-:-:S07]  /*a830*/  IMAD R2, R15, R18, RZ ;  /* 0x000000120f027224 */ /* 0x000fce00078e02ff */
.L_x_382:
[----:B------:R-:W-:Y:S05]  /*a840*/  BSYNC B1 ;  /* 0x0000000000017941 */ /* 0x000fea0003800000 */
.L_x_381:
        /* <DEDUP_REMOVED lines=14> */
.L_x_384:
[----:B------:R-:W-:Y:S05]  /*a930*/  BSYNC B1 ;  /* 0x0000000000017941 */ /* 0x000fea0003800000 */
.L_x_383:
[----:B------:R-:W-:Y:S01]  /*a940*/  @!P2 IMAD R133, R133, R17, R2 ;  /* 0x000000118585a224 */ /* 0x000fe200078e0202 */
[----:B------:R-:W-:Y:S04]  /*a950*/  BSSY B1, `(.L_x_385) ;  /* 0x0000006000017945 */ /* 0x000fe80003800000 */
[----:B------:R0:W-:Y:S01]  /*a960*/  @!P2 STG.E.U8 desc[UR50][R88.64+0x59], R133 ;  /* 0x000059855800a986 */ /* 0x0001e2000c101132 */
[----:B------:R-:W-:Y:S05]  /*a970*/  @P4 BRA `(.L_x_386) ;  /* 0x00000000000c4947 */ /* 0x000fea0003800000 */
[----:B------:R-:W5:Y:S02]  /*a980*/  LDG.E.U8 R16, desc[UR50][R8.64+0x58] ;  /* 0x0000583208107981 */ /* 0x000f64000c1e1100 */
[----:B-----5:R-:W-:-:S05]  /*a990*/  PRMT R15, R16, 0x8880, RZ ;  /* 0x00008880100f7816 */ /* 0x020fca00000000ff */
[----:B------:R-:W-:-:S07]  /*a9a0*/  IMAD R2, R15, R18, RZ ;  /* 0x000000120f027224 */ /* 0x000fce00078e02ff */
.L_x_386:
[----:B------:R-:W-:Y:S05]  /*a9b0*/  BSYNC B1 ;  /* 0x0000000000017941 */ /* 0x000fea0003800000 */
.L_x_385:
[----:B------:R-:W-:Y:S01]  /*a9c0*/  @!P4 IMAD R15, R134, R17, R2 ;  /* 0x00000011860fc224 */ /* 0x000fe200078e0202 */
[----:B------:R-:W-:Y:S04]  /*a9d0*/  BSSY B1, `(.L_x_387) ;  /* 0x0000006000017945 */ /* 0x000fe80003800000 */
[----:B------:R0:W-:Y:S01]  /*a9e0*/  @!P4 STG.E.U8 desc[UR50][R90.64+0x58], R15 ;  /* 0x0000580f5a00c986 */ /* 0x0001e2000c101132 */
[----:B------:R-:W-:Y:S05]  /*a9f0*/  @P5 BRA `(.L_x_388) ;  /* 0x00000000000c5947 */ /* 0x000fea0003800000 */
[----:B------:R-:W0:Y:S02]  /*aa00*/  LDG.E.U8 R16, desc[UR50][R8.64+0x59] ;  /* 0x0000593208107981 */ /* 0x000e24000c1e1100 */
[----:B0-----:R-:W-:-:S05]  /*aa10*/  PRMT R15, R16, 0x8880, RZ ;  /* 0x00008880100f7816 */ /* 0x001fca00000000ff */
[----:B------:R-:W-:-:S07]  /*aa20*/  IMAD R2, R15, R18, RZ ;  /* 0x000000120f027224 */ /* 0x000fce00078e02ff */
.L_x_388:
[----:B------:R-:W-:Y:S05]  /*aa30*/  BSYNC B1 ;  /* 0x0000000000017941 */ /* 0x000fea0003800000 */
.L_x_387:
[----:B------:R-:W-:Y:S01]  /*aa40*/  @!P5 IMAD R135, R135, R17, R2 ;  /* 0x000000118787d224 */ /* 0x000fe200078e0202 */
[----:B------:R-:W-:Y:S04]  /*aa50*/  BSSY B1, `(.L_x_389) ;  /* 0x0000006000017945 */ /* 0x000fe80003800000 */
[----:B------:R0:W-:Y:S01]  /*aa60*/  @!P5 STG.E.U8 desc[UR50][R92.64+0x59], R135 ;  /* 0x000059875c00d986 */ /* 0x0001e2000c101132 */
[----:B------:R-:W-:Y:S05]  /*aa70*/  @P6 BRA `(.L_x_390) ;  /* 0x00000000000c6947 */ /* 0x000fea0003800000 */
[----:B------:R-:W0:Y:S02]  /*aa80*/  LDG.E.U8 R16, desc[UR50][R6.64+0x60] ;  /* 0x0000603206107981 */ /* 0x000e24000c1e1100 */
[----:B0-----:R-:W-:-:S05]  /*aa90*/  PRMT R15, R16, 0x8880, RZ ;  /* 0x00008880100f7816 */ /* 0x001fca00000000ff */
[----:B------:R-:W-:-:S07]  /*aaa0*/  IMAD R2, R15, R18, RZ ;  /* 0x000000120f027224 */ /* 0x000fce00078e02ff */
.L_x_390:
[----:B------:R-:W-:Y:S05]  /*aab0*/  BSYNC B1 ;  /* 0x0000000000017941 */ /* 0x000fea0003800000 */
.L_x_389:
        /* <DEDUP_REMOVED lines=12> */
.L_x_392:
[----:B------:R-:W-:Y:S05]  /*ab80*/  BSYNC B1 ;  /* 0x0000000000017941 */ /* 0x000fea0003800000 */
.L_x_391:
        /* <DEDUP_REMOVED lines=9> */
.L_x_394:
[----:B------:R-:W-:Y:S05]  /*ac20*/  BSYNC B1 ;  /* 0x0000000000017941 */ /* 0x000fea0003800000 */
.L_x_393:
        /* <DEDUP_REMOVED lines=14> */
.L_x_396:
[----:B------:R-:W-:Y:S05]  /*ad10*/  BSYNC B1 ;  /* 0x0000000000017941 */ /* 0x000fea0003800000 */
.L_x_395:
[----:B------:R-:W-:Y:S01]  /*ad20*/  @!P6 IMAD R139, R139, R17, R2 ;  /* 0x000000118b8be224 */ /* 0x000fe200078e0202 */
[----:B------:R-:W-:Y:S04]  /*ad30*/  BSSY B1, `(.L_x_397) ;  /* 0x0000006000017945 */ /* 0x000fe80003800000 */
[----:B------:R0:W-:Y:S01]  /*ad40*/  @!P6 STG.E.U8 desc[UR50][R92.64+0x61], R139 ;  /* 0x0000618b5c00e986 */ /* 0x0001e2000c101132 */
[----:B------:R-:W-:Y:S05]  /*ad50*/  @P5 BRA `(.L_x_398) ;  /* 0x00000000000c5947 */ /* 0x000fea0003800000 */
[----:B------:R-:W0:Y:S02]  /*ad60*/  LDG.E.U8 R16, desc[UR50][R6.64+0x68] ;  /* 0x0000683206107981 */ /* 0x000e24000c1e1100 */
[----:B0-----:R-:W-:-:S05]  /*ad70*/  PRMT R15, R16, 0x8880, RZ ;  /* 0x00008880100f7816 */ /* 0x001fca00000000ff */
[----:B------:R-:W-:-:S07]  /*ad80*/  IMAD R2, R15, R18, RZ ;  /* 0x000000120f027224 */ /* 0x000fce00078e02ff */
.L_x_398:
[----:B------:R-:W-:Y:S05]  /*ad90*/  BSYNC B1 ;  /* 0x0000000000017941 */ /* 0x000fea0003800000 */
.L_x_397:
        /* <DEDUP_REMOVED lines=8> */
.L_x_400:
[----:B------:R-:W-:Y:S05]  /*ae20*/  BSYNC B1 ;  /* 0x0000000000017941 */ /* 0x000fea0003800000 */
.L_x_399:
        /* <DEDUP_REMOVED lines=14> */
.L_x_402:
[----:B------:R-:W-:Y:S05]  /*af10*/  BSYNC B1 ;  /* 0x0000000000017941 */ /* 0x000fea0003800000 */
.L_x_401:
        /* <DEDUP_REMOVED lines=8> */
.L_x_404:
[----:B------:R-:W-:Y:S05]  /*afa0*/  BSYNC B1 ;  /* 0x0000000000017941 */ /* 0x000fea0003800000 */
.L_x_403:
        /* <DEDUP_REMOVED lines=13> */
.L_x_406:
[----:B------:R-:W-:Y:S05]  /*b080*/  BSYNC B1 ;  /* 0x0000000000017941 */ /* 0x000fea0003800000 */
.L_x_405:
        /* <DEDUP_REMOVED lines=15> */
.L_x_408:
[----:B------:R-:W-:Y:S05]  /*b180*/  BSYNC B1 ;  /* 0x0000000000017941 */ /* 0x000fea0003800000 */
.L_x_407:
[----:B------:R-:W-:Y:S01]  /*b190*/  @!P5 IMAD R145, R145, R17, R2 ;  /* 0x000000119191d224 */ /* 0x000fe200078e0202 */
[----:B------:R-:W-:Y:S04]  /*b1a0*/  BSSY B1, `(.L_x_409) ;  /* 0x0000006000017945 */ /* 0x000fe80003800000 */
[----:B------:R0:W-:Y:S01]  /*b1b0*/  @!P5 STG.E.U8 desc[UR50][R88.64+0x71], R145 ;  /* 0x000071915800d986 */ /* 0x0001e2000c101132 */
[----:B------:R-:W-:Y:S05]  /*b1c0*/  @P3 BRA `(.L_x_410) ;  /* 0x00000000000c3947 */ /* 0x000fea0003800000 */
[----:B------:R-:W5:Y:S02]  /*b1d0*/  LDG.E.U8 R16, desc[UR50][R8.64+0x70] ;  /* 0x0000703208107981 */ /* 0x000f64000c1e1100 */
[----:B-----5:R-:W-:-:S05]  /*b1e0*/  PRMT R15, R16, 0x8880, RZ ;  /* 0x00008880100f7816 */ /* 0x020fca00000000ff */
[----:B------:R-:W-:-:S07]  /*b1f0*/  IMAD R2, R15, R18, RZ ;  /* 0x000000120f027224 */ /* 0x000fce00078e02ff */
.L_x_410:
[----:B------:R-:W-:Y:S05]  /*b200*/  BSYNC B1 ;  /* 0x0000000000017941 */ /* 0x000fea0003800000 */
.L_x_409:
[----:B------:R-:W-:Y:S01]  /*b210*/  @!P3 IMAD R15, R146, R17, R2 ;  /* 0x00000011920fb224 */ /* 0x000fe200078e0202 */
[----:B------:R-:W-:Y:S04]  /*b220*/  BSSY B1, `(.L_x_411) ;  /* 0x0000006000017945 */ /* 0x000fe80003800000 */
[----:B------:R0:W-:Y:S01]  /*b230*/  @!P3 STG.E.U8 desc[UR50][R90.64+0x70], R15 ;  /* 0x0000700f5a00b986 */ /* 0x0001e2000c101132 */
[----:B------:R-:W-:Y:S05]  /*b240*/  @P4 BRA `(.L_x_412) ;  /* 0x00000000000c4947 */ /* 0x000fea0003800000 */
[----:B------:R-:W0:Y:S02]  /*b250*/  LDG.E.U8 R16, desc[UR50][R8.64+0x71] ;  /* 0x0000713208107981 */ /* 0x000e24000c1e1100 */
[----:B0-----:R-:W-:-:S05]  /*b260*/  PRMT R15, R16, 0x8880, RZ ;  /* 0x00008880100f7816 */ /* 0x001fca00000000ff */
[----:B------:R-:W-:-:S07]  /*b270*/  IMAD R2, R15, R18, RZ ;  /* 0x000000120f027224 */ /* 0x000fce00078e02ff */
.L_x_412:
[----:B------:R-:W-:Y:S05]  /*b280*/  BSYNC B1 ;  /* 0x0000000000017941 */ /* 0x000fea0003800000 */
.L_x_411:
[----:B------:R-:W-:Y:S01]  /*b290*/  @!P4 IMAD R147, R147, R17, R2 ;  /* 0x000000119393c224 */ /* 0x000fe200078e0202 */
[----:B------:R-:W-:Y:S04]  /*b2a0*/  BSSY B1, `(.L_x_413) ;  /* 0x0000006000017945 */ /* 0x000fe80003800000 */
[----:B------:R0:W-:Y:S01]  /*b2b0*/  @!P4 STG.E.U8 desc[UR50][R92.64+0x71], R147 ;  /* 0x000071935c00c986 */ /* 0x0001e2000c101132 */
[----:B------:R-:W-:Y:S05]  /*b2c0*/  @P6 BRA `(.L_x_414) ;  /* 0x00000000000c6947 */ /* 0x000fea0003800000 */
[----:B------:R-:W0:Y:S02]  /*b2d0*/  LDG.E.U8 R16, desc[UR50][R6.64+0x78] ;  /* 0x0000783206107981 */ /* 0x000e24000c1e1100 */
[----:B0-----:R-:W-:-:S05]  /*b2e0*/  PRMT R15, R16, 0x8880, RZ ;  /* 0x00008880100f7816 */ /* 0x001fca00000000ff */
[----:B------:R-:W-:-:S07]  /*b2f0*/  IMAD R2, R15, R18, RZ ;  /* 0x000000120f027224 */ /* 0x000fce00078e02ff */
.L_x_414:
[----:B------:R-:W-:Y:S05]  /*b300*/  BSYNC B1 ;  /* 0x0000000000017941 */ /* 0x000fea0003800000 */
.L_x_413:
[----:B0-----:R-:W-:Y:S01]  /*b310*/  @!P6 IMAD R15, R148, R17, R2 ;  /* 0x00000011940fe224 */ /* 0x001fe200078e0202 */
[----:B------:R-:W-:Y:S04]  /*b320*/  BSSY B1, `(.L_x_415) ;  /* 0x0000006000017945 */ /* 0x000fe80003800000 */
[----:B------:R0:W-:Y:S01]  /*b330*/  @!P6 STG.E.U8 desc[UR50][R88.64+0x78], R15 ;  /* 0x0000780f5800e986 */ /* 0x0001e2000c101132 */
[----:B------:R-:W-:Y:S05]  /*b340*/  @P1 BRA `(.L_x_416) ;  /* 0x00000000000c1947 */ /* 0x000fea0003800000 */
[----:B------:R-:W0:Y:S02]  /*b350*/  LDG.E.U8 R16, desc[UR50][R6.64+0x79] ;  /* 0x0000793206107981 */ /* 0x000e24000c1e1100 */
[----:B0-----:R-:W-:-:S05]  /*b360*/  PRMT R15, R16, 0x8880, RZ ;  /* 0x00008880100f7816 */ /* 0x001fca00000000ff */
[----:B------:R-:W-:-:S07]  /*b370*/  IMAD R2, R15, R18, RZ ;  /* 0x000000120f027224 */ /* 0x000fce00078e02ff */
.L_x_416:
[----:B------:R-:W-:Y:S05]  /*b380*/  BSYNC B1 ;  /* 0x0000000000017941 */ /* 0x000fea0003800000 */
.L_x_415:
[----:B------:R-:W-:Y:S01]  /*b390*/  ISETP.LT.OR P3, PT, R0, 0x7a, !P0 ;  /* 0x0000007a0000780c */ /* 0x000fe20004761670 */
[----:B------:R-:W-:Y:S01]  /*b3a0*/  @!P1 IMAD R149, R149, R17, R2 ;  /* 0x0000001195959224 */ /* 0x000fe200078e0202 */
[----:B------:R-:W-:Y:S01]  /*b3b0*/  IADD3 R95, P5, R3, 0x180, RZ ;  /* 0x00000180035f7810 */ /* 0x000fe20007fbe0ff */
[----:B------:R-:W-:Y:S01]  /*b3c0*/  IMAD.U32 R93, RZ, RZ, UR45 ;  /* 0x0000002dff5d7e24 */ /* 0x000fe2000f8e00ff */
[----:B------:R-:W-:Y:S01]  /*b3d0*/  ISETP.GE.AND P0, PT, R14, 0x181, PT ;  /* 0x000001810e00780c */ /* 0x000fe20003f06270 */
[----:B------:R-:W-:Y:S01]  /*b3e0*/  IMAD.U32 R7, RZ, RZ, UR44 ;  /* 0x0000002cff077e24 */ /* 0x000fe2000f8e00ff */
[----:B------:R1:W-:Y:S01]  /*b3f0*/  @!P1 STG.E.U8 desc[UR50][R88.64+0x79], R149 ;  /* 0x0000799558009986 */ /* 0x0003e2000c101132 */
[----:B------:R-:W-:Y:S01]  /*b400*/  IMAD.X R3, RZ, RZ, UR7, P5 ;  /* 0x00000007ff037e24 */ /* 0x000fe2000a8e06ff */
[----:B------:R-:W-:Y:S01]  /*b410*/  @!P2 IADD3 R92, P1, P6, R93, UR47, R4 ;  /* 0x0000002f5d5cac10 */ /* 0x000fe2000fe3e004 */
[----:B0-----:R-:W-:Y:S01]  /*b420*/  IMAD.U32 R15, RZ, RZ, UR45 ;  /* 0x0000002dff0f7e24 */ /* 0x001fe2000f8e00ff */
[----:B------:R-:W-:Y:S01]  /*b430*/  BSSY B1, `(.L_x_417) ;  /* 0x000000c000017945 */ /* 0x000fe20003800000 */
[----:B------:R-:W-:Y:S01]  /*b440*/  IMAD.WIDE.U32 R90, R95, R10, R20 ;  /* 0x0000000a5f5a7225 */ /* 0x000fe200078e0014 */
[----:B------:R-:W-:-:S02]  /*b450*/  @!P2 IADD3.X R93, R7, UR46, R5, P1, P6 ;  /* 0x0000002e075dac10 */ /* 0x000fc40008fec405 */
[----:B------:R-:W-:Y:S01]  /*b460*/  ISETP.LT.OR P4, PT, R0, 0x1, !P0 ;  /* 0x000000010000780c */ /* 0x000fe20004781670 */
[----:B------:R-:W-:Y:S01]  /*b470*/  IMAD R94, R3, R10, RZ ;  /* 0x0000000a035e7224 */ /* 0x000fe200078e02ff */
[----:B------:R-:W-:Y:S02]  /*b480*/  IADD3 R6, P5, R90, R12, RZ ;  /* 0x0000000c5a067210 */ /* 0x000fe40007fbe0ff */
[----:B-1234-:R-:W-:Y:S01]  /*b490*/  @!P3 IADD3 R88, P1, P6, R15, UR47, R4 ;  /* 0x0000002f0f58bc10 */ /* 0x01efe2000fe3e004 */
[----:B------:R-:W-:Y:S01]  /*b4a0*/  IMAD R15, R95, R11, R94 ;  /* 0x0000000b5f0f7224 */ /* 0x000fe200078e025e */
[----:B------:R-:W-:Y:S11]  /*b4b0*/  @P2 BRA `(.L_x_418) ;  /* 0x00000000000c2947 */ /* 0x000ff60003800000 */
[----:B------:R-:W2:Y:S02]  /*b4c0*/  LDG.E.U8 R16, desc[UR50][R8.64+0x78] ;  /* 0x0000783208107981 */ /* 0x000ea4000c1e1100 */
[----:B--2---:R-:W-:-:S05]  /*b4d0*/  PRMT R3, R16, 0x8880, RZ ;  /* 0x0000888010037816 */ /* 0x004fca00000000ff */
[----:B------:R-:W-:-:S07]  /*b4e0*/  IMAD R2, R3, R18, RZ ;  /* 0x0000001203027224 */ /* 0x000fce00078e02ff */
.L_x_418:
[----:B------:R-:W-:Y:S05]  /*b4f0*/  BSYNC B1 ;  /* 0x0000000000017941 */ /* 0x000fea0003800000 */
.L_x_417:
[----:B------:R-:W-:Y:S01]  /*b500*/  @!P2 IMAD R3, R150, R17, R2 ;  /* 0x000000119603a224 */ /* 0x000fe200078e0202 */
[----:B------:R-:W-:Y:S01]  /*b510*/  BSSY B1, `(.L_x_419) ;  /* 0x0000008000017945 */ /* 0x000fe20003800000 */
[----:B------:R-:W-:Y:S01]  /*b520*/  IADD3.X R7, R13, R91, R15, P5, !PT ;  /* 0x0000005b0d077210 */ /* 0x000fe20002ffe40f */
[----:B------:R-:W-:Y:S02]  /*b530*/  IMAD.U32 R11, RZ, RZ, UR44 ;  /* 0x0000002cff0b7e24 */ /* 0x000fe4000f8e00ff */
[----:B------:R0:W-:Y:S01]  /*b540*/  @!P2 STG.E.U8 desc[UR50][R92.64+0x78], R3 ;  /* 0x000078035c00a986 */ /* 0x0001e2000c101132 */
[----:B------:R-:W-:Y:S05]  /*b550*/  @P3 BRA `(.L_x_420) ;  /* 0x00000000000c3947 */ /* 0x000fea0003800000 */
[----:B------:R-:W0:Y:S02]  /*b560*/  LDG.E.U8 R16, desc[UR50][R8.64+0x79] ;  /* 0x0000793208107981 */ /* 0x000e24000c1e1100 */
[----:B0-----:R-:W-:-:S05]  /*b570*/  PRMT R3, R16, 0x8880, RZ ;  /* 0x0000888010037816 */ /* 0x001fca00000000ff */
[----:B------:R-:W-:-:S07]  /*b580*/  IMAD R2, R3, R18, RZ ;  /* 0x0000001203027224 */ /* 0x000fce00078e02ff */
.L_x_420:
[----:B------:R-:W-:Y:S05]  /*b590*/  BSYNC B1 ;  /* 0x0000000000017941 */ /* 0x000fea0003800000 */
.L_x_419:
[----:B------:R-:W-:Y:S01]  /*b5a0*/  @!P3 IADD3.X R89, R11, UR46, R5, P1, P6 ;  /* 0x0000002e0b59bc10 */ /* 0x000fe20008fec405 */
[----:B------:R-:W-:-:S05]  /*b5b0*/  @!P3 IMAD R151, R151, R17, R2 ;  /* 0x000000119797b224 */ /* 0x000fca00078e0202 */
[----:B------:R1:W-:Y:S04]  /*b5c0*/  @!P3 STG.E.U8 desc[UR50][R88.64+0x79], R151 ;  /* 0x000079975800b986 */ /* 0x0003e8000c101132 */
[----:B------:R-:W0:Y:S01]  /*b5d0*/  @!P4 LDG.E.U8 R16, desc[UR50][R6.64] ;  /* 0x000000320610c981 */ /* 0x000e22000c1e1100 */
[----:B------:R-:W-:Y:S01]  /*b5e0*/  IMAD.U32 R23, RZ, RZ, UR13 ;  /* 0x0000000dff177e24 */ /* 0x000fe2000f8e00ff */
[----:B------:R-:W-:Y:S01]  /*b5f0*/  ISETP.GE.AND P1, PT, R14, 0x189, PT ;  /* 0x000001890e00780c */ /* 0x000fe20003f26270 */
[----:B------:R-:W-:Y:S01]  /*b600*/  IMAD.U32 R9, RZ, RZ, UR12 ;  /* 0x0000000cff097e24 */ /* 0x000fe2000f8e00ff */
[----:B------:R-:W-:Y:S01]  /*b610*/  BSSY B1, `(.L_x_421) ;  /* 0x0000013000017945 */ /* 0x000fe20003800000 */
[----:B------:R-:W-:Y:S01]  /*b620*/  IMAD R23, R23, 0x180, RZ ;  /* 0x0000018017177824 */ /* 0x000fe200078e02ff */
[C---:B------:R-:W-:Y:S01]  /*b630*/  ISETP.LT.OR P3, PT, R0.reuse, 0x1, !P1 ;  /* 0x000000010000780c */ /* 0x040fe20004f61670 */
[----:B------:R-:W-:Y:S01]  /*b640*/  IMAD.WIDE.U32 R4, R9, 0x180, R4 ;  /* 0x0000018009047825 */ /* 0x000fe200078e0004 */
[----:B------:R-:W-:-:S03]  /*b650*/  ISETP.LT.OR P2, PT, R0, 0x2, !P1 ;  /* 0x000000020000780c */ /* 0x000fc60004f41670 */
[----:B------:R-:W-:Y:S02]  /*b660*/  IMAD.IADD R9, R5, 0x1, R23 ;  /* 0x0000000105097824 */ /* 0x000fe400078e0217 */
[----:B------:R-:W-:Y:S02]  /*b670*/  @!P4 IMAD.MOV.U32 R8, RZ, RZ, R4 ;  /* 0x000000ffff08c224 */ /* 0x000fe400078e0004 */
[----:B------:R-:W-:-:S03]  /*b680*/  IMAD.WIDE.U32 R10, R95, R10, R216 ;  /* 0x0000000a5f0a7225 */ /* 0x000fc600078e00d8 */
[----:B------:R-:W-:Y:S01]  /*b690*/  IADD3 R12, P6, P5, R22, R12, R10 ;  /* 0x0000000c160c7210 */ /* 0x000fe20007dde00a */
[----:B------:R-:W-:Y:S01]  /*b6a0*/  IMAD.IADD R10, R15, 0x1, R11 ;  /* 0x000000010f0a7824 */ /* 0x000fe200078e020b */
[----:B0-----:R-:W-:-:S05]  /*b6b0*/  @!P4 PRMT R3, R16, 0x8880, RZ ;  /* 0x000088801003c816 */ /* 0x001fca00000000ff */
[----:B------:R-:W-:-:S04]  /*b6c0*/  @!P4 IMAD R2, R3, R18, RZ ;  /* 0x000000120302c224 */ /* 0x000fc800078e02ff */
[----:B------:R-:W-:-:S05]  /*b6d0*/  @!P4 IMAD R3, R24, R17, R2 ;  /* 0x000000111803c224 */ /* 0x000fca00078e0202 */
[----:B------:R1:W-:Y:S01]  /*b6e0*/  @!P4 STG.E.U8 desc[UR50][R8.64], R3 ;  /* 0x000000030800c986 */ /* 0x0003e2000c101132 */
[----:B------:R-:W-:-:S13]  /*b6f0*/  ISETP.LT.OR P4, PT, R0, 0x2, !P0 ;  /* 0x000000020000780c */ /* 0x000fda0004781670 */
[----:B-1----:R-:W-:Y:S05]  /*b700*/  @P4 BRA `(.L_x_422) ;  /* 0x00000000000c4947 */ /* 0x002fea0003800000 */
[----:B------:R-:W2:Y:S02]  /*b710*/  LDG.E.U8 R16, desc[UR50][R6.64+0x1] ;  /* 0x0000013206107981 */ /* 0x000ea4000c1e1100 */
[----:B--2---:R-:W-:-:S05]  /*b720*/  PRMT R3, R16, 0x8880, RZ ;  /* 0x0000888010037816 */ /* 0x004fca00000000ff */
[----:B------:R-:W-:-:S07]  /*b730*/  IMAD R2, R3, R18, RZ ;  /* 0x0000001203027224 */ /* 0x000fce00078e02ff */
.L_x_422:
[----:B------:R-:W-:Y:S05]  /*b740*/  BSYNC B1 ;  /* 0x0000000000017941 */ /* 0x000fea0003800000 */
.L_x_421:
[----:B------:R-:W-:Y:S01]  /*b750*/  @!P4 IMAD R25, R25, R17, R2 ;  /* 0x000000111919c224 */ /* 0x000fe200078e0202 */
[----:B------:R-:W-:Y:S01]  /*b760*/  IADD3.X R13, R21, R13, R10, P6, P5 ;  /* 0x0000000d150d7210 */ /* 0x000fe200037ea40a */
[----:B------:R-:W-:Y:S01]  /*b770*/  @!P4 IMAD.MOV.U32 R14, RZ, RZ, R4 ;  /* 0x000000ffff0ec224 */ /* 0x000fe200078e0004 */
[----:B------:R-:W-:Y:S01]  /*b780*/  @!P3 IADD3 R10, P5, R4, UR45, RZ ;  /* 0x0000002d040abc10 */ /* 0x000fe2000ffbe0ff */
[----:B------:R-:W-:Y:S01]  /*b790*/  @!P4 IMAD.MOV.U32 R15, RZ, RZ, R9 ;  /* 0x000000ffff0fc224 */ /* 0x000fe200078e0009 */
[----:B------:R-:W-:Y:S02]  /*b7a0*/  BSSY B1, `(.L_x_423) ;  /* 0x0000007000017945 */ /* 0x000fe40003800000 */
[----:B------:R-:W-:Y:S02]  /*b7b0*/  @!P3 IADD3.X R11, R9, UR44, RZ, P5, !PT ;  /* 0x0000002c090bbc10 */ /* 0x000fe4000affe4ff */
[----:B------:R0:W-:Y:S01]  /*b7c0*/  @!P4 STG.E.U8 desc[UR50][R14.64+0x1], R25 ;  /* 0x000001190e00c986 */ /* 0x0001e2000c101132 */
[----:B------:R-:W-:Y:S06]  /*b7d0*/  @P3 BRA `(.L_x_424) ;  /* 0x00000000000c3947 */ /* 0x000fec0003800000 */
[----:B------:R-:W2:Y:S02]  /*b7e0*/  LDG.E.U8 R16, desc[UR50][R12.64] ;  /* 0x000000320c107981 */ /* 0x000ea4000c1e1100 */
[----:B--2---:R-:W-:-:S05]  /*b7f0*/  PRMT R3, R16, 0x8880, RZ ;  /* 0x0000888010037816 */ /* 0x004fca00000000ff */
[----:B------:R-:W-:-:S07]  /*b800*/  IMAD R2, R3, R18, RZ ;  /* 0x0000001203027224 */ /* 0x000fce00078e02ff */
.L_x_424:
[----:B------:R-:W-:Y:S05]  /*b810*/  BSYNC B1 ;  /* 0x0000000000017941 */ /* 0x000fea0003800000 */
.L_x_423:
[----:B------:R-:W-:Y:S01]  /*b820*/  @!P3 IMAD R3, R26, R17, R2 ;  /* 0x000000111a03b224 */ /* 0x000fe200078e0202 */
        /* <DEDUP_REMOVED lines=9> */
[----:B------:R-:W1:Y:S02]  /*b8c0*/  LDG.E.U8 R16, desc[UR50][R12.64+0x1] ;  /* 0x000001320c107981 */ /* 0x000e64000c1e1100 */
[----:B-1----:R-:W-:-:S05]  /*b8d0*/  PRMT R3, R16, 0x8880, RZ ;  /* 0x0000888010037816 */ /* 0x002fca00000000ff */
[----:B------:R-:W-:-:S07]  /*b8e0*/  IMAD R2, R3, R18, RZ ;  /* 0x0000001203027224 */ /* 0x000fce00078e02ff */
.L_x_426:
[----:B------:R-:W-:Y:S05]  /*b8f0*/  BSYNC B1 ;  /* 0x0000000000017941 */ /* 0x000fea0003800000 */
.L_x_425:
[----:B------:R-:W-:Y:S01]  /*b900*/  @!P2 IMAD R27, R27, R17, R2 ;  /* 0x000000111b1ba224 */ /* 0x000fe200078e0202 */
[----:B------:R-:W-:Y:S01]  /*b910*/  BSSY B1, `(.L_x_427) ;  /* 0x0000007000017945 */ /* 0x000fe20003800000 */
[----:B-1----:R-:W-:-:S03]  /*b920*/  IMAD.IADD R3, R23, 0x1, R5 ;  /* 0x0000000117037824 */ /* 0x002fc600078e0205 */
[----:B------:R1:W-:Y:S01]  /*b930*/  @!P2 STG.E.U8 desc[UR50][R8.64+0x1], R27 ;  /* 0x0000011b0800a986 */ /* 0x0003e2000c101132 */
[----:B------:R-:W-:Y:S05]  /*b940*/  @P6 BRA `(.L_x_428) ;  /* 0x00000000000c6947 */ /* 0x000fea0003800000 */
[----:B------:R-:W1:Y:S02]  /*b950*/  LDG.E.U8 R16, desc[UR50][R6.64+0x8] ;  /* 0x0000083206107981 */ /* 0x000e64000c1e1100 */
[----:B-1----:R-:W-:-:S05]  /*b960*/  PRMT R9, R16, 0x8880, RZ ;  /* 0x0000888010097816 */ /* 0x002fca00000000ff */
[----:B------:R-:W-:-:S07]  /*b970*/  IMAD R2, R9, R18, RZ ;  /* 0x0000001209027224 */ /* 0x000fce00078e02ff */
.L_x_428:
[----:B------:R-:W-:Y:S05]  /*b980*/  BSYNC B1 ;  /* 0x0000000000017941 */ /* 0x000fea0003800000 */
.L_x_427:
[----:B------:R-:W-:Y:S01]  /*b990*/  @!P6 IMAD R11, R28, R17, R2 ;  /* 0x000000111c0be224 */ /* 0x000fe200078e0202 */
[----:B------:R-:W-:Y:S01]  /*b9a0*/  BSSY B1, `(.L_x_429) ;  /* 0x0000008000017945 */ /* 0x000fe20003800000 */
[----:B-1----:R-:W-:Y:S02]  /*b9b0*/  @!P6 IMAD.MOV.U32 R8, RZ, RZ, R4 ;  /* 0x000000ffff08e224 */ /* 0x002fe400078e0004 */
[----:B------:R-:W-:-:S05]  /*b9c0*/  @!P6 IMAD.MOV.U32 R9, RZ, RZ, R3 ;  /* 0x000000ffff09e224 */ /* 0x000fca00078e0003 */
[----:B------:R1:W-:Y:S01]  /*b9d0*/  @!P6 STG.E.U8 desc[UR50][R8.64+0x8], R11 ;  /* 0x0000080b0800e986 */ /* 0x0003e2000c101132 */
[----:B------:R-:W-:Y:S05]  /*b9e0*/  @P3 BRA `(.L_x_430) ;  /* 0x00000000000c3947 */ /* 0x000fea0003800000 */
[----:B------:R-:W1:Y:S02]  /*b9f0*/  LDG.E.U8 R16, desc[UR50][R6.64+0x9] ;  /* 0x0000093206107981 */ /* 0x000e64000c1e1100 */
[----:B-1----:R-:W-:-:S05]  /*ba00*/  PRMT R9, R16, 0x8880, RZ ;  /* 0x0000888010097816 */ /* 0x002fca00000000ff */
[----:B------:R-:W-:-:S07]  /*ba10*/  IMAD R2, R9, R18, RZ ;  /* 0x0000001209027224 */ /* 0x000fce00078e02ff */
.L_x_430:
[----:B------:R-:W-:Y:S05]  /*ba20*/  BSYNC B1 ;  /* 0x0000000000017941 */ /* 0x000fea0003800000 */
.L_x_429:
[----:B------:R-:W-:Y:S01]  /*ba30*/  @!P3 IMAD R29, R29, R17, R2 ;  /* 0x000000111d1db224 */ /* 0x000fe200078e0202 */
[----:B------:R-:W-:Y:S01]  /*ba40*/  BSSY B1, `(.L_x_431) ;  /* 0x000000c000017945 */ /* 0x000fe20003800000 */
[----:B------:R-:W-:Y:S01]  /*ba50*/  @!P3 IMAD.MOV.U32 R10, RZ, RZ, R4 ;  /* 0x000000ffff0ab224 */ /* 0x000fe200078e0004 */
[----:B------:R-:W-:Y:S01]  /*ba60*/  ISETP.LT.OR P2, PT, R0, 0x11, !P1 ;  /* 0x000000110000780c */ /* 0x000fe20004f41670 */
[----:B-1----:R-:W-:Y:S01]  /*ba70*/  @!P3 IMAD.MOV.U32 R11, RZ, RZ, R3 ;  /* 0x000000ffff0bb224 */ /* 0x002fe200078e0003 */
[----:B0-----:R-:W-:-:S04]  /*ba80*/  @!P5 IADD3 R14, P6, R4, UR45, RZ ;  /* 0x0000002d040edc10 */ /* 0x001fc8000ffde0ff */
[----:B------:R0:W-:Y:S01]  /*ba90*/  @!P3 STG.E.U8 desc[UR50][R10.64+0x9], R29 ;  /* 0x0000091d0a00b986 */ /* 0x0001e2000c101132 */
[----:B------:R-:W-:-:S04]  /*baa0*/  @!P4 IADD3 R8, P3, R4, UR45, RZ ;  /* 0x0000002d0408cc10 */ /* 0x000fc8000ff7e0ff */
[----:B------:R-:W-:Y:S01]  /*bab0*/  @!P4 IADD3.X R9, R3, UR44, RZ, P3, !PT ;  /* 0x0000002c0309cc10 */ /* 0x000fe20009ffe4ff */
[----:B------:R-:W-:Y:S08]  /*bac0*/  @P4 BRA `(.L_x_432) ;  /* 0x00000000000c4947 */ /* 0x000ff00003800000 */
[----:B------:R-:W0:Y:S02]  /*bad0*/  LDG.E.U8 R16, desc[UR50][R12.64+0x8] ;  /* 0x000008320c107981 */ /* 0x000e24000c1e1100 */
[----:B0-----:R-:W-:-:S05]  /*bae0*/  PRMT R11, R16, 0x8880, RZ ;  /* 0x00008880100b7816 */ /* 0x001fca00000000ff */
[----:B------:R-:W-:-:S07]  /*baf0*/  IMAD R2, R11, R18, RZ ;  /* 0x000000120b027224 */ /* 0x000fce00078e02ff */
.L_x_432:
[----:B------:R-:W-:Y:S05]  /*bb00*/  BSYNC B1 ;  /* 0x0000000000017941 */ /* 0x000fea0003800000 */
.L_x_431:
[----:B0-----:R-:W-:Y:S01]  /*bb10*/  @!P4 IMAD R11, R30, R17, R2 ;  /* 0x000000111e0bc224 */ /* 0x001fe200078e0202 */
[----:B------:R-:W-:Y:S01]  /*bb20*/  BSSY B1, `(.L_x_433) ;  /* 0x0000007000017945 */ /* 0x000fe20003800000 */
[----:B------:R-:W-:-:S03]  /*bb30*/  @!P5 IADD3.X R15, R3, UR44, RZ, P6, !PT ;  /* 0x0000002c030fdc10 */ /* 0x000fc6000b7fe4ff */
[----:B------:R0:W-:Y:S01]  /*bb40*/  @!P4 STG.E.U8 desc[UR50][R8.64+0x8], R11 ;  /* 0x0000080b0800c986 */ /* 0x0001e2000c101132 */
[----:B------:R-:W-:Y:S05]  /*bb50*/  @P5 BRA `(.L_x_434) ;  /* 0x00000000000c5947 */ /* 0x000fea0003800000 */
[----:B------:R-:W0:Y:S02]  /*bb60*/  LDG.E.U8 R16, desc[UR50][R12.64+0x9] ;  /* 0x000009320c107981 */ /* 0x000e24000c1e1100 */
[----:B0-----:R-:W-:-:S05]  /*bb70*/  PRMT R9, R16, 0x8880, RZ ;  /* 0x0000888010097816 */ /* 0x001fca00000000ff */
[----:B------:R-:W-:-:S07]  /*bb80*/  IMAD R2, R9, R18, RZ ;  /* 0x0000001209027224 */ /* 0x000fce00078e02ff */
.L_x_434:
[----:B------:R-:W-:Y:S05]  /*bb90*/  BSYNC B1 ;  /* 0x0000000000017941 */ /* 0x000fea0003800000 */
.L_x_433:
[C---:B------:R-:W-:Y:S01]  /*bba0*/  ISETP.LT.OR P4, PT, R0.reuse, 0x11, !P0 ;  /* 0x000000110000780c */ /* 0x040fe20004781670 */
[----:B------:R-:W-:Y:S01]  /*bbb0*/  @!P5 IMAD R31, R31, R17, R2 ;  /* 0x000000111f1fd224 */ /* 0x000fe200078e0202 */
[----:B------:R-:W-:Y:S01]  /*bbc0*/  BSSY B1, `(.L_x_435) ;  /* 0x0000009000017945 */ /* 0x000fe20003800000 */
[----:B------:R-:W-:Y:S02]  /*bbd0*/  ISETP.LT.OR P3, PT, R0, 0x12, !P1 ;  /* 0x000000120000780c */ /* 0x000fe40004f61670 */
[----:B------:R-:W-:Y:S01]  /*bbe0*/  @!P2 IADD3 R10, P6, R4, UR45, RZ ;  /* 0x0000002d040aac10 */ /* 0x000fe2000ffde0ff */
[----:B------:R1:W-:Y:S01]  /*bbf0*/  @!P5 STG.E.U8 desc[UR50][R14.64+0x9], R31 ;  /* 0x0000091f0e00d986 */ /* 0x0003e2000c101132 */
[----:B------:R-:W-:-:S06]  /*bc00*/  ISETP.LT.OR P5, PT, R0, 0x12, !P0 ;  /* 0x000000120000780c */ /* 0x000fcc00047a1670 */
[----:B------:R-:W-:Y:S07]  /*bc10*/  @P4 BRA `(.L_x_436) ;  /* 0x00000000000c4947 */ /* 0x000fee0003800000 */
[----:B------:R-:W0:Y:S02]  /*bc20*/  LDG.E.U8 R16, desc[UR50][R6.64+0x10] ;  /* 0x0000103206107981 */ /* 0x000e24000c1e1100 */
[----:B0-----:R-:W-:-:S05]  /*bc30*/  PRMT R9, R16, 0x8880, RZ ;  /* 0x0000888010097816 */ /* 0x001fca00000000ff */
[----:B------:R-:W-:-:S07]  /*bc40*/  IMAD R2, R9, R18, RZ ;  /* 0x0000001209027224 */ /* 0x000fce00078e02ff */
.L_x_436:
[----:B------:R-:W-:Y:S05]  /*bc50*/  BSYNC B1 ;  /* 0x0000000000017941 */ /* 0x000fea0003800000 */
.L_x_435:
[----:B-1----:R-:W-:Y:S01]  /*bc60*/  @!P4 IMAD R15, R32, R17, R2 ;  /* 0x00000011200fc224 */ /* 0x002fe200078e0202 */
[----:B------:R-:W-:Y:S01]  /*bc70*/  BSSY B1, `(.L_x_437) ;  /* 0x0000008000017945 */ /* 0x000fe20003800000 */
[----:B0-----:R-:W-:Y:S02]  /*bc80*/  @!P4 IMAD.MOV.U32 R8, RZ, RZ, R4 ;  /* 0x000000ffff08c224 */ /* 0x001fe400078e0004 */
[----:B------:R-:W-:-:S05]  /*bc90*/  @!P4 IMAD.MOV.U32 R9, RZ, RZ, R3 ;  /* 0x000000ffff09c224 */ /* 0x000fca00078e0003 */
[----:B------:R0:W-:Y:S01]  /*bca0*/  @!P4 STG.E.U8 desc[UR50][R8.64+0x10], R15 ;  /* 0x0000100f0800c986 */ /* 0x0001e2000c101132 */
[----:B------:R-:W-:Y:S05]  /*bcb0*/  @P5 BRA `(.L_x_438) ;  /* 0x00000000000c5947 */ /* 0x000fea0003800000 */
[----:B------:R-:W0:Y:S02]  /*bcc0*/  LDG.E.U8 R16, desc[UR50][R6.64+0x11] ;  /* 0x0000113206107981 */ /* 0x000e24000c1e1100 */
[----:B0-----:R-:W-:-:S05]  /*bcd0*/  PRMT R9, R16, 0x8880, RZ ;  /* 0x0000888010097816 */ /* 0x001fca00000000ff */
[----:B------:R-:W-:-:S07]  /*bce0*/  IMAD R2, R9, R18, RZ ;  /* 0x0000001209027224 */ /* 0x000fce00078e02ff */
.L_x_438:
[----:B------:R-:W-:Y:S05]  /*bcf0*/  BSYNC B1 ;  /* 0x0000000000017941 */ /* 0x000fea0003800000 */
.L_x_437:
[----:B------:R-:W-:Y:S01]  /*bd00*/  @!P5 IMAD R33, R33, R17, R2 ;  /* 0x000000112121d224 */ /* 0x000fe200078e0202 */
[----:B------:R-:W-:Y:S01]  /*bd10*/  BSSY B1, `(.L_x_439) ;  /* 0x0000009000017945 */ /* 0x000fe20003800000 */
[----:B0-----:R-:W-:Y:S01]  /*bd20*/  @!P5 IMAD.MOV.U32 R8, RZ, RZ, R4 ;  /* 0x000000ffff08d224 */ /* 0x001fe200078e0004 */
[----:B------:R-:W-:Y:S01]  /*bd30*/  @!P2 IADD3.X R11, R3, UR44, RZ, P6, !PT ;  /* 0x0000002c030bac10 */ /* 0x000fe2000b7fe4ff */
[----:B------:R-:W-:-:S05]  /*bd40*/  @!P5 IMAD.MOV.U32 R9, RZ, RZ, R3 ;  /* 0x000000ffff09d224 */ /* 0x000fca00078e0003 */
[----:B------:R0:W-:Y:S01]  /*bd50*/  @!P5 STG.E.U8 desc[UR50][R8.64+0x11], R33 ;  /* 0x000011210800d986 */ /* 0x0001e2000c101132 */
[----:B------:R-:W-:Y:S05]  /*bd60*/  @P2 BRA `(.L_x_440) ;  /* 0x00000000000c2947 */ /* 0x000fea0003800000 */
[----:B------:R-:W0:Y:S02]  /*bd70*/  LDG.E.U8 R16, desc[UR50][R12.64+0x10] ;  /* 0x000010320c107981 */ /* 0x000e24000c1e1100 */
[----:B0-----:R-:W-:-:S05]  /*bd80*/  PRMT R9, R16, 0x8880, RZ ;  /* 0x0000888010097816 */ /* 0x001fca00000000ff */
[----:B------:R-:W-:-:S07]  /*bd90*/  IMAD R2, R9, R18, RZ ;  /* 0x0000001209027224 */ /* 0x000fce00078e02ff */
.L_x_440:
[----:B------:R-:W-:Y:S05]  /*bda0*/  BSYNC B1 ;  /* 0x0000000000017941 */ /* 0x000fea0003800000 */
.L_x_439:
[----:B------:R-:W-:Y:S01]  /*bdb0*/  @!P2 IMAD R15, R34, R17, R2 ;  /* 0x00000011220fa224 */ /* 0x000fe200078e0202 */
[----:B0-----:R-:W-:Y:S01]  /*bdc0*/  @!P3 IADD3 R8, P5, R4, UR45, RZ ;  /* 0x0000002d0408bc10 */ /* 0x001fe2000ffbe0ff */
        /* <DEDUP_REMOVED lines=11> */
.L_x_442:
[----:B------:R-:W-:Y:S05]  /*be80*/  BSYNC B1 ;  /* 0x0000000000017941 */ /* 0x000fea0003800000 */
.L_x_441:
[----:B------:R-:W-:Y:S01]  /*be90*/  @!P3 IMAD R35, R35, R17, R2 ;  /* 0x000000112323b224 */ /* 0x000fe200078e0202 */
[----:B------:R-:W-:Y:S04]  /*bea0*/  BSSY B1, `(.L_x_443) ;  /* 0x0000006000017945 */ /* 0x000fe80003800000 */
[----:B------:R1:W-:Y:S01]  /*beb0*/  @!P3 STG.E.U8 desc[UR50][R8.64+0x11], R35 ;  /* 0x000011230800b986 */ /* 0x0003e2000c101132 */
[----:B------:R-:W-:Y:S05]  /*bec0*/  @P6 BRA `(.L_x_444) ;  /* 0x00000000000c6947 */ /* 0x000fea0003800000 */
[----:B------:R-:W1:Y:S02]  /*bed0*/  LDG.E.U8 R16, desc[UR50][R6.64+0x18] ;  /* 0x0000183206107981 */ /* 0x000e64000c1e1100 */
[----:B-1----:R-:W-:-:S05]  /*bee0*/  PRMT R9, R16, 0x8880, RZ ;  /* 0x0000888010097816 */ /* 0x002fca00000000ff */
[----:B------:R-:W-:-:S07]  /*bef0*/  IMAD R2, R9, R18, RZ ;  /* 0x0000001209027224 */ /* 0x000fce00078e02ff */
.L_x_444:
[----:B------:R-:W-:Y:S05]  /*bf00*/  BSYNC B1 ;  /* 0x0000000000017941 */ /* 0x000fea0003800000 */
.L_x_443:
[----:B0-----:R-:W-:Y:S01]  /*bf10*/  @!P6 IMAD R11, R36, R17, R2 ;  /* 0x00000011240be224 */ /* 0x001fe200078e0202 */
[----:B------:R-:W-:Y:S01]  /*bf20*/  BSSY B1, `(.L_x_445) ;  /* 0x0000008000017945 */ /* 0x000fe20003800000 */
[----:B-1----:R-:W-:Y:S02]  /*bf30*/  @!P6 IMAD.MOV.U32 R8, RZ, RZ, R4 ;  /* 0x000000ffff08e224 */ /* 0x002fe400078e0004 */
[----:B------:R-:W-:-:S05]  /*bf40*/  @!P6 IMAD.MOV.U32 R9, RZ, RZ, R3 ;  /* 0x000000ffff09e224 */ /* 0x000fca00078e0003 */
[----:B------:R0:W-:Y:S01]  /*bf50*/  @!P6 STG.E.U8 desc[UR50][R8.64+0x18], R11 ;  /* 0x0000180b0800e986 */ /* 0x0001e2000c101132 */
[----:B------:R-:W-:Y:S05]  /*bf60*/  @P2 BRA `(.L_x_446) ;  /* 0x00000000000c2947 */ /* 0x000fea0003800000 */
[----:B------:R-:W0:Y:S02]  /*bf70*/  LDG.E.U8 R16, desc[UR50][R6.64+0x19] ;  /* 0x0000193206107981 */ /* 0x000e24000c1e1100 */
[----:B0-----:R-:W-:-:S05]  /*bf80*/  PRMT R9, R16, 0x8880, RZ ;  /* 0x0000888010097816 */ /* 0x001fca00000000ff */
[----:B------:R-:W-:-:S07]  /*bf90*/  IMAD R2, R9, R18, RZ ;  /* 0x0000001209027224 */ /* 0x000fce00078e02ff */
.L_x_446:
[----:B------:R-:W-:Y:S05]  /*bfa0*/  BSYNC B1 ;  /* 0x0000000000017941 */ /* 0x000fea0003800000 */
.L_x_445:
[----:B------:R-:W-:Y:S01]  /*bfb0*/  @!P2 IMAD R37, R37, R17, R2 ;  /* 0x000000112525a224 */ /* 0x000fe200078e0202 */
[----:B------:R-:W-:Y:S01]  /*bfc0*/  BSSY B1, `(.L_x_447) ;  /* 0x000000c000017945 */ /* 0x000fe20003800000 */
[----:B0-----:R-:W-:Y:S01]  /*bfd0*/  @!P2 IMAD.MOV.U32 R8, RZ, RZ, R4 ;  /* 0x000000ffff08a224 */ /* 0x001fe200078e0004 */
[----:B------:R-:W-:Y:S01]  /*bfe0*/  ISETP.LT.OR P3, PT, R0, 0x21, !P1 ;  /* 0x000000210000780c */ /* 0x000fe20004f61670 */
[----:B------:R-:W-:Y:S01]  /*bff0*/  @!P2 IMAD.MOV.U32 R9, RZ, RZ, R3 ;  /* 0x000000ffff09a224 */ /* 0x000fe200078e0003 */
[----:B------:R-:W-:-:S04]  /*c000*/  @!P5 IADD3 R14, P6, R4, UR45, RZ ;  /* 0x0000002d040edc10 */ /* 0x000fc8000ffde0ff */
[----:B------:R0:W-:Y:S01]  /*c010*/  @!P2 STG.E.U8 desc[UR50][R8.64+0x19], R37 ;  /* 0x000019250800a986 */ /* 0x0001e2000c101132 */
[----:B------:R-:W-:-:S04]  /*c020*/  @!P4 IADD3 R10, P2, R4, UR45, RZ ;  /* 0x0000002d040acc10 */ /* 0x000fc8000ff5e0ff */
[----:B------:R-:W-:Y:S01]  /*c030*/  @!P4 IADD3.X R11, R3, UR44, RZ, P2, !PT ;  /* 0x0000002c030bcc10 */ /* 0x000fe200097fe4ff */
[----:B------:R-:W-:Y:S08]  /*c040*/  @P4 BRA `(.L_x_448) ;  /* 0x00000000000c4947 */ /* 0x000ff00003800000 */
[----:B------:R-:W0:Y:S02]  /*c050*/  LDG.E.U8 R16, desc[UR50][R12.64+0x18] ;  /* 0x000018320c107981 */ /* 0x000e24000c1e1100 */
[----:B0-----:R-:W-:-:S05]  /*c060*/  PRMT R9, R16, 0x8880, RZ ;  /* 0x0000888010097816 */ /* 0x001fca00000000ff */
[----:B------:R-:W-:-:S07]  /*c070*/  IMAD R2, R9, R18, RZ ;  /* 0x0000001209027224 */ /* 0x000fce00078e02ff */
.L_x_448:
[----:B------:R-:W-:Y:S05]  /*c080*/  BSYNC B1 ;  /* 0x0000000000017941 */ /* 0x000fea0003800000 */
.L_x_447:
        /* <DEDUP_REMOVED lines=8> */
.L_x_450:
[----:B------:R-:W-:Y:S05]  /*c110*/  BSYNC B1 ;  /* 0x0000000000017941 */ /* 0x000fea0003800000 */
.L_x_449:
[C---:B------:R-:W-:Y:S01]  /*c120*/  ISETP.LT.OR P4, PT, R0.reuse, 0x21, !P0 ;  /* 0x000000210000780c */ /* 0x040fe20004781670 */
[----:B------:R-:W-:Y:S01]  /*c130*/  @!P5 IMAD R39, R39, R17, R2 ;  /* 0x000000112727d224 */ /* 0x000fe200078e0202 */
[----:B------:R-:W-:Y:S01]  /*c140*/  BSSY B1, `(.L_x_451) ;  /* 0x0000009000017945 */ /* 0x000fe20003800000 */
[----:B------:R-:W-:Y:S02]  /*c150*/  ISETP.LT.OR P2, PT, R0, 0x22, !P1 ;  /* 0x000000220000780c */ /* 0x000fe40004f41670 */
[----:B0-----:R-:W-:Y:S01]  /*c160*/  @!P3 IADD3 R10, P6, R4, UR45, RZ ;  /* 0x0000002d040abc10 */ /* 0x001fe2000ffde0ff */
[----:B------:R0:W-:Y:S01]  /*c170*/  @!P5 STG.E.U8 desc[UR50][R14.64+0x19], R39 ;  /* 0x000019270e00d986 */ /* 0x0001e2000c101132 */
[----:B------:R-:W-:-:S06]  /*c180*/  ISETP.LT.OR P5, PT, R0, 0x22, !P0 ;  /* 0x000000220000780c */ /* 0x000fcc00047a1670 */
[----:B------:R-:W-:Y:S07]  /*c190*/  @P4 BRA `(.L_x_452) ;  /* 0x00000000000c4947 */ /* 0x000fee0003800000 */
[----:B------:R-:W2:Y:S02]  /*c1a0*/  LDG.E.U8 R16, desc[UR50][R6.64+0x20] ;  /* 0x0000203206107981 */ /* 0x000ea4000c1e1100 */
[----:B--2---:R-:W-:-:S05]  /*c1b0*/  PRMT R9, R16, 0x8880, RZ ;  /* 0x0000888010097816 */ /* 0x004fca00000000ff */
[----:B------:R-:W-:-:S07]  /*c1c0*/  IMAD R2, R9, R18, RZ ;  /* 0x0000001209027224 */ /* 0x000fce00078e02ff */
.L_x_452:
[----:B------:R-:W-:Y:S05]  /*c1d0*/  BSYNC B1 ;  /* 0x0000000000017941 */ /* 0x000fea0003800000 */
.L_x_451:
[----:B0-----:R-:W-:Y:S01]  /*c1e0*/  @!P4 IMAD R15, R40, R17, R2 ;  /* 0x00000011280fc224 */ /* 0x001fe200078e0202 */
[----:B------:R-:W-:Y:S01]  /*c1f0*/  BSSY B1, `(.L_x_453) ;  /* 0x0000008000017945 */ /* 0x000fe20003800000 */
[----:B------:R-:W-:Y:S02]  /*c200*/  @!P4 IMAD.MOV.U32 R8, RZ, RZ, R4 ;  /* 0x000000ffff08c224 */ /* 0x000fe400078e0004 */
[----:B------:R-:W-:-:S05]  /*c210*/  @!P4 IMAD.MOV.U32 R9, RZ, RZ, R3 ;  /* 0x000000ffff09c224 */ /* 0x000fca00078e0003 */
[----:B------:R0:W-:Y:S01]  /*c220*/  @!P4 STG.E.U8 desc[UR50][R8.64+0x20], R15 ;  /* 0x0000200f0800c986 */ /* 0x0001e2000c101132 */
[----:B------:R-:W-:Y:S05]  /*c230*/  @P5 BRA `(.L_x_454) ;  /* 0x00000000000c5947 */ /* 0x000fea0003800000 */
[----:B------:R-:W0:Y:S02]  /*c240*/  LDG.E.U8 R16, desc[UR50][R6.64+0x21] ;  /* 0x0000213206107981 */ /* 0x000e24000c1e1100 */
[----:B0-----:R-:W-:-:S05]  /*c250*/  PRMT R9, R16, 0x8880, RZ ;  /* 0x0000888010097816 */ /* 0x001fca00000000ff */
[----:B------:R-:W-:-:S07]  /*c260*/  IMAD R2, R9, R18, RZ ;  /* 0x0000001209027224 */ /* 0x000fce00078e02ff */
.L_x_454:
[----:B------:R-:W-:Y:S05]  /*c270*/  BSYNC B1 ;  /* 0x0000000000017941 */ /* 0x000fea0003800000 */
.L_x_453:
        /* <DEDUP_REMOVED lines=10> */
.L_x_456:
[----:B------:R-:W-:Y:S05]  /*c320*/  BSYNC B1 ;  /* 0x0000000000017941 */ /* 0x000fea0003800000 */
.L_x_455:
        /* <DEDUP_REMOVED lines=13> */
.L_x_458:
[----:B------:R-:W-:Y:S05]  /*c400*/  BSYNC B1 ;  /* 0x0000000000017941 */ /* 0x000fea0003800000 */
.L_x_457:
[----:B------:R-:W-:Y:S01]  /*c410*/  @!P2 IMAD R43, R43, R17, R2 ;  /* 0x000000112b2ba224 */ /* 0x000fe200078e0202 */
[----:B------:R-:W-:Y:S04]  /*c420*/  BSSY B1, `(.L_x_459) ;  /* 0x0000006000017945 */ /* 0x000fe80003800000 */
[----:B------:R1:W-:Y:S01]  /*c430*/  @!P2 STG.E.U8 desc[UR50][R8.64+0x21], R43 ;  /* 0x0000212b0800a986 */ /* 0x0003e2000c101132 */
[----:B------:R-:W-:Y:S05]  /*c440*/  @P6 BRA `(.L_x_460) ;  /* 0x00000000000c6947 */ /* 0x000fea0003800000 */
[----:B------:R-:W1:Y:S02]  /*c450*/  LDG.E.U8 R16, desc[UR50][R6.64+0x28] ;  /* 0x0000283206107981 */ /* 0x000e64000c1e1100 */
[----:B-1----:R-:W-:-:S05]  /*c460*/  PRMT R9, R16, 0x8880, RZ ;  /* 0x0000888010097816 */ /* 0x002fca00000000ff */
[----:B------:R-:W-:-:S07]  /*c470*/  IMAD R2, R9, R18, RZ ;  /* 0x0000001209027224 */ /* 0x000fce00078e02ff */
.L_x_460:
[----:B------:R-:W-:Y:S05]  /*c480*/  BSYNC B1 ;  /* 0x0000000000017941 */ /* 0x000fea0003800000 */
.L_x_459:
        /* <DEDUP_REMOVED lines=9> */
.L_x_462:
[----:B------:R-:W-:Y:S05]  /*c520*/  BSYNC B1 ;  /* 0x0000000000017941 */ /* 0x000fea0003800000 */
.L_x_461:
        /* <DEDUP_REMOVED lines=13> */
.L_x_464:
[----:B------:R-:W-:Y:S05]  /*c600*/  BSYNC B1 ;  /* 0x0000000000017941 */ /* 0x000fea0003800000 */
.L_x_463:
        /* <DEDUP_REMOVED lines=8> */
.L_x_466:
[----:B------:R-:W-:Y:S05]  /*c690*/  BSYNC B1 ;  /* 0x0000000000017941 */ /* 0x000fea0003800000 */
.L_x_465:
        /* <DEDUP_REMOVED lines=11> */
.L_x_468:
[----:B------:R-:W-:Y:S05]  /*c750*/  BSYNC B1 ;  /* 0x0000000000017941 */ /* 0x000fea0003800000 */
.L_x_467:
        /* <DEDUP_REMOVED lines=9> */
.L_x_470:
[----:B------:R-:W-:Y:S05]  /*c7f0*/  BSYNC B1 ;  /* 0x0000000000017941 */ /* 0x000fea0003800000 */
.L_x_469:
        /* <DEDUP_REMOVED lines=10> */
.L_x_472:
[----:B------:R-:W-:Y:S05]  /*c8a0*/  BSYNC B1 ;  /* 0x0000000000017941 */ /* 0x000fea0003800000 */
.L_x_471:
        /* <DEDUP_REMOVED lines=13> */
.L_x_474:
[----:B------:R-:W-:Y:S05]  /*c980*/  BSYNC B1 ;  /* 0x0000000000017941 */ /* 0x000fea0003800000 */
.L_x_473:
[----:B------:R-:W-:Y:S01]  /*c990*/  @!P4 IMAD R51, R51, R17, R2 ;  /* 0x000000113333c224 */ /* 0x000fe200078e0202 */
[----:B------:R-:W-:Y:S04]  /*c9a0*/  BSSY B1, `(.L_x_475) ;  /* 0x0000006000017945 */ /* 0x000fe80003800000 */
[----:B------:R1:W-:Y:S01]  /*c9b0*/  @!P4 STG.E.U8 desc[UR50][R8.64+0x31], R51 ;  /* 0x000031330800c986 */ /* 0x0003e2000c101132 */
[----:B------:R-:W-:Y:S05]  /*c9c0*/  @P5 BRA `(.L_x_476) ;  /* 0x00000000000c5947 */ /* 0x000fea0003800000 */
[----:B------:R-:W1:Y:S02]  /*c9d0*/  LDG.E.U8 R16, desc[UR50][R6.64+0x38] ;  /* 0x0000383206107981 */ /* 0x000e64000c1e1100 */
[----:B-1----:R-:W-:-:S05]  /*c9e0*/  PRMT R9, R16, 0x8880, RZ ;  /* 0x0000888010097816 */ /* 0x002fca00000000ff */
[----:B------:R-:W-:-:S07]  /*c9f0*/  IMAD R2, R9, R18, RZ ;  /* 0x0000001209027224 */ /* 0x000fce00078e02ff */
.L_x_476:
[----:B------:R-:W-:Y:S05]  /*ca00*/  BSYNC B1 ;  /* 0x0000000000017941 */ /* 0x000fea0003800000 */
.L_x_475:
        /* <DEDUP_REMOVED lines=9> */
.L_x_478:
[----:B------:R-:W-:Y:S05]  /*caa0*/  BSYNC B1 ;  /* 0x0000000000017941 */ /* 0x000fea0003800000 */
.L_x_477:
        /* <DEDUP_REMOVED lines=13> */
.L_x_480:
[----:B------:R-:W-:Y:S05]  /*cb80*/  BSYNC B1 ;  /* 0x0000000000017941 */ /* 0x000fea0003800000 */
.L_x_479:
        /* <DEDUP_REMOVED lines=8> */
.L_x_482:
[----:B------:R-:W-:Y:S05]  /*cc10*/  BSYNC B1 ;  /* 0x0000000000017941 */ /* 0x000fea0003800000 */
.L_x_481:
[C---:B------:R-:W-:Y:S01]  /*cc20*/  ISETP.LT.OR P2, PT, R0.reuse, 0x41, !P0 ;  /* 0x000000410000780c */ /* 0x040fe20004741670 */
[----:B------:R-:W-:Y:S01]  /*cc30*/  @!P6 IMAD R55, R55, R17, R2 ;  /* 0x000000113737e224 */ /* 0x000fe200078e0202 */
[----:B------:R-:W-:Y:S01]  /*cc40*/  BSSY B1, `(.L_x_483) ;  /* 0x0000009000017945 */ /* 0x000fe20003800000 */
[C---:B------:R-:W-:Y:S02]  /*cc50*/  ISETP.LT.OR P5, PT, R0.reuse, 0x42, !P0 ;  /* 0x000000420000780c */ /* 0x040fe400047a1670 */
[----:B------:R-:W-:Y:S01]  /*cc60*/  ISETP.LT.OR P3, PT, R0, 0x42, !P1 ;  /* 0x000000420000780c */ /* 0x000fe20004f61670 */
[----:B------:R1:W-:Y:S01]  /*cc70*/  @!P6 STG.E.U8 desc[UR50][R14.64+0x39], R55 ;  /* 0x000039370e00e986 */ /* 0x0003e2000c101132 */
[----:B0-----:R-:W-:-:S06]  /*cc80*/  @!P4 IADD3 R10, P6, R4, UR45, RZ ;  /* 0x0000002d040acc10 */ /* 0x001fcc000ffde0ff */
[----:B------:R-:W-:Y:S07]  /*cc90*/  @P2 BRA `(.L_x_484) ;  /* 0x00000000000c2947 */ /* 0x000fee0003800000 */
[----:B------:R-:W2:Y:S02]  /*cca0*/  LDG.E.U8 R16, desc[UR50][R6.64+0x40] ;  /* 0x0000403206107981 */ /* 0x000ea4000c1e1100 */
[----:B--2---:R-:W-:-:S05]  /*ccb0*/  PRMT R9, R16, 0x8880, RZ ;  /* 0x0000888010097816 */ /* 0x004fca00000000ff */
[----:B------:R-:W-:-:S07]  /*ccc0*/  IMAD R2, R9, R18, RZ ;  /* 0x0000001209027224 */ /* 0x000fce00078e02ff */
.L_x_484:
[----:B------:R-:W-:Y:S05]  /*ccd0*/  BSYNC B1 ;  /* 0x0000000000017941 */ /* 0x000fea0003800000 */
.L_x_483:
[----:B-1----:R-:W-:Y:S01]  /*cce0*/  @!P2 IMAD R15, R56, R17, R2 ;  /* 0x00000011380fa224 */ /* 0x002fe200078e0202 */
        /* <DEDUP_REMOVED lines=8> */
.L_x_486:
[----:B------:R-:W-:Y:S05]  /*cd70*/  BSYNC B1 ;  /* 0x0000000000017941 */ /* 0x000fea0003800000 */
.L_x_485:
        /* <DEDUP_REMOVED lines=10> */
.L_x_488:
[----:B------:R-:W-:Y:S05]  /*ce20*/  BSYNC B1 ;  /* 0x0000000000017941 */ /* 0x000fea0003800000 */
.L_x_487:
        /* <DEDUP_REMOVED lines=13> */
.L_x_490:
[----:B------:R-:W-:Y:S05]  /*cf00*/  BSYNC B1 ;  /* 0x0000000000017941 */ /* 0x000fea0003800000 */
.L_x_489:
[----:B------:R-:W-:Y:S01]  /*cf10*/  @!P3 IMAD R59, R59, R17, R2 ;  /* 0x000000113b3bb224 */ /* 0x000fe200078e0202 */
[----:B------:R-:W-:Y:S04]  /*cf20*/  BSSY B1, `(.L_x_491) ;  /* 0x0000006000017945 */ /* 0x000fe80003800000 */
[----:B------:R1:W-:Y:S01]  /*cf30*/  @!P3 STG.E.U8 desc[UR50][R8.64+0x41], R59 ;  /* 0x0000413b0800b986 */ /* 0x0003e2000c101132 */
[----:B------:R-:W-:Y:S05]  /*cf40*/  @P2 BRA `(.L_x_492) ;  /* 0x00000000000c2947 */ /* 0x000fea0003800000 */
[----:B------:R-:W1:Y:S02]  /*cf50*/  LDG.E.U8 R16, desc[UR50][R6.64+0x48] ;  /* 0x0000483206107981 */ /* 0x000e64000c1e1100 */
[----:B-1----:R-:W-:-:S05]  /*cf60*/  PRMT R9, R16, 0x8880, RZ ;  /* 0x0000888010097816 */ /* 0x002fca00000000ff */
[----:B------:R-:W-:-:S07]  /*cf70*/  IMAD R2, R9, R18, RZ ;  /* 0x0000001209027224 */ /* 0x000fce00078e02ff */
.L_x_492:
[----:B------:R-:W-:Y:S05]  /*cf80*/  BSYNC B1 ;  /* 0x0000000000017941 */ /* 0x000fea0003800000 */
.L_x_491:
        /* <DEDUP_REMOVED lines=9> */
.L_x_494:
[----:B------:R-:W-:Y:S05]  /*d020*/  BSYNC B1 ;  /* 0x0000000000017941 */ /* 0x000fea0003800000 */
.L_x_493:
        /* <DEDUP_REMOVED lines=13> */
.L_x_496:
[----:B------:R-:W-:Y:S05]  /*d100*/  BSYNC B1 ;  /* 0x0000000000017941 */ /* 0x000fea0003800000 */
.L_x_495:
        /* <DEDUP_REMOVED lines=8> */
.L_x_498:
[----:B------:R-:W-:Y:S05]  /*d190*/  BSYNC B1 ;  /* 0x0000000000017941 */ /* 0x000fea0003800000 */
.L_x_497:
        /* <DEDUP_REMOVED lines=11> */
.L_x_500:
[----:B------:R-:W-:Y:S05]  /*d250*/  BSYNC B1 ;  /* 0x0000000000017941 */ /* 0x000fea0003800000 */
.L_x_499:
        /* <DEDUP_REMOVED lines=9> */
.L_x_502:
[----:B------:R-:W-:Y:S05]  /*d2f0*/  BSYNC B1 ;  /* 0x0000000000017941 */ /* 0x000fea0003800000 */
.L_x_501:
        /* <DEDUP_REMOVED lines=10> */
.L_x_504:
[----:B------:R-:W-:Y:S05]  /*d3a0*/  BSYNC B1 ;  /* 0x0000000000017941 */ /* 0x000fea0003800000 */
.L_x_503:
        /* <DEDUP_REMOVED lines=13> */
.L_x_506:
[----:B------:R-:W-:Y:S05]  /*d480*/  BSYNC B1 ;  /* 0x0000000000017941 */ /* 0x000fea0003800000 */
.L_x_505:
[----:B------:R-:W-:Y:S01]  /*d490*/  @!P4 IMAD R67, R67, R17, R2 ;  /* 0x000000114343c224 */ /* 0x000fe200078e0202 */
[----:B------:R-:W-:Y:S04]  /*d4a0*/  BSSY B1, `(.L_x_507) ;  /* 0x0000006000017945 */ /* 0x000fe80003800000 */
[----:B------:R1:W-:Y:S01]  /*d4b0*/  @!P4 STG.E.U8 desc[UR50][R8.64+0x51], R67 ;  /* 0x000051430800c986 */ /* 0x0003e2000c101132 */
[----:B------:R-:W-:Y:S05]  /*d4c0*/  @P3 BRA `(.L_x_508) ;  /* 0x00000000000c3947 */ /* 0x000fea0003800000 */
[----:B------:R-:W1:Y:S02]  /*d4d0*/  LDG.E.U8 R16, desc[UR50][R6.64+0x58] ;  /* 0x0000583206107981 */ /* 0x000e64000c1e1100 */
[----:B-1----:R-:W-:-:S05]  /*d4e0*/  PRMT R9, R16, 0x8880, RZ ;  /* 0x0000888010097816 */ /* 0x002fca00000000ff */
[----:B------:R-:W-:-:S07]  /*d4f0*/  IMAD R2, R9, R18, RZ ;  /* 0x0000001209027224 */ /* 0x000fce00078e02ff */
.L_x_508:
[----:B------:R-:W-:Y:S05]  /*d500*/  BSYNC B1 ;  /* 0x0000000000017941 */ /* 0x000fea0003800000 */
.L_x_507:
        /* <DEDUP_REMOVED lines=9> */
.L_x_510:
[----:B------:R-:W-:Y:S05]  /*d5a0*/  BSYNC B1 ;  /* 0x0000000000017941 */ /* 0x000fea0003800000 */
.L_x_509:
        /* <DEDUP_REMOVED lines=13> */
.L_x_512:
[----:B------:R-:W-:Y:S05]  /*d680*/  BSYNC B1 ;  /* 0x0000000000017941 */ /* 0x000fea0003800000 */
.L_x_511:
        /* <DEDUP_REMOVED lines=8> */
.L_x_514:
[----:B------:R-:W-:Y:S05]  /*d710*/  BSYNC B1 ;  /* 0x0000000000017941 */ /* 0x000fea0003800000 */
.L_x_513:
        /* <DEDUP_REMOVED lines=11> */
.L_x_516:
[----:B------:R-:W-:Y:S05]  /*d7d0*/  BSYNC B1 ;  /* 0x0000000000017941 */ /* 0x000fea0003800000 */
.L_x_515:
        /* <DEDUP_REMOVED lines=9> */
.L_x_518:
[----:B------:R-:W-:Y:S05]  /*d870*/  BSYNC B1 ;  /* 0x0000000000017941 */ /* 0x000fea0003800000 */
.L_x_517:
        /* <DEDUP_REMOVED lines=10> */
.L_x_520:
[----:B------:R-:W-:Y:S05]  /*d920*/  BSYNC B1 ;  /* 0x0000000000017941 */ /* 0x000fea0003800000 */
.L_x_519:
        /* <DEDUP_REMOVED lines=13> */
.L_x_522:
[----:B------:R-:W-:Y:S05]  /*da00*/  BSYNC B1 ;  /* 0x0000000000017941 */ /* 0x000fea0003800000 */
.L_x_521:
[----:B------:R-:W-:Y:S01]  /*da10*/  @!P4 IMAD R75, R75, R17, R2 ;  /* 0x000000114b4bc224 */ /* 0x000fe200078e0202 */
[----:B------:R-:W-:Y:S04]  /*da20*/  BSSY B1, `(.L_x_523) ;  /* 0x0000006000017945 */ /* 0x000fe80003800000 */
[----:B------:R1:W-:Y:S01]  /*da30*/  @!P4 STG.E.U8 desc[UR50][R8.64+0x61], R75 ;  /* 0x0000614b0800c986 */ /* 0x0003e2000c101132 */
[----:B------:R-:W-:Y:S05]  /*da40*/  @P2 BRA `(.L_x_524) ;  /* 0x00000000000c2947 */ /* 0x000fea0003800000 */
[----:B------:R-:W1:Y:S02]  /*da50*/  LDG.E.U8 R16, desc[UR50][R6.64+0x68] ;  /* 0x0000683206107981 */ /* 0x000e64000c1e1100 */
[----:B-1----:R-:W-:-:S05]  /*da60*/  PRMT R9, R16, 0x8880, RZ ;  /* 0x0000888010097816 */ /* 0x002fca00000000ff */
[----:B------:R-:W-:-:S07]  /*da70*/  IMAD R2, R9, R18, RZ ;  /* 0x0000001209027224 */ /* 0x000fce00078e02ff */
.L_x_524:
[----:B------:R-:W-:Y:S05]  /*da80*/  BSYNC B1 ;  /* 0x0000000000017941 */ /* 0x000fea0003800000 */
.L_x_523:
        /* <DEDUP_REMOVED lines=9> */
.L_x_526:
[----:B------:R-:W-:Y:S05]  /*db20*/  BSYNC B1 ;  /* 0x0000000000017941 */ /* 0x000fea0003800000 */
.L_x_525:
[----:B------:R-:W-:Y:S01]  /*db30*/  @!P6 IMAD R77, R77, R17, R2 ;  /* 0x000000114d4de224 */ /* 0x000fe200078e0202 */
[----:B------:R-:W-:Y:S01]  /*db40*/  @!P3 IADD3 R10, P4, R4, UR45, RZ ;  /* 0x0000002d040abc10 */ /* 0x000fe2000ff9e0ff */
[----:B0-----:R-:W-:Y:S01]  /*db50*/  @!P6 IMAD.MOV.U32 R8, RZ, RZ, R4 ;  /* 0x000000ffff08e224 */ /* 0x001fe200078e0004 */
[----:B------:R-:W-:Y:S01]  /*db60*/  BSSY B1, `(.L_x_527) ;  /* 0x000000b000017945 */ /* 0x000fe20003800000 */
[----:B------:R-:W-:Y:S01]  /*db70*/  @!P6 IMAD.MOV.U32 R9, RZ, RZ, R3 ;  /* 0x000000ffff09e224 */ /* 0x000fe200078e0003 */
[----:B------:R-:W-:Y:S02]  /*db80*/  @!P3 IADD3.X R11, R3, UR44, RZ, P4, !PT ;  /* 0x0000002c030bbc10 */ /* 0x000fe4000a7fe4ff */
[C---:B------:R-:W-:Y:S02]  /*db90*/  ISETP.LT.OR P2, PT, R0.reuse, 0x71, !P1 ;  /* 0x000000710000780c */ /* 0x040fe40004f41670 */
[----:B------:R0:W-:Y:S01]  /*dba0*/  @!P6 STG.E.U8 desc[UR50][R8.64+0x69], R77 ;  /* 0x0000694d0800e986 */ /* 0x0001e2000c101132 */
[----:B------:R-:W-:-:S02]  /*dbb0*/  ISETP.LT.OR P6, PT, R0, 0x71, !P0 ;  /* 0x000000710000780c */ /* 0x000fc400047c1670 */
[----:B------:R-:W-:Y:S01]  /*dbc0*/  @!P5 IADD3 R14, P4, R4, UR45, RZ ;  /* 0x0000002d040edc10 */ /* 0x000fe2000ff9e0ff */
[----:B------:R-:W-:-:S12]  /*dbd0*/  @P3 BRA `(.L_x_528) ;  /* 0x00000000000c3947 */ /* 0x000fd80003800000 */
[----:B------:R-:W0:Y:S02]  /*dbe0*/  LDG.E.U8 R16, desc[UR50][R12.64+0x68] ;  /* 0x000068320c107981 */ /* 0x000e24000c1e1100 */
[----:B0-----:R-:W-:-:S05]  /*dbf0*/  PRMT R9, R16, 0x8880, RZ ;  /* 0x0000888010097816 */ /* 0x001fca00000000ff */
[----:B------:R-:W-:-:S07]  /*dc00*/  IMAD R2, R9, R18, RZ ;  /* 0x0000001209027224 */ /* 0x000fce00078e02ff */
.L_x_528:
[----:B------:R-:W-:Y:S05]  /*dc10*/  BSYNC B1 ;  /* 0x0000000000017941 */ /* 0x000fea0003800000 */
.L_x_527:
        /* <DEDUP_REMOVED lines=8> */
.L_x_530:
[----:B------:R-:W-:Y:S05]  /*dca0*/  BSYNC B1 ;  /* 0x0000000000017941 */ /* 0x000fea0003800000 */
.L_x_529:
[----:B------:R-:W-:Y:S01]  /*dcb0*/  @!P5 IMAD R79, R79, R17, R2 ;  /* 0x000000114f4fd224 */ /* 0x000fe200078e0202 */
[----:B------:R-:W-:Y:S04]  /*dcc0*/  BSSY B1, `(.L_x_531) ;  /* 0x0000006000017945 */ /* 0x000fe80003800000 */
[----:B------:R1:W-:Y:S01]  /*dcd0*/  @!P5 STG.E.U8 desc[UR50][R14.64+0x69], R79 ;  /* 0x0000694f0e00d986 */ /* 0x0003e2000c101132 */
[----:B------:R-:W-:Y:S05]  /*dce0*/  @P6 BRA `(.L_x_532) ;  /* 0x00000000000c6947 */ /* 0x000fea0003800000 */
[----:B------:R-:W0:Y:S02]  /*dcf0*/  LDG.E.U8 R16, desc[UR50][R6.64+0x70] ;  /* 0x0000703206107981 */ /* 0x000e24000c1e1100 */
[----:B0-----:R-:W-:-:S05]  /*dd00*/  PRMT R9, R16, 0x8880, RZ ;  /* 0x0000888010097816 */ /* 0x001fca00000000ff */
[----:B------:R-:W-:-:S07]  /*dd10*/  IMAD R2, R9, R18, RZ ;  /* 0x0000001209027224 */ /* 0x000fce00078e02ff */
.L_x_532:
[----:B------:R-:W-:Y:S05]  /*dd20*/  BSYNC B1 ;  /* 0x0000000000017941 */ /* 0x000fea0003800000 */
.L_x_531:
[----:B------:R-:W-:Y:S01]  /*dd30*/  ISETP.LT.OR P5, PT, R0, 0x72, !P0 ;  /* 0x000000720000780c */ /* 0x000fe200047a1670 */
[----:B-1----:R-:W-:Y:S01]  /*dd40*/  @!P6 IMAD R15, R80, R17, R2 ;  /* 0x00000011500fe224 */ /* 0x002fe200078e0202 */
[----:B------:R-:W-:Y:S01]  /*dd50*/  BSSY B1, `(.L_x_533) ;  /* 0x000000b000017945 */ /* 0x000fe20003800000 */
[----:B------:R-:W-:Y:S01]  /*dd60*/  @!P6 IMAD.MOV.U32 R8, RZ, RZ, R4 ;  /* 0x000000ffff08e224 */ /* 0x000fe200078e0004 */
[C---:B------:R-:W-:Y:S01]  /*dd70*/  ISETP.LT.OR P4, PT, R0.reuse, 0x72, !P1 ;  /* 0x000000720000780c */ /* 0x040fe20004f81670 */
[----:B0-----:R-:W-:Y:S01]  /*dd80*/  @!P6 IMAD.MOV.U32 R9, RZ, RZ, R3 ;  /* 0x000000ffff09e224 */ /* 0x001fe200078e0003 */
[----:B------:R-:W-:-:S04]  /*dd90*/  ISETP.LT.OR P3, PT, R0, 0x79, !P1 ;  /* 0x000000790000780c */ /* 0x000fc80004f61670 */
[----:B------:R0:W-:Y:S01]  /*dda0*/  @!P6 STG.E.U8 desc[UR50][R8.64+0x70], R15 ;  /* 0x0000700f0800e986 */ /* 0x0001e2000c101132 */
[----:B------:R-:W-:Y:S02]  /*ddb0*/  @!P2 IADD3 R10, P6, R4, UR45, RZ ;  /* 0x0000002d040aac10 */ /* 0x000fe4000ffde0ff */
[----:B------:R-:W-:Y:S11]  /*ddc0*/  @P5 BRA `(.L_x_534) ;  /* 0x00000000000c5947 */ /* 0x000ff60003800000 */
[----:B------:R-:W0:Y:S02]  /*ddd0*/  LDG.E.U8 R16, desc[UR50][R6.64+0x71] ;  /* 0x0000713206107981 */ /* 0x000e24000c1e1100 */
[----:B0-----:R-:W-:-:S05]  /*dde0*/  PRMT R9, R16, 0x8880, RZ ;  /* 0x0000888010097816 */ /* 0x001fca00000000ff */
[----:B------:R-:W-:-:S07]  /*ddf0*/  IMAD R2, R9, R18, RZ ;  /* 0x0000001209027224 */ /* 0x000fce00078e02ff */
.L_x_534:
[----:B------:R-:W-:Y:S05]  /*de00*/  BSYNC B1 ;  /* 0x0000000000017941 */ /* 0x000fea0003800000 */
.L_x_533:
        /* <DEDUP_REMOVED lines=10> */
.L_x_536:
[----:B------:R-:W-:Y:S05]  /*deb0*/  BSYNC B1 ;  /* 0x0000000000017941 */ /* 0x000fea0003800000 */
.L_x_535:
[----:B------:R-:W-:Y:S01]  /*dec0*/  @!P2 IMAD R15, R82, R17, R2 ;  /* 0x00000011520fa224 */ /* 0x000fe200078e0202 */
[----:B------:R-:W-:Y:S01]  /*ded0*/  BSSY B1, `(.L_x_537) ;  /* 0x000000b000017945 */ /* 0x000fe20003800000 */
[C---:B------:R-:W-:Y:S02]  /*dee0*/  ISETP.LT.OR P5, PT, R0.reuse, 0x79, !P0 ;  /* 0x000000790000780c */ /* 0x040fe400047a1670 */
[----:B------:R-:W-:Y:S01]  /*def0*/  ISETP.LT.OR P0, PT, R0, 0x7a, !P0 ;  /* 0x0000007a0000780c */ /* 0x000fe20004701670 */
[----:B------:R1:W-:Y:S01]  /*df00*/  @!P2 STG.E.U8 desc[UR50][R10.64+0x70], R15 ;  /* 0x0000700f0a00a986 */ /* 0x0003e2000c101132 */
[C---:B0-----:R-:W-:Y:S02]  /*df10*/  @!P4 IADD3 R8, P2, R4.reuse, UR45, RZ ;  /* 0x0000002d0408cc10 */ /* 0x041fe4000ff5e0ff */
[----:B------:R-:W-:Y:S02]  /*df20*/  @!P3 IADD3 R14, P6, R4, UR45, RZ ;  /* 0x0000002d040ebc10 */ /* 0x000fe4000ffde0ff */
[----:B------:R-:W-:Y:S01]  /*df30*/  @!P4 IADD3.X R9, R3, UR44, RZ, P2, !PT ;  /* 0x0000002c0309cc10 */ /* 0x000fe200097fe4ff */
[----:B------:R-:W-:Y:S10]  /*df40*/  @P4 BRA `(.L_x_538) ;  /* 0x00000000000c4947 */ /* 0x000ff40003800000 */
[----:B------:R-:W1:Y:S02]  /*df50*/  LDG.E.U8 R16, desc[UR50][R12.64+0x71] ;  /* 0x000071320c107981 */ /* 0x000e64000c1e1100 */
[----:B-1----:R-:W-:-:S05]  /*df60*/  PRMT R11, R16, 0x8880, RZ ;  /* 0x00008880100b7816 */ /* 0x002fca00000000ff */
[----:B------:R-:W-:-:S07]  /*df70*/  IMAD R2, R11, R18, RZ ;  /* 0x000000120b027224 */ /* 0x000fce00078e02ff */
.L_x_538:
[----:B------:R-:W-:Y:S05]  /*df80*/  BSYNC B1 ;  /* 0x0000000000017941 */ /* 0x000fea0003800000 */
.L_x_537:
[----:B------:R-:W-:Y:S01]  /*df90*/  @!P4 IMAD R83, R83, R17, R2 ;  /* 0x000000115353c224 */ /* 0x000fe200078e0202 */
[----:B------:R-:W-:Y:S04]  /*dfa0*/  BSSY B1, `(.L_x_539) ;  /* 0x0000006000017945 */ /* 0x000fe80003800000 */
[----:B------:R0:W-:Y:S01]  /*dfb0*/  @!P4 STG.E.U8 desc[UR50][R8.64+0x71], R83 ;  /* 0x000071530800c986 */ /* 0x0001e2000c101132 */
[----:B------:R-:W-:Y:S05]  /*dfc0*/  @P5 BRA `(.L_x_540) ;  /* 0x00000000000c5947 */ /* 0x000fea0003800000 */
[----:B------:R-:W0:Y:S02]  /*dfd0*/  LDG.E.U8 R16, desc[UR50][R6.64+0x78] ;  /* 0x0000783206107981 */ /* 0x000e24000c1e1100 */
[----:B0-----:R-:W-:-:S05]  /*dfe0*/  PRMT R9, R16, 0x8880, RZ ;  /* 0x0000888010097816 */ /* 0x001fca00000000ff */
[----:B------:R-:W-:-:S07]  /*dff0*/  IMAD R2, R9, R18, RZ ;  /* 0x0000001209027224 */ /* 0x000fce00078e02ff */
.L_x_540:
[----:B------:R-:W-:Y:S05]  /*e000*/  BSYNC B1 ;  /* 0x0000000000017941 */ /* 0x000fea0003800000 */
.L_x_539:
        /* <DEDUP_REMOVED lines=9> */
.L_x_542:
[----:B------:R-:W-:Y:S05]  /*e0a0*/  BSYNC B1 ;  /* 0x0000000000017941 */ /* 0x000fea0003800000 */
.L_x_541:
[----:B------:R-:W-:Y:S01]  /*e0b0*/  @!P0 IMAD R85, R85, R17, R2 ;  /* 0x0000001155558224 */ /* 0x000fe200078e0202 */
[----:B------:R-:W-:Y:S01]  /*e0c0*/  BSSY B1, `(.L_x_543) ;  /* 0x0000009000017945 */ /* 0x000fe20003800000 */
[----:B------:R-:W-:Y:S01]  /*e0d0*/  @!P0 IMAD.MOV.U32 R6, RZ, RZ, R4 ;  /* 0x000000ffff068224 */ /* 0x000fe200078e0004 */
[----:B------:R-:W-:Y:S01]  /*e0e0*/  @!P3 IADD3.X R15, R3, UR44, RZ, P6, !PT ;  /* 0x0000002c030fbc10 */ /* 0x000fe2000b7fe4ff */
[----:B------:R-:W-:-:S05]  /*e0f0*/  @!P0 IMAD.MOV.U32 R7, RZ, RZ, R3 ;  /* 0x000000ffff078224 */ /* 0x000fca00078e0003 */
[----:B------:R1:W-:Y:S01]  /*e100*/  @!P0 STG.E.U8 desc[UR50][R6.64+0x79], R85 ;  /* 0x0000795506008986 */ /* 0x0003e2000c101132 */
[----:B------:R-:W-:Y:S05]  /*e110*/  @P3 BRA `(.L_x_544) ;  /* 0x00000000000c3947 */ /* 0x000fea0003800000 */
[----:B------:R-:W1:Y:S02]  /*e120*/  LDG.E.U8 R16, desc[UR50][R12.64+0x78] ;  /* 0x000078320c107981 */ /* 0x000e64000c1e1100 */
[----:B-1----:R-:W-:-:S05]  /*e130*/  PRMT R7, R16, 0x8880, RZ ;  /* 0x0000888010077816 */ /* 0x002fca00000000ff */
[----:B------:R-:W-:-:S07]  /*e140*/  IMAD R2, R7, R18, RZ ;  /* 0x0000001207027224 */ /* 0x000fce00078e02ff */
.L_x_544:
[----:B------:R-:W-:Y:S05]  /*e150*/  BSYNC B1 ;  /* 0x0000000000017941 */ /* 0x000fea0003800000 */
.L_x_543:
[----:B-1----:R-:W-:Y:S01]  /*e160*/  @!P3 IMAD R7, R86, R17, R2 ;  /* 0x000000115607b224 */ /* 0x002fe200078e0202 */
[----:B------:R-:W-:Y:S01]  /*e170*/  ISETP.LT.OR P1, PT, R0, 0x7a, !P1 ;  /* 0x0000007a0000780c */ /* 0x000fe20004f21670 */
[----:B------:R-:W-:Y:S03]  /*e180*/  BSSY B1, `(.L_x_545) ;  /* 0x0000006000017945 */ /* 0x000fe60003800000 */
[----:B------:R1:W-:Y:S09]  /*e190*/  @!P3 STG.E.U8 desc[UR50][R14.64+0x78], R7 ;  /* 0x000078070e00b986 */ /* 0x0003f2000c101132 */
[----:B------:R-:W-:Y:S05]  /*e1a0*/  @P1 BRA `(.L_x_546) ;  /* 0x00000000000c1947 */ /* 0x000fea0003800000 */
[----:B------:R-:W1:Y:S02]  /*e1b0*/  LDG.E.U8 R16, desc[UR50][R12.64+0x79] ;  /* 0x000079320c107981 */ /* 0x000e64000c1e1100 */
[----:B-1----:R-:W-:-:S05]  /*e1c0*/  PRMT R7, R16, 0x8880, RZ ;  /* 0x0000888010077816 */ /* 0x002fca00000000ff */
[----:B------:R-:W-:-:S07]  /*e1d0*/  IMAD R2, R7, R18, RZ ;  /* 0x0000001207027224 */ /* 0x000fce00078e02ff */
.L_x_546:
[----:B------:R-:W-:Y:S05]  /*e1e0*/  BSYNC B1 ;  /* 0x0000000000017941 */ /* 0x000fea0003800000 */
.L_x_545:
[----:B------:R-:W-:Y:S01]  /*e1f0*/  IMAD R87, R87, R17, R2 ;  /* 0x0000001157577224 */ /* 0x000fe200078e0202 */
[----:B------:R-:W-:Y:S06]  /*e200*/  @P1 BRA `(.L_x_547) ;  /* 0x00000058004c1947 */ /* 0x000fec0003800000 */
[----:B------:R-:W-:-:S04]  /*e210*/  IADD3 R4, P0, R4, UR45, RZ ;  /* 0x0000002d04047c10 */ /* 0x000fc8000ff1e0ff */
[----:B------:R-:W-:-:S05]  /*e220*/  IADD3.X R5, R3, UR44, RZ, P0, !PT ;  /* 0x0000002c03057c10 */ /* 0x000fca00087fe4ff */
[----:B------:R2:W-:Y:S01]  /*e230*/  STG.E.U8 desc[UR50][R4.64+0x79], R87 ;  /* 0x0000795704007986 */ /* 0x0005e2000c101132 */
[----:B------:R-:W-:Y:S05]  /*e240*/  BRA `(.L_x_547) ;  /* 0x00000058003c7947 */ /* 0x000fea0003800000 */
.L_x_36:
[----:B------:R-:W2:Y:S01]  /*e250*/  LDL.LU R6, [R1] ;  /* 0x0000000001067983 */ /* 0x000ea20000300800 */
[----:B------:R-:W-:-:S03]  /*e260*/  ULDC.64 UR4, c[0x0][0x5c0] ;  /* 0x0001700000047ab9 */ /* 0x000fc60000000a00 */
[----:B------:R-:W3:Y:S04]  /*e270*/  LDL.LU R7, [R1+0x4] ;  /* 0x0000040001077983 */ /* 0x000ee80000300800 */
[----:B------:R-:W4:Y:S04]  /*e280*/  LDL.LU R8, [R1+0x8] ;  /* 0x0000080001087983 */ /* 0x000f280000300800 */
        /* <DEDUP_REMOVED lines=29> */
[----:B------:R0:W-:Y:S04]  /*e460*/  STL.64 [R1+0x1a0], R52 ;  /* 0x0001a03401007387 */ /* 0x0001e80000100a00 */
[----:B0-----:R-:W4:Y:S04]  /*e470*/  LDL.LU R52, [R1+0x20] ;  /* 0x0000200001347983 */ /* 0x001f280000300800 */
        /* <DEDUP_REMOVED lines=44> */
[----:B0-----:R-:W4:Y:S01]  /*e740*/  LDL.LU R82, [R1+0xc] ;  /* 0x00000c0001527983 */ /* 0x001f220000300800 */
[----:B------:R-:W-:-:S02]  /*e750*/  ISETP.GE.AND P4, PT, R14, 0x1, PT ;  /* 0x000000010e00780c */ /* 0x000fc40003f86270 */
[----:B------:R-:W-:Y:S01]  /*e760*/  IADD3 R2, P1, R4, UR4, RZ ;  /* 0x0000000404027c10 */ /* 0x000fe2000ff3e0ff */
[----:B------:R-:W4:Y:S01]  /*e770*/  LDL.LU R83, [R1+0xd0] ;  /* 0x0000d00001537983 */ /* 0x000f220000300800 */
[----:B------:R-:W-:Y:S01]  /*e780*/  ISETP.LT.OR P0, PT, R0, 0x1, !P4 ;  /* 0x000000010000780c */ /* 0x000fe20006701670 */
[----:B------:R-:W-:Y:S01]  /*e790*/  IMAD.U32 R236, RZ, RZ, UR45 ;  /* 0x0000002dffec7e24 */ /* 0x000fe2000f8e00ff */
[----:B------:R-:W-:Y:S01]  /*e7a0*/  IADD3.X R3, R15, UR5, RZ, P1, !PT ;  /* 0x000000050f037c10 */ /* 0x000fe20008ffe4ff */
[----:B------:R-:W-:Y:S01]  /*e7b0*/  STL.64 [R1+0x120], R84 ;  /* 0x0001205401007387 */ /* 0x000fe20000100a00 */
[----:B------:R-:W-:Y:S01]  /*e7c0*/  ISETP.GE.AND P3, PT, R14, 0x9, PT ;  /* 0x000000090e00780c */ /* 0x000fe20003f66270 */
[----:B------:R-:W-:Y:S01]  /*e7d0*/  IMAD.U32 R15, RZ, RZ, UR44 ;  /* 0x0000002cff0f7e24 */ /* 0x000fe2000f8e00ff */
[----:B------:R-:W-:Y:S01]  /*e7e0*/  LOP3.LUT R5, R5, 0xffefffff, RZ, 0xc0, !PT ;  /* 0xffefffff05057812 */ /* 0x000fe200078ec0ff */
[----:B------:R-:W-:Y:S01]  /*e7f0*/  STL.64 [R1+0x118], R86 ;  /* 0x0001185601007387 */ /* 0x000fe20000100a00 */
[----:B------:R-:W-:-:S02]  /*e800*/  ISETP.LT.OR P2, PT, R0, 0x9, !P3 ;  /* 0x000000090000780c */ /* 0x000fc40005f41670 */
[----:B------:R-:W-:Y:S01]  /*e810*/  LOP3.LUT R4, R4, 0xfffffffe, RZ, 0xc0, !PT ;  /* 0xfffffffe04047812 */ /* 0x000fe200078ec0ff */
[----:B------:R-:W-:Y:S02]  /*e820*/  STL.64 [R1+0x110], R18 ;  /* 0x0001101201007387 */ /* 0x000fe40000100a00 */
[----:B--2---:R-:W-:-:S05]  /*e830*/  @!P0 IMAD R6, R6, R17, RZ ;  /* 0x0000001106068224 */ /* 0x004fca00078e02ff */
[----:B------:R3:W-:Y:S01]  /*e840*/  @!P0 STG.E.U8 desc[UR50][R2.64], R6 ;  /* 0x0000000602008986 */ /* 0x0007e2000c101132 */
[----:B------:R-:W-:-:S13]  /*e850*/  ISETP.LT.OR P0, PT, R0, 0x2, !P4 ;  /* 0x000000020000780c */ /* 0x000fda0006701670 */
[----:B---3--:R-:W-:-:S05]  /*e860*/  @!P0 IMAD R6, R7, R17, RZ ;  /* 0x0000001107068224 */ /* 0x008fca00078e02ff */
[----:B------:R0:W-:Y:S01]  /*e870*/  @!P0 STG.E.U8 desc[UR50][R2.64+0x1], R6 ;  /* 0x0000010602008986 */ /* 0x0001e2000c101132 */
[----:B------:R-:W-:-:S13]  /*e880*/  ISETP.LT.OR P0, PT, R0, 0x1, !P3 ;  /* 0x000000010000780c */ /* 0x000fda0005f01670 */
[----:B0-----:R-:W-:Y:S01]  /*e890*/  @!P0 IADD3 R6, P1, R2, UR45, RZ ;  /* 0x0000002d02068c10 */ /* 0x001fe2000ff3e0ff */
[----:B----4-:R-:W-:-:S03]  /*e8a0*/  @!P0 IMAD R8, R8, R17, RZ ;  /* 0x0000001108088224 */ /* 0x010fc600078e02ff */
[----:B------:R-:W-:-:S05]  /*e8b0*/  @!P0 IADD3.X R7, R3, UR44, RZ, P1, !PT ;  /* 0x0000002c03078c10 */ /* 0x000fca0008ffe4ff */
[----:B------:R0:W-:Y:S01]  /*e8c0*/  @!P0 STG.E.U8 desc[UR50][R6.64], R8 ;  /* 0x0000000806008986 */ /* 0x0001e2000c101132 */
[----:B------:R-:W-:-:S13]  /*e8d0*/  ISETP.LT.OR P0, PT, R0, 0x2, !P3 ;  /* 0x000000020000780c */ /* 0x000fda0005f01670 */
[----:B0-----:R-:W-:-:S04]  /*e8e0*/  @!P0 IADD3 R6, P1, R2, UR45, RZ ;  /* 0x0000002d02068c10 */ /* 0x001fc8000ff3e0ff */
[----:B------:R-:W-:Y:S02]  /*e8f0*/  @!P0 IADD3.X R7, R3, UR44, RZ, P1, !PT ;  /* 0x0000002c03078c10 */ /* 0x000fe40008ffe4ff */
[----:B------:R-:W-:Y:S01]  /*e900*/  ISETP.LT.OR P1, PT, R0, 0xa, !P4 ;  /* 0x0000000a0000780c */ /* 0x000fe20006721670 */
[----:B------:R-:W-:-:S05]  /*e910*/  @!P0 IMAD R8, R82, R17, RZ ;  /* 0x0000001152088224 */ /* 0x000fca00078e02ff */
[----:B------:R0:W-:Y:S01]  /*e920*/  @!P0 STG.E.U8 desc[UR50][R6.64+0x1], R8 ;  /* 0x0000010806008986 */ /* 0x0001e2000c101132 */
[----:B------:R-:W-:-:S06]  /*e930*/  ISETP.LT.OR P0, PT, R0, 0x9, !P4 ;  /* 0x000000090000780c */ /* 0x000fcc0006701670 */
[----:B0-----:R-:W-:-:S07]  /*e940*/  @!P1 IMAD R6, R12, R17, RZ ;  /* 0x000000110c069224 */ /* 0x001fce00078e02ff */
[-C--:B------:R-:W-:Y:S02]  /*e950*/  @!P0 IMAD R7, R13, R17.reuse, RZ ;  /* 0x000000110d078224 */ /* 0x080fe400078e02ff */
[----:B------:R-:W-:Y:S01]  /*e960*/  @!P2 IMAD R8, R11, R17, RZ ;  /* 0x000000110b08a224 */ /* 0x000fe200078e02ff */
[----:B------:R0:W-:Y:S01]  /*e970*/  @!P1 STG.E.U8 desc[UR50][R2.64+0x9], R6 ;  /* 0x0000090602009986 */ /* 0x0001e2000c101132 */
[----:B------:R-:W-:-:S03]  /*e980*/  IMAD.U32 R12, RZ, RZ, UR45 ;  /* 0x0000002dff0c7e24 */ /* 0x000fc6000f8e00ff */
[----:B------:R1:W-:Y:S01]  /*e990*/  @!P0 STG.E.U8 desc[UR50][R2.64+0x8], R7 ;  /* 0x0000080702008986 */ /* 0x0003e2000c101132 */
[----:B------:R-:W-:Y:S02]  /*e9a0*/  ISETP.LT.OR P0, PT, R0, 0xa, !P3 ;  /* 0x0000000a0000780c */ /* 0x000fe40005f01670 */
[----:B0-----:R-:W-:-:S04]  /*e9b0*/  @!P2 IADD3 R6, P1, R2, UR45, RZ ;  /* 0x0000002d0206ac10 */ /* 0x001fc8000ff3e0ff */
[----:B-1----:R-:W-:-:S05]  /*e9c0*/  @!P2 IADD3.X R7, R3, UR44, RZ, P1, !PT ;  /* 0x0000002c0307ac10 */ /* 0x002fca0008ffe4ff */
[----:B------:R0:W-:Y:S02]  /*e9d0*/  @!P2 STG.E.U8 desc[UR50][R6.64+0x8], R8 ;  /* 0x000008080600a986 */ /* 0x0001e4000c101132 */
[----:B0-----:R-:W-:Y:S01]  /*e9e0*/  @!P0 IADD3 R6, P1, R2, UR45, RZ ;  /* 0x0000002d02068c10 */ /* 0x001fe2000ff3e0ff */
[----:B------:R-:W-:Y:S02]  /*e9f0*/  @!P0 IMAD R8, R10, R17, RZ ;  /* 0x000000110a088224 */ /* 0x000fe400078e02ff */
[----:B------:R-:W-:Y:S01]  /*ea00*/  IMAD.U32 R10, RZ, RZ, UR45 ;  /* 0x0000002dff0a7e24 */ /* 0x000fe2000f8e00ff */
[----:B------:R-:W-:-:S05]  /*ea10*/  @!P0 IADD3.X R7, R3, UR44, RZ, P1, !PT ;  /* 0x0000002c03078c10 */ /* 0x000fca0008ffe4ff */
[----:B------:R0:W-:Y:S01]  /*ea20*/  @!P0 STG.E.U8 desc[UR50][R6.64+0x9], R8 ;  /* 0x0000090806008986 */ /* 0x0001e2000c101132 */
[----:B------:R-:W-:-:S04]  /*ea30*/  ISETP.GE.AND P0, PT, R14, 0x89, PT ;  /* 0x000000890e00780c */ /* 0x000fc80003f06270 */
[C---:B------:R-:W-:Y:S02]  /*ea40*/  ISETP.LT.OR P2, PT, R0.reuse, 0x9, !P0 ;  /* 0x000000090000780c */ /* 0x040fe40004741670 */
[----:B------:R-:W-:Y:S01]  /*ea50*/  ISETP.LT.OR P1, PT, R0, 0xa, !P0 ;  /* 0x0000000a0000780c */ /* 0x000fe20004721670 */
[----:B0-----:R-:W-:-:S10]  /*ea60*/  IMAD.U32 R6, RZ, RZ, UR44 ;  /* 0x0000002cff067e24 */ /* 0x001fd4000f8e00ff */
[--C-:B------:R-:W-:Y:S02]  /*ea70*/  @!P2 IADD3 R10, P5, P6, R10, UR43, R2.reuse ;  /* 0x0000002b0a0aac10 */ /* 0x100fe4000febe002 */
[----:B------:R-:W-:Y:S01]  /*ea80*/  @P2 LOP3.LUT R5, R5, 0x100000, RZ, 0xfc, !PT ;  /* 0x0010000005052812 */ /* 0x000fe200078efcff */
[----:B------:R-:W-:Y:S01]  /*ea90*/  @!P1 IMAD R159, R159, R17, RZ ;  /* 0x000000119f9f9224 */ /* 0x000fe200078e02ff */
[--C-:B------:R-:W-:Y:S02]  /*eaa0*/  @!P2 IADD3.X R11, R6, UR42, R3.reuse, P5, P6 ;  /* 0x0000002a060bac10 */ /* 0x100fe4000afec403 */
[----:B------:R-:W-:Y:S02]  /*eab0*/  @!P1 IADD3 R12, P5, P6, R12, UR43, R2 ;  /* 0x0000002b0c0c9c10 */ /* 0x000fe4000febe002 */
[----:B------:R-:W-:Y:S02]  /*eac0*/  ISETP.LT.OR P2, PT, R0, 0x11, !P0 ;  /* 0x000000110000780c */ /* 0x000fe40004741670 */
[----:B------:R-:W-:-:S02]  /*ead0*/  @!P1 IADD3.X R13, R6, UR42, R3, P5, P6 ;  /* 0x0000002a060d9c10 */ /* 0x000fc4000afec403 */
[C---:B------:R-:W-:Y:S02]  /*eae0*/  ISETP.LT.OR P5, PT, R0.reuse, 0x11, !P4 ;  /* 0x000000110000780c */ /* 0x040fe400067a1670 */
[----:B------:R-:W-:Y:S02]  /*eaf0*/  ISETP.LT.OR P6, PT, R0, 0x12, !P4 ;  /* 0x000000120000780c */ /* 0x000fe400067c1670 */
[----:B------:R-:W-:-:S05]  /*eb00*/  LOP3.LUT R5, R5, 0xfffffdff, RZ, 0xc0, !PT ;  /* 0xfffffdff05057812 */ /* 0x000fca00078ec0ff */
[----:B------:R-:W-:-:S04]  /*eb10*/  @P2 LOP3.LUT R4, R4, 0x1, RZ, 0xfc, !PT ;  /* 0x0000000104042812 */ /* 0x000fc800078efcff */
[----:B------:R-:W-:Y:S01]  /*eb20*/  @!P5 IMAD R6, R52, R17, RZ ;  /* 0x000000113406d224 */ /* 0x000fe200078e02ff */
[----:B------:R-:W-:-:S04]  /*eb30*/  LOP3.LUT R4, R4, 0xfffffffd, RZ, 0xc0, !PT ;  /* 0xfffffffd04047812 */ /* 0x000fc800078ec0ff */
[----:B------:R0:W-:Y:S01]  /*eb40*/  @!P5 STG.E.U8 desc[UR50][R2.64+0x10], R6 ;  /* 0x000010060200d986 */ /* 0x0001e2000c101132 */
[----:B------:R-:W-:Y:S01]  /*eb50*/  ISETP.LT.OR P5, PT, R0, 0x11, !P3 ;  /* 0x000000110000780c */ /* 0x000fe20005fa1670 */
[----:B0-----:R-:W-:-:S12]  /*eb60*/  @!P6 IMAD R6, R21, R17, RZ ;  /* 0x000000111506e224 */ /* 0x001fd800078e02ff */
[----:B------:R-:W-:Y:S02]  /*eb70*/  @!P5 IMAD R8, R20, R17, RZ ;  /* 0x000000111408d224 */ /* 0x000fe400078e02ff */
[----:B------:R-:W-:Y:S01]  /*eb80*/  IMAD.U32 R20, RZ, RZ, UR45 ;  /* 0x0000002dff147e24 */ /* 0x000fe2000f8e00ff */
[----:B------:R0:W-:Y:S02]  /*eb90*/  @!P6 STG.E.U8 desc[UR50][R2.64+0x11], R6 ;  /* 0x000011060200e986 */ /* 0x0001e4000c101132 */
[----:B0-----:R-:W-:-:S04]  /*eba0*/  @!P5 IADD3 R6, P6, R2, UR45, RZ ;  /* 0x0000002d0206dc10 */ /* 0x001fc8000ffde0ff */
[----:B------:R-:W-:-:S05]  /*ebb0*/  @!P5 IADD3.X R7, R3, UR44, RZ, P6, !PT ;  /* 0x0000002c0307dc10 */ /* 0x000fca000b7fe4ff */
[----:B------:R0:W-:Y:S01]  /*ebc0*/  @!P5 STG.E.U8 desc[UR50][R6.64+0x10], R8 ;  /* 0x000010080600d986 */ /* 0x0001e2000c101132 */
[----:B------:R-:W-:Y:S01]  /*ebd0*/  @!P2 IADD3 R20, P5, P6, R20, UR43, R2 ;  /* 0x0000002b1414ac10 */ /* 0x000fe2000febe002 */
[----:B0-----:R-:W-:-:S05]  /*ebe0*/  IMAD.U32 R6, RZ, RZ, UR44 ;  /* 0x0000002cff067e24 */ /* 0x001fca000f8e00ff */
[----:B------:R-:W-:Y:S02]  /*ebf0*/  @!P2 IADD3.X R21, R6, UR42, R3, P5, P6 ;  /* 0x0000002a0615ac10 */ /* 0x000fe4000afec403 */
[C---:B------:R-:W-:Y:S02]  /*ec00*/  ISETP.LT.OR P5, PT, R0.reuse, 0x12, !P3 ;  /* 0x000000120000780c */ /* 0x040fe40005fa1670 */
[----:B------:R-:W-:-:S11]  /*ec10*/  ISETP.LT.OR P2, PT, R0, 0x12, !P0 ;  /* 0x000000120000780c */ /* 0x000fd60004741670 */
[----:B------:R-:W-:Y:S01]  /*ec20*/  @!P5 IADD3 R6, P6, R2, UR45, RZ ;  /* 0x0000002d0206dc10 */ /* 0x000fe2000ffde0ff */
[----:B------:R-:W-:Y:S01]  /*ec30*/  @!P5 IMAD R8, R53, R17, RZ ;  /* 0x000000113508d224 */ /* 0x000fe200078e02ff */
[----:B------:R-:W-:Y:S02]  /*ec40*/  @P2 LOP3.LUT R4, R4, 0x2, RZ, 0xfc, !PT ;  /* 0x0000000204042812 */ /* 0x000fe400078efcff */
[----:B------:R-:W-:Y:S02]  /*ec50*/  @!P5 IADD3.X R7, R3, UR44, RZ, P6, !PT ;  /* 0x0000002c0307dc10 */ /* 0x000fe4000b7fe4ff */
[----:B------:R-:W-:-:S03]  /*ec60*/  LOP3.LUT R4, R4, 0xfffffffb, RZ, 0xc0, !PT ;  /* 0xfffffffb04047812 */ /* 0x000fc600078ec0ff */
[----:B------:R0:W-:Y:S02]  /*ec70*/  @!P5 STG.E.U8 desc[UR50][R6.64+0x11], R8 ;  /* 0x000011080600d986 */ /* 0x0001e4000c101132 */
[----:B0-----:R-:W-:Y:S02]  /*ec80*/  IMAD.U32 R6, RZ, RZ, UR45 ;  /* 0x0000002dff067e24 */ /* 0x001fe4000f8e00ff */
[----:B------:R-:W-:-:S03]  /*ec90*/  IMAD.U32 R7, RZ, RZ, UR44 ;  /* 0x0000002cff077e24 */ /* 0x000fc6000f8e00ff */
[----:B------:R-:W-:-:S04]  /*eca0*/  @!P2 IADD3 R52, P5, P6, R6, UR43, R2 ;  /* 0x0000002b0634ac10 */ /* 0x000fc8000febe002 */
[----:B------:R-:W-:Y:S02]  /*ecb0*/  @!P2 IADD3.X R53, R7, UR42, R3, P5, P6 ;  /* 0x0000002a0735ac10 */ /* 0x000fe4000afec403 */
[C---:B------:R-:W-:Y:S02]  /*ecc0*/  ISETP.LT.OR P5, PT, R0.reuse, 0x19, !P4 ;  /* 0x000000190000780c */ /* 0x040fe400067a1670 */
[----:B------:R-:W-:-:S11]  /*ecd0*/  ISETP.LT.OR P2, PT, R0, 0x19, !P0 ;  /* 0x000000190000780c */ /* 0x000fd60004741670 */
[----:B------:R-:W-:Y:S02]  /*ece0*/  @!P5 IMAD R6, R56, R17, RZ ;  /* 0x000000113806d224 */ /* 0x000fe400078e02ff */
[----:B------:R-:W-:-:S03]  /*ecf0*/  @P2 LOP3.LUT R4, R4, 0x4, RZ, 0xfc, !PT ;  /* 0x0000000404042812 */ /* 0x000fc600078efcff */
[----:B------:R0:W-:Y:S01]  /*ed00*/  @!P5 STG.E.U8 desc[UR50][R2.64+0x18], R6 ;  /* 0x000018060200d986 */ /* 0x0001e2000c101132 */
[----:B------:R-:W-:Y:S02]  /*ed10*/  ISETP.LT.OR P5, PT, R0, 0x1a, !P4 ;  /* 0x0000001a0000780c */ /* 0x000fe400067a1670 */
[----:B------:R-:W-:-:S11]  /*ed20*/  LOP3.LUT R4, R4, 0xffffffdf, RZ, 0xc0, !PT ;  /* 0xffffffdf04047812 */ /* 0x000fd600078ec0ff */
[----:B0-----:R-:W-:-:S05]  /*ed30*/  @!P5 IMAD R6, R54, R17, RZ ;  /* 0x000000113606d224 */ /* 0x001fca00078e02ff */
[----:B------:R0:W-:Y:S01]  /*ed40*/  @!P5 STG.E.U8 desc[UR50][R2.64+0x19], R6 ;  /* 0x000019060200d986 */ /* 0x0001e2000c101132 */
[----:B------:R-:W-:-:S13]  /*ed50*/  ISETP.LT.OR P5, PT, R0, 0x19, !P3 ;  /* 0x000000190000780c */ /* 0x000fda0005fa1670 */
[----:B0-----:R-:W-:Y:S01]  /*ed60*/  @!P5 IADD3 R6, P6, R2, UR45, RZ ;  /* 0x0000002d0206dc10 */ /* 0x001fe2000ffde0ff */
[----:B------:R-:W-:-:S03]  /*ed70*/  @!P5 IMAD R8, R55, R17, RZ ;  /* 0x000000113708d224 */ /* 0x000fc600078e02ff */
[----:B------:R-:W-:-:S05]  /*ed80*/  @!P5 IADD3.X R7, R3, UR44, RZ, P6, !PT ;  /* 0x0000002c0307dc10 */ /* 0x000fca000b7fe4ff */
[----:B------:R0:W-:Y:S02]  /*ed90*/  @!P5 STG.E.U8 desc[UR50][R6.64+0x18], R8 ;  /* 0x000018080600d986 */ /* 0x0001e4000c101132 */
[----:B0-----:R-:W-:Y:S02]  /*eda0*/  IMAD.U32 R6, RZ, RZ, UR45 ;  /* 0x0000002dff067e24 */ /* 0x001fe4000f8e00ff */
[----:B------:R-:W-:-:S03]  /*edb0*/  IMAD.U32 R7, RZ, RZ, UR44 ;  /* 0x0000002cff077e24 */ /* 0x000fc6000f8e00ff */
[----:B------:R-:W-:-:S04]  /*edc0*/  @!P2 IADD3 R54, P5, P6, R6, UR43, R2 ;  /* 0x0000002b0636ac10 */ /* 0x000fc8000febe002 */
        /* <DEDUP_REMOVED lines=54> */
[----:B------:R-:W-:Y:S02]  /*f130*/  @!P5 IMAD R8, R216, R17, RZ ;  /* 0x00000011d808d224 */ /* 0x000fe400078e02ff */
[----:B------:R-:W-:Y:S01]  /*f140*/  IMAD.U32 R216, RZ, RZ, UR45 ;  /* 0x0000002dffd87e24 */ /* 0x000fe2000f8e00ff */
        /* <DEDUP_REMOVED lines=9> */
[----:B------:R-:W-:Y:S01]  /*f1e0*/  @P2 LOP3.LUT R4, R4, 0x200, RZ, 0xfc, !PT ;  /* 0x0000020004042812 */ /* 0x000fe200078efcff */
[----:B------:R-:W-:Y:S01]  /*f1f0*/  IMAD.U32 R218, RZ, RZ, UR45 ;  /* 0x0000002dffda7e24 */ /* 0x000fe2000f8e00ff */
[----:B------:R-:W-:Y:S02]  /*f200*/  @!P5 IADD3.X R7, R3, UR44, RZ, P6, !PT ;  /* 0x0000002c0307dc10 */ /* 0x000fe4000b7fe4ff */
[----:B------:R-:W-:-:S03]  /*f210*/  LOP3.LUT R4, R4, 0x7fffffff, RZ, 0xc0, !PT ;  /* 0x7fffffff04047812 */ /* 0x000fc600078ec0ff */
[----:B------:R0:W-:Y:S01]  /*f220*/  @!P5 STG.E.U8 desc[UR50][R6.64+0x29], R8 ;  /* 0x000029080600d986 */ /* 0x0001e2000c101132 */
[----:B------:R-:W-:Y:S01]  /*f230*/  @!P2 IADD3 R218, P5, P6, R218, UR43, R2 ;  /* 0x0000002bdadaac10 */ /* 0x000fe2000febe002 */
[----:B0-----:R-:W-:-:S05]  /*f240*/  IMAD.U32 R6, RZ, RZ, UR44 ;  /* 0x0000002cff067e24 */ /* 0x001fca000f8e00ff */
        /* <DEDUP_REMOVED lines=216> */
[----:B------:R-:W-:-:S13]  /*ffd0*/  ISETP.LT.OR P5, PT, R0, 0x6a, !P4 ;  /* 0x0000006a0000780c */ /* 0x000fda00067a1670 */
[----:B0-----:R-:W-:-:S05]  /*ffe0*/  @!P5 IMAD R6, R235, R17, RZ ;  /* 0x00000011eb06d224 */ /* 0x001fca00078e02ff */
[----:B------:R0:W-:Y:S01]  /*fff0*/  @!P5 STG.E.U8 desc[UR50][R2.64+0x69], R6 ;  /* 0x000069060200d986 */ /* 0x0001e2000c101132 */
[----:B------:R-:W-:-:S13]  /*10000*/  ISETP.LT.OR P5, PT, R0, 0x69, !P3 ;  /* 0x000000690000780c */ /* 0x000fda0005fa1670 */
[----:B0-----:R-:W-:Y:S01]  /*10010*/  @!P5 IADD3 R6, P6, R2, UR45, RZ ;  /* 0x0000002d0206dc10 */ /* 0x001fe2000ffde0ff */
[----:B------:R-:W-:Y:S02]  /*10020*/  @!P5 IMAD R8, R234, R17, RZ ;  /* 0x00000011ea08d224 */ /* 0x000fe400078e02ff */
[----:B------:R-:W-:Y:S01]  /*10030*/  IMAD.U32 R234, RZ, RZ, UR45 ;  /* 0x0000002dffea7e24 */ /* 0x000fe2000f8e00ff */
        /* <DEDUP_REMOVED lines=21> */
[----:B------:R-:W-:Y:S01]  /*10190*/  @P2 LOP3.LUT R4, R4, 0x40000000, RZ, 0xfc, !PT ;  /* 0x4000000004042812 */ /* 0x000fe200078efcff */
[----:B------:R-:W-:Y:S02]  /*101a0*/  IMAD.U32 R232, RZ, RZ, UR45 ;  /* 0x0000002dffe87e24 */ /* 0x000fe4000f8e00ff */
        /* <DEDUP_REMOVED lines=28> */
[C---:B------:R-:W-:Y:S02]  /*10370*/  ISETP.LT.OR P4, PT, R0.reuse, 0x7a, !P4 ;  /* 0x0000007a0000780c */ /* 0x040fe40006781670 */
[----:B------:R-:W-:Y:S02]  /*10380*/  ISETP.LT.OR P6, PT, R0, 0x79, !P0 ;  /* 0x000000790000780c */ /* 0x000fe400047c1670 */
[C---:B------:R-:W-:Y:S02]  /*10390*/  LOP3.LUT P2, RZ, R5.reuse, 0x100000, RZ, 0xc0, !PT ;  /* 0x0010000005ff7812 */ /* 0x040fe4000784c0ff */
[----:B------:R-:W-:-:S05]  /*103a0*/  LOP3.LUT R5, R5, 0xfffdffff, RZ, 0xc0, !PT ;  /* 0xfffdffff05057812 */ /* 0x000fca00078ec0ff */
[-C--:B------:R-:W-:Y:S02]  /*103b0*/  @!P5 IMAD R6, R228, R17.reuse, RZ ;  /* 0x00000011e406d224 */ /* 0x080fe400078e02ff */
[----:B------:R-:W-:Y:S02]  /*103c0*/  IMAD.U32 R228, RZ, RZ, UR45 ;  /* 0x0000002dffe47e24 */ /* 0x000fe4000f8e00ff */
[----:B------:R-:W-:Y:S01]  /*103d0*/  @P6 LOP3.LUT R4, R4, 0x8, RZ, 0xfc, !PT ;  /* 0x0000000804046812 */ /* 0x000fe200078efcff */
[----:B------:R0:W-:Y:S01]  /*103e0*/  @!P5 STG.E.U8 desc[UR50][R2.64+0x78], R6 ;  /* 0x000078060200d986 */ /* 0x0001e2000c101132 */
[-C--:B------:R-:W-:Y:S02]  /*103f0*/  @!P2 IMAD R158, R158, R17.reuse, RZ ;  /* 0x000000119e9ea224 */ /* 0x080fe400078e02ff */
[----:B------:R-:W-:Y:S01]  /*10400*/  LOP3.LUT R4, R4, 0xdfffffff, RZ, 0xc0, !PT ;  /* 0xdfffffff04047812 */ /* 0x000fe200078ec0ff */
[----:B0-----:R-:W-:-:S05]  /*10410*/  @!P4 IMAD R6, R23, R17, RZ ;  /* 0x000000111706c224 */ /* 0x001fca00078e02ff */
[----:B------:R0:W-:Y:S01]  /*10420*/  @!P4 STG.E.U8 desc[UR50][R2.64+0x79], R6 ;  /* 0x000079060200c986 */ /* 0x0001e2000c101132 */
[C---:B------:R-:W-:Y:S02]  /*10430*/  ISETP.LT.OR P4, PT, R0.reuse, 0x79, !P3 ;  /* 0x000000790000780c */ /* 0x040fe40005f81670 */
[----:B------:R-:W-:-:S11]  /*10440*/  ISETP.LT.OR P3, PT, R0, 0x7a, !P3 ;  /* 0x0000007a0000780c */ /* 0x000fd60005f61670 */
[----:B0-----:R-:W-:Y:S01]  /*10450*/  @!P4 IADD3 R6, P5, R2, UR45, RZ ;  /* 0x0000002d0206cc10 */ /* 0x001fe2000ffbe0ff */
[----:B------:R-:W-:Y:S02]  /*10460*/  @!P4 IMAD R8, R22, R17, RZ ;  /* 0x000000111608c224 */ /* 0x000fe400078e02ff */
[----:B------:R-:W-:Y:S01]  /*10470*/  IMAD.U32 R22, RZ, RZ, UR45 ;  /* 0x0000002dff167e24 */ /* 0x000fe2000f8e00ff */
[----:B------:R-:W-:Y:S02]  /*10480*/  @!P4 IADD3.X R7, R3, UR44, RZ, P5, !PT ;  /* 0x0000002c0307cc10 */ /* 0x000fe4000affe4ff */
[----:B------:R-:W-:-:S03]  /*10490*/  ISETP.GE.AND P5, PT, R14, 0x81, PT ;  /* 0x000000810e00780c */ /* 0x000fc60003fa6270 */
[----:B------:R0:W-:Y:S02]  /*104a0*/  @!P4 STG.E.U8 desc[UR50][R6.64+0x78], R8 ;  /* 0x000078080600c986 */ /* 0x0001e4000c101132 */
[----:B0-----:R-:W-:Y:S01]  /*104b0*/  @!P3 IADD3 R6, P4, R2, UR45, RZ ;  /* 0x0000002d0206bc10 */ /* 0x001fe2000ff9e0ff */
[----:B------:R-:W-:-:S03]  /*104c0*/  @!P3 IMAD R8, R9, R17, RZ ;  /* 0x000000110908b224 */ /* 0x000fc600078e02ff */
[----:B------:R-:W-:-:S05]  /*104d0*/  @!P3 IADD3.X R7, R3, UR44, RZ, P4, !PT ;  /* 0x0000002c0307bc10 */ /* 0x000fca000a7fe4ff */
[----:B------:R0:W-:Y:S02]  /*104e0*/  @!P3 STG.E.U8 desc[UR50][R6.64+0x79], R8 ;  /* 0x000079080600b986 */ /* 0x0001e4000c101132 */
[----:B0-----:R-:W-:-:S04]  /*104f0*/  IADD3 R6, P3, R2, UR43, RZ ;  /* 0x0000002b02067c10 */ /* 0x001fc8000ff7e0ff */
[----:B------:R-:W-:Y:S02]  /*10500*/  IADD3.X R7, R3, UR42, RZ, P3, !PT ;  /* 0x0000002a03077c10 */ /* 0x000fe40009ffe4ff */
[----:B------:R-:W-:-:S13]  /*10510*/  ISETP.LT.OR P3, PT, R0, 0x1, !P5 ;  /* 0x000000010000780c */ /* 0x000fda0006f61670 */
[----:B------:R-:W-:-:S05]  /*10520*/  @!P3 IMAD R152, R152, R17, RZ ;  /* 0x000000119898b224 */ /* 0x000fca00078e02ff */
[----:B------:R-:W-:Y:S01]  /*10530*/  @!P3 STG.E.U8 desc[UR50][R6.64], R152 ;  /* 0x000000980600b986 */ /* 0x000fe2000c101132 */
[----:B------:R-:W-:-:S13]  /*10540*/  ISETP.LT.OR P3, PT, R0, 0x2, !P5 ;  /* 0x000000020000780c */ /* 0x000fda0006f61670 */
[----:B------:R-:W-:-:S05]  /*10550*/  @!P3 IMAD R153, R153, R17, RZ ;  /* 0x000000119999b224 */ /* 0x000fca00078e02ff */
[----:B------:R-:W-:Y:S01]  /*10560*/  @!P3 STG.E.U8 desc[UR50][R6.64+0x1], R153 ;  /* 0x000001990600b986 */ /* 0x000fe2000c101132 */
[----:B------:R-:W-:-:S13]  /*10570*/  ISETP.LT.OR P3, PT, R0, 0x1, !P0 ;  /* 0x000000010000780c */ /* 0x000fda0004761670 */
[----:B------:R-:W-:Y:S01]  /*10580*/  @!P3 IADD3 R8, P4, R6, UR45, RZ ;  /* 0x0000002d0608bc10 */ /* 0x000fe2000ff9e0ff */
[----:B------:R-:W-:-:S03]  /*10590*/  @!P3 IMAD R154, R154, R17, RZ ;  /* 0x000000119a9ab224 */ /* 0x000fc600078e02ff */
[----:B------:R-:W-:-:S05]  /*105a0*/  @!P3 IADD3.X R9, R7, UR44, RZ, P4, !PT ;  /* 0x0000002c0709bc10 */ /* 0x000fca000a7fe4ff */
[----:B------:R0:W-:Y:S01]  /*105b0*/  @!P3 STG.E.U8 desc[UR50][R8.64], R154 ;  /* 0x0000009a0800b986 */ /* 0x0001e2000c101132 */
[----:B------:R-:W-:Y:S01]  /*105c0*/  @!P6 IADD3 R236, P3, P4, R236, UR43, R2 ;  /* 0x0000002bececec10 */ /* 0x000fe2000fc7e002 */
[----:B0-----:R-:W-:-:S05]  /*105d0*/  IMAD.U32 R8, RZ, RZ, UR44 ;  /* 0x0000002cff087e24 */ /* 0x001fca000f8e00ff */
[----:B------:R-:W-:Y:S02]  /*105e0*/  @!P6 IADD3.X R237, R8, UR42, R3, P3, P4 ;  /* 0x0000002a08edec10 */ /* 0x000fe40009fe8403 */
[C---:B------:R-:W-:Y:S02]  /*105f0*/  ISETP.LT.OR P4, PT, R0.reuse, 0x7a, !P0 ;  /* 0x0000007a0000780c */ /* 0x040fe40004781670 */
[----:B------:R-:W-:-:S11]  /*10600*/  ISETP.LT.OR P0, PT, R0, 0x2, !P0 ;  /* 0x000000020000780c */ /* 0x000fd60004701670 */
[----:B------:R-:W-:Y:S02]  /*10610*/  @!P4 IADD3 R234, P3, P6, R234, UR43, R2 ;  /* 0x0000002beaeacc10 */ /* 0x000fe4000fe7e002 */
[----:B------:R-:W-:Y:S01]  /*10620*/  @!P0 IMAD R155, R155, R17, RZ ;  /* 0x000000119b9b8224 */ /* 0x000fe200078e02ff */
[----:B------:R-:W-:Y:S02]  /*10630*/  @P4 LOP3.LUT R5, R5, 0x20000, RZ, 0xfc, !PT ;  /* 0x0002000005054812 */ /* 0x000fe400078efcff */
[----:B------:R-:W-:Y:S02]  /*10640*/  @!P4 IADD3.X R235, R8, UR42, R3, P3, P6 ;  /* 0x0000002a08ebcc10 */ /* 0x000fe40009fec403 */
[----:B------:R-:W-:-:S04]  /*10650*/  @!P0 IADD3 R8, P3, R6, UR45, RZ ;  /* 0x0000002d06088c10 */ /* 0x000fc8000ff7e0ff */
[----:B------:R-:W-:-:S05]  /*10660*/  @!P0 IADD3.X R9, R7, UR44, RZ, P3, !PT ;  /* 0x0000002c07098c10 */ /* 0x000fca0009ffe4ff */
[----:B------:R0:W-:Y:S01]  /*10670*/  @!P0 STG.E.U8 desc[UR50][R8.64+0x1], R155 ;  /* 0x0000019b08008986 */ /* 0x0001e2000c101132 */
[----:B------:R-:W-:-:S04]  /*10680*/  ISETP.GE.AND P0, PT, R14, 0x109, PT ;  /* 0x000001090e00780c */ /* 0x000fc80003f06270 */
[----:B------:R-:W-:Y:S01]  /*10690*/  ISETP.LT.OR P4, PT, R0, 0x9, !P0 ;  /* 0x000000090000780c */ /* 0x000fe20004781670 */
[----:B0-----:R-:W-:Y:S02]  /*106a0*/  IMAD.U32 R8, RZ, RZ, UR44 ;  /* 0x0000002cff087e24 */ /* 0x001fe4000f8e00ff */
[----:B------:R-:W-:-:S10]  /*106b0*/  IMAD.U32 R9, RZ, RZ, UR44 ;  /* 0x0000002cff097e24 */ /* 0x000fd4000f8e00ff */
[----:B------:R-:W-:Y:S02]  /*106c0*/  @!P4 IADD3 R232, P3, P6, R232, UR47, R2 ;  /* 0x0000002fe8e8cc10 */ /* 0x000fe4000fe7e002 */
[----:B------:R-:W-:Y:S02]  /*106d0*/  @P4 LOP3.LUT R4, R4, 0x20000000, RZ, 0xfc, !PT ;  /* 0x2000000004044812 */ /* 0x000fe400078efcff */
[----:B------:R-:W-:Y:S02]  /*106e0*/  @!P4 IADD3.X R233, R8, UR46, R3, P3, P6 ;  /* 0x0000002e08e9cc10 */ /* 0x000fe40009fec403 */
[C---:B------:R-:W-:Y:S02]  /*106f0*/  ISETP.LT.OR P3, PT, R0.reuse, 0x9, !P5 ;  /* 0x000000090000780c */ /* 0x040fe40006f61670 */
[----:B------:R-:W-:Y:S02]  /*10700*/  ISETP.LT.OR P4, PT, R0, 0xa, !P0 ;  /* 0x0000000a0000780c */ /* 0x000fe40004781670 */
[----:B------:R-:W-:-:S09]  /*10710*/  LOP3.LUT R4, R4, 0xf7ffffff, RZ, 0xc0, !PT ;  /* 0xf7ffffff04047812 */ /* 0x000fd200078ec0ff */
[----:B------:R-:W-:Y:S02]  /*10720*/  @!P3 IMAD R156, R156, R17, RZ ;  /* 0x000000119c9cb224 */ /* 0x000fe400078e02ff */
[----:B------:R-:W-:-:S03]  /*10730*/  @P4 LOP3.LUT R4, R4, 0x8000000, RZ, 0xfc, !PT ;  /* 0x0800000004044812 */ /* 0x000fc600078efcff */
[----:B------:R-:W-:Y:S01]  /*10740*/  @!P3 STG.E.U8 desc[UR50][R6.64+0x8], R156 ;  /* 0x0000089c0600b986 */ /* 0x000fe2000c101132 */
[----:B------:R-:W-:Y:S02]  /*10750*/  @!P4 IADD3 R230, P3, P6, R230, UR47, R2 ;  /* 0x0000002fe6e6cc10 */ /* 0x000fe4000fe7e002 */
[----:B------:R-:W-:Y:S02]  /*10760*/  LOP3.LUT R4, R4, 0xfbffffff, RZ, 0xc0, !PT ;  /* 0xfbffffff04047812 */ /* 0x000fe400078ec0ff */
[----:B------:R-:W-:Y:S02]  /*10770*/  @!P4 IADD3.X R231, R8, UR46, R3, P3, P6 ;  /* 0x0000002e08e7cc10 */ /* 0x000fe40009fec403 */
[C---:B------:R-:W-:Y:S02]  /*10780*/  ISETP.LT.OR P3, PT, R0.reuse, 0xa, !P5 ;  /* 0x0000000a0000780c */ /* 0x040fe40006f61670 */
[C---:B------:R-:W-:Y:S02]  /*10790*/  ISETP.LT.OR P4, PT, R0.reuse, 0x11, !P0 ;  /* 0x000000110000780c */ /* 0x040fe40004781670 */
[----:B------:R-:W-:-:S09]  /*107a0*/  ISETP.LT.OR P6, PT, R0, 0x19, !P0 ;  /* 0x000000190000780c */ /* 0x000fd200047c1670 */
[----:B------:R-:W-:Y:S02]  /*107b0*/  @!P3 IMAD R157, R157, R17, RZ ;  /* 0x000000119d9db224 */ /* 0x000fe400078e02ff */
[----:B------:R-:W-:-:S03]  /*107c0*/  @P4 LOP3.LUT R4, R4, 0x4000000, RZ, 0xfc, !PT ;  /* 0x0400000004044812 */ /* 0x000fc600078efcff */
[----:B------:R-:W-:Y:S01]  /*107d0*/  @!P3 STG.E.U8 desc[UR50][R6.64+0x9], R157 ;  /* 0x0000099d0600b986 */ /* 0x000fe2000c101132 */
[----:B------:R-:W-:-:S03]  /*107e0*/  LOP3.LUT R4, R4, 0xfdffffff, RZ, 0xc0, !PT ;  /* 0xfdffffff04047812 */ /* 0x000fc600078ec0ff */
[----:B------:R0:W-:Y:S01]  /*107f0*/  @!P2 STG.E.U8 desc[UR50][R10.64+0x8], R158 ;  /* 0x0000089e0a00a986 */ /* 0x0001e2000c101132 */
[----:B------:R-:W-:-:S03]  /*10800*/  @!P4 IADD3 R228, P2, P3, R228, UR47, R2 ;  /* 0x0000002fe4e4cc10 */ /* 0x000fc6000fb5e002 */
[----:B------:R1:W-:Y:S01]  /*10810*/  @!P1 STG.E.U8 desc[UR50][R12.64+0x9], R159 ;  /* 0x0000099f0c009986 */ /* 0x0003e2000c101132 */
[----:B------:R-:W-:Y:S01]  /*10820*/  @!P4 IADD3.X R229, R8, UR46, R3, P2, P3 ;  /* 0x0000002e08e5cc10 */ /* 0x000fe200097e6403 */
[----:B------:R-:W-:Y:S01]  /*10830*/  IMAD.U32 R8, RZ, RZ, UR45 ;  /* 0x0000002dff087e24 */ /* 0x000fe2000f8e00ff */
[----:B------:R-:W-:Y:S01]  /*10840*/  ISETP.LT.OR P4, PT, R0, 0x12, !P0 ;  /* 0x000000120000780c */ /* 0x000fe20004781670 */
[----:B0-----:R-:W-:Y:S02]  /*10850*/  IMAD.U32 R10, RZ, RZ, UR44 ;  /* 0x0000002cff0a7e24 */ /* 0x001fe4000f8e00ff */
[----:B------:R-:W-:Y:S02]  /*10860*/  IMAD.U32 R11, RZ, RZ, UR44 ;  /* 0x0000002cff0b7e24 */ /* 0x000fe4000f8e00ff */
[----:B-1----:R-:W-:-:S08]  /*10870*/  IMAD.U32 R12, RZ, RZ, UR45 ;  /* 0x0000002dff0c7e24 */ /* 0x002fd0000f8e00ff */
[--C-:B------:R-:W-:Y:S02]  /*10880*/  @!P4 IADD3 R8, P2, P3, R8, UR47, R2.reuse ;  /* 0x0000002f0808cc10 */ /* 0x100fe4000fb5e002 */
[----:B------:R-:W-:Y:S02]  /*10890*/  @P4 LOP3.LUT R4, R4, 0x2000000, RZ, 0xfc, !PT ;  /* 0x0200000004044812 */ /* 0x000fe400078efcff */
[--C-:B------:R-:W-:Y:S02]  /*108a0*/  @!P4 IADD3.X R9, R9, UR46, R3.reuse, P2, P3 ;  /* 0x0000002e0909cc10 */ /* 0x100fe400097e6403 */
[----:B------:R-:W-:Y:S02]  /*108b0*/  @!P6 IADD3 R12, P1, P2, R12, UR47, R2 ;  /* 0x0000002f0c0cec10 */ /* 0x000fe4000fa3e002 */
[----:B------:R-:W-:Y:S02]  /*108c0*/  LOP3.LUT P3, RZ, R4, 0x1, RZ, 0xc0, !PT ;  /* 0x0000000104ff7812 */ /* 0x000fe4000786c0ff */
[----:B------:R-:W-:Y:S01]  /*108d0*/  @!P6 IADD3.X R13, R10, UR46, R3, P1, P2 ;  /* 0x0000002e0a0dec10 */ /* 0x000fe20008fe4403 */
[----:B------:R-:W-:Y:S01]  /*108e0*/  IMAD.U32 R10, RZ, RZ, UR45 ;  /* 0x0000002dff0a7e24 */ /* 0x000fe2000f8e00ff */
[----:B------:R-:W-:-:S02]  /*108f0*/  LOP3.LUT P4, RZ, R4, 0x2, RZ, 0xc0, !PT ;  /* 0x0000000204ff7812 */ /* 0x000fc4000788c0ff */
[----:B------:R-:W-:Y:S02]  /*10900*/  ISETP.LT.OR P1, PT, R0, 0x11, !P5 ;  /* 0x000000110000780c */ /* 0x000fe40006f21670 */
[----:B------:R-:W-:-:S04]  /*10910*/  LOP3.LUT R4, R4, 0xfeffffff, RZ, 0xc0, !PT ;  /* 0xfeffffff04047812 */ /* 0x000fc800078ec0ff */
[----:B------:R-:W-:Y:S01]  /*10920*/  @P6 LOP3.LUT R4, R4, 0x1000000, RZ, 0xfc, !PT ;  /* 0x0100000004046812 */ /* 0x000fe200078efcff */
[-C--:B------:R-:W-:Y:S01]  /*10930*/  @!P3 IMAD R162, R162, R17.reuse, RZ ;  /* 0x00000011a2a2b224 */ /* 0x080fe200078e02ff */
[----:B------:R-:W-:Y:S02]  /*10940*/  ISETP.LT.OR P6, PT, R0, 0x1a, !P0 ;  /* 0x0000001a0000780c */ /* 0x000fe400047c1670 */
[----:B------:R-:W-:Y:S01]  /*10950*/  LOP3.LUT R4, R4, 0xffffffef, RZ, 0xc0, !PT ;  /* 0xffffffef04047812 */ /* 0x000fe200078ec0ff */
[----:B------:R-:W-:Y:S02]  /*10960*/  IMAD.U32 R154, RZ, RZ, UR45 ;  /* 0x0000002dff9a7e24 */ /* 0x000fe4000f8e00ff */
[-C--:B------:R-:W-:Y:S02]  /*10970*/  @!P1 IMAD R160, R160, R17.reuse, RZ ;  /* 0x00000011a0a09224 */ /* 0x080fe400078e02ff */
[----:B------:R-:W-:-:S03]  /*10980*/  @!P4 IMAD R163, R163, R17, RZ ;  /* 0x00000011a3a3c224 */ /* 0x000fc600078e02ff */
[----:B------:R-:W-:Y:S03]  /*10990*/  @!P1 STG.E.U8 desc[UR50][R6.64+0x10], R160 ;  /* 0x000010a006009986 */ /* 0x000fe6000c101132 */
[----:B------:R-:W-:Y:S02]  /*109a0*/  @!P6 IADD3 R10, P1, P2, R10, UR47, R2 ;  /* 0x0000002f0a0aec10 */ /* 0x000fe4000fa3e002 */
[----:B------:R-:W-:Y:S02]  /*109b0*/  @P6 LOP3.LUT R4, R4, 0x10, RZ, 0xfc, !PT ;  /* 0x0000001004046812 */ /* 0x000fe400078efcff */
[----:B------:R-:W-:Y:S02]  /*109c0*/  @!P6 IADD3.X R11, R11, UR46, R3, P1, P2 ;  /* 0x0000002e0b0bec10 */ /* 0x000fe40008fe4403 */
[----:B------:R-:W-:Y:S02]  /*109d0*/  ISETP.LT.OR P1, PT, R0, 0x12, !P5 ;  /* 0x000000120000780c */ /* 0x000fe40006f21670 */
[----:B------:R-:W-:-:S02]  /*109e0*/  LOP3.LUT P6, RZ, R4, 0x4, RZ, 0xc0, !PT ;  /* 0x0000000404ff7812 */ /* 0x000fc400078cc0ff */
[----:B------:R-:W-:-:S09]  /*109f0*/  LOP3.LUT R4, R4, 0xff7fffff, RZ, 0xc0, !PT ;  /* 0xff7fffff04047812 */ /* 0x000fd200078ec0ff */
[----:B------:R-:W-:-:S05]  /*10a00*/  @!P1 IMAD R161, R161, R17, RZ ;  /* 0x00000011a1a19224 */ /* 0x000fca00078e02ff */
[----:B------:R-:W-:Y:S04]  /*10a10*/  @!P1 STG.E.U8 desc[UR50][R6.64+0x11], R161 ;  /* 0x000011a106009986 */ /* 0x000fe8000c101132 */
[----:B------:R0:W-:Y:S01]  /*10a20*/  @!P3 STG.E.U8 desc[UR50][R20.64+0x10], R162 ;  /* 0x000010a21400b986 */ /* 0x0001e2000c101132 */
[----:B------:R-:W-:-:S03]  /*10a30*/  ISETP.LT.OR P3, PT, R0, 0x21, !P0 ;  /* 0x000000210000780c */ /* 0x000fc60004761670 */
[----:B------:R1:W-:Y:S01]  /*10a40*/  @!P4 STG.E.U8 desc[UR50][R52.64+0x11], R163 ;  /* 0x000011a33400c986 */ /* 0x0003e2000c101132 */
[----:B0-----:R-:W-:-:S09]  /*10a50*/  IMAD.U32 R20, RZ, RZ, UR45 ;  /* 0x0000002dff147e24 */ /* 0x001fd2000f8e00ff */
[--C-:B------:R-:W-:Y:S02]  /*10a60*/  @!P3 IADD3 R22, P1, P2, R22, UR47, R2.reuse ;  /* 0x0000002f1616bc10 */ /* 0x100fe4000fa3e002 */
[----:B------:R-:W-:Y:S01]  /*10a70*/  @P3 LOP3.LUT R4, R4, 0x800000, RZ, 0xfc, !PT ;  /* 0x0080000004043812 */ /* 0x000fe200078efcff */
[----:B------:R-:W-:Y:S01]  /*10a80*/  IMAD.U32 R152, RZ, RZ, UR45 ;  /* 0x0000002dff987e24 */ /* 0x000fe2000f8e00ff */
[----:B------:R-:W-:Y:S01]  /*10a90*/  @!P3 IADD3.X R23, R15, UR46, R3, P1, P2 ;  /* 0x0000002e0f17bc10 */ /* 0x000fe20008fe4403 */
[----:B------:R-:W-:Y:S01]  /*10aa0*/  @!P6 IMAD R166, R166, R17, RZ ;  /* 0x00000011a6a6e224 */ /* 0x000fe200078e02ff */
[----:B------:R-:W-:Y:S01]  /*10ab0*/  ISETP.LT.OR P3, PT, R0, 0x22, !P0 ;  /* 0x000000220000780c */ /* 0x000fe20004761670 */
[----:B------:R-:W-:Y:S01]  /*10ac0*/  IMAD.U32 R158, RZ, RZ, UR45 ;  /* 0x0000002dff9e7e24 */ /* 0x000fe2000f8e00ff */
[----:B------:R-:W-:Y:S01]  /*10ad0*/  LOP3.LUT R4, R4, 0xffbfffff, RZ, 0xc0, !PT ;  /* 0xffbfffff04047812 */ /* 0x000fe200078ec0ff */
[----:B------:R-:W-:Y:S01]  /*10ae0*/  IMAD.U32 R156, RZ, RZ, UR45 ;  /* 0x0000002dff9c7e24 */ /* 0x000fe2000f8e00ff */
[----:B-1----:R-:W2:Y:S09]  /*10af0*/  LDL.LU.64 R52, [R1+0x1a0] ;  /* 0x0001a00001347983 */ /* 0x002eb20000300a00 */
[----:B------:R-:W-:-:S02]  /*10b00*/  @!P3 IADD3 R20, P1, P2, R20, UR47, R2 ;  /* 0x0000002f1414bc10 */ /* 0x000fc4000fa3e002 */
[----:B------:R-:W-:Y:S02]  /*10b10*/  @P3 LOP3.LUT R4, R4, 0x400000, RZ, 0xfc, !PT ;  /* 0x0040000004043812 */ /* 0x000fe400078efcff */
[----:B------:R-:W-:Y:S02]  /*10b20*/  @!P3 IADD3.X R21, R15, UR46, R3, P1, P2 ;  /* 0x0000002e0f15bc10 */ /* 0x000fe40008fe4403 */
[----:B------:R-:W-:Y:S02]  /*10b30*/  ISETP.LT.OR P3, PT, R0, 0x29, !P0 ;  /* 0x000000290000780c */ /* 0x000fe40004761670 */
[C---:B------:R-:W-:Y:S02]  /*10b40*/  LOP3.LUT P4, RZ, R4.reuse, 0x20, RZ, 0xc0, !PT ;  /* 0x0000002004ff7812 */ /* 0x040fe4000788c0ff */
[----:B------:R-:W-:-:S09]  /*10b50*/  LOP3.LUT R4, R4, 0xffdfffff, RZ, 0xc0, !PT ;  /* 0xffdfffff04047812 */ /* 0x000fd200078ec0ff */
[----:B------:R-:W-:-:S04]  /*10b60*/  @!P3 IADD3 R154, P1, P2, R154, UR47, R2 ;  /* 0x0000002f9a9abc10 */ /* 0x000fc8000fa3e002 */
[----:B------:R-:W-:Y:S02]  /*10b70*/  @!P3 IADD3.X R155, R15, UR46, R3, P1, P2 ;  /* 0x0000002e0f9bbc10 */ /* 0x000fe40008fe4403 */
[----:B------:R-:W-:Y:S02]  /*10b80*/  ISETP.LT.OR P1, PT, R0, 0x19, !P5 ;  /* 0x000000190000780c */ /* 0x000fe40006f21670 */
[----:B------:R-:W-:Y:S02]  /*10b90*/  @P3 LOP3.LUT R4, R4, 0x200000, RZ, 0xfc, !PT ;  /* 0x0020000004043812 */ /* 0x000fe400078efcff */
[----:B------:R-:W-:-:S09]  /*10ba0*/  ISETP.LT.OR P3, PT, R0, 0x2a, !P0 ;  /* 0x0000002a0000780c */ /* 0x000fd20004761670 */
[----:B------:R-:W-:-:S05]  /*10bb0*/  @!P1 IMAD R164, R164, R17, RZ ;  /* 0x00000011a4a49224 */ /* 0x000fca00078e02ff */
[----:B------:R-:W-:Y:S01]  /*10bc0*/  @!P1 STG.E.U8 desc[UR50][R6.64+0x18], R164 ;  /* 0x000018a406009986 */ /* 0x000fe2000c101132 */
[----:B------:R-:W-:-:S04]  /*10bd0*/  @!P3 IADD3 R152, P1, P2, R152, UR47, R2 ;  /* 0x0000002f9898bc10 */ /* 0x000fc8000fa3e002 */
[----:B------:R-:W-:Y:S02]  /*10be0*/  @!P3 IADD3.X R153, R15, UR46, R3, P1, P2 ;  /* 0x0000002e0f99bc10 */ /* 0x000fe40008fe4403 */
[----:B------:R-:W-:Y:S02]  /*10bf0*/  ISETP.LT.OR P1, PT, R0, 0x1a, !P5 ;  /* 0x0000001a0000780c */ /* 0x000fe40006f21670 */
[----:B------:R-:W-:-:S11]  /*10c00*/  LOP3.LUT R4, R4, 0xffefffff, RZ, 0xc0, !PT ;  /* 0xffefffff04047812 */ /* 0x000fd600078ec0ff */
[----:B------:R-:W-:-:S05]  /*10c10*/  @!P1 IMAD R165, R165, R17, RZ ;  /* 0x00000011a5a59224 */ /* 0x000fca00078e02ff */
[----:B------:R-:W-:Y:S04]  /*10c20*/  @!P1 STG.E.U8 desc[UR50][R6.64+0x19], R165 ;  /* 0x000019a506009986 */ /* 0x000fe8000c101132 */
[----:B------:R0:W-:Y:S01]  /*10c30*/  @!P6 STG.E.U8 desc[UR50][R54.64+0x18], R166 ;  /* 0x000018a63600e986 */ /* 0x0001e2000c101132 */
[----:B------:R-:W-:Y:S02]  /*10c40*/  ISETP.LT.OR P6, PT, R0, 0x31, !P0 ;  /* 0x000000310000780c */ /* 0x000fe400047c1670 */
[----:B------:R-:W-:-:S04]  /*10c50*/  @P3 LOP3.LUT R4, R4, 0x100000, RZ, 0xfc, !PT ;  /* 0x0010000004043812 */ /* 0x000fc800078efcff */
[C---:B------:R-:W-:Y:S02]  /*10c60*/  LOP3.LUT P3, RZ, R4.reuse, 0x40, RZ, 0xc0, !PT ;  /* 0x0000004004ff7812 */ /* 0x040fe4000786c0ff */
[----:B------:R-:W-:Y:S01]  /*10c70*/  LOP3.LUT R4, R4, 0xfff7ffff, RZ, 0xc0, !PT ;  /* 0xfff7ffff04047812 */ /* 0x000fe200078ec0ff */
[----:B------:R-:W-:Y:S02]  /*10c80*/  @!P4 IMAD R167, R167, R17, RZ ;  /* 0x00000011a7a7c224 */ /* 0x000fe400078e02ff */
[----:B------:R-:W-:Y:S01]  /*10c90*/  IMAD.U32 R162, RZ, RZ, UR45 ;  /* 0x0000002dffa27e24 */ /* 0x000fe2000f8e00ff */
[----:B0-----:R-:W3:Y:S01]  /*10ca0*/  LDL.LU.64 R54, [R1+0x198] ;  /* 0x0001980001367983 */ /* 0x001ee20000300a00 */
[----:B------:R-:W-:Y:S02]  /*10cb0*/  @!P6 IADD3 R158, P1, P2, R158, UR47, R2 ;  /* 0x0000002f9e9eec10 */ /* 0x000fe4000fa3e002 */
[----:B------:R-:W-:Y:S02]  /*10cc0*/  @P6 LOP3.LUT R4, R4, 0x80000, RZ, 0xfc, !PT ;  /* 0x0008000004046812 */ /* 0x000fe400078efcff */
[----:B------:R-:W-:-:S02]  /*10cd0*/  @!P6 IADD3.X R159, R15, UR46, R3, P1, P2 ;  /* 0x0000002e0f9fec10 */ /* 0x000fc40008fe4403 */
[C---:B------:R-:W-:Y:S01]  /*10ce0*/  ISETP.LT.OR P6, PT, R0.reuse, 0x32, !P0 ;  /* 0x000000320000780c */ /* 0x040fe200047c1670 */
[----:B------:R0:W-:Y:S01]  /*10cf0*/  @!P4 STG.E.U8 desc[UR50][R56.64+0x19], R167 ;  /* 0x000019a73800c986 */ /* 0x0001e2000c101132 */
[----:B------:R-:W-:Y:S02]  /*10d00*/  ISETP.LT.OR P4, PT, R0, 0x39, !P0 ;  /* 0x000000390000780c */ /* 0x000fe40004781670 */
[----:B------:R-:W-:-:S09]  /*10d10*/  LOP3.LUT R4, R4, 0xfffbffff, RZ, 0xc0, !PT ;  /* 0xfffbffff04047812 */ /* 0x000fd200078ec0ff */
[--C-:B------:R-:W-:Y:S01]  /*10d20*/  @!P6 IADD3 R156, P1, P2, R156, UR47, R2.reuse ;  /* 0x0000002f9c9cec10 */ /* 0x100fe2000fa3e002 */
[----:B------:R-:W-:Y:S01]  /*10d30*/  IMAD.U32 R160, RZ, RZ, UR45 ;  /* 0x0000002dffa07e24 */ /* 0x000fe2000f8e00ff */
[----:B------:R-:W-:Y:S01]  /*10d40*/  @P6 LOP3.LUT R4, R4, 0x40000, RZ, 0xfc, !PT ;  /* 0x0004000004046812 */ /* 0x000fe200078efcff */
[----:B------:R-:W-:Y:S01]  /*10d50*/  @!P3 IMAD R170, R170, R17, RZ ;  /* 0x00000011aaaab224 */ /* 0x000fe200078e02ff */
[C-C-:B------:R-:W-:Y:S01]  /*10d60*/  @!P6 IADD3.X R157, R15.reuse, UR46, R3.reuse, P1, P2 ;  /* 0x0000002e0f9dec10 */ /* 0x140fe20008fe4403 */
[----:B------:R-:W-:Y:S01]  /*10d70*/  IMAD.U32 R166, RZ, RZ, UR45 ;  /* 0x0000002dffa67e24 */ /* 0x000fe2000f8e00ff */
[----:B------:R-:W-:Y:S01]  /*10d80*/  @!P4 IADD3 R162, P1, P2, R162, UR47, R2 ;  /* 0x0000002fa2a2cc10 */ /* 0x000fe2000fa3e002 */
[----:B------:R-:W-:Y:S01]  /*10d90*/  IMAD.U32 R164, RZ, RZ, UR45 ;  /* 0x0000002dffa47e24 */ /* 0x000fe2000f8e00ff */
[----:B------:R-:W-:Y:S01]  /*10da0*/  LOP3.LUT P6, RZ, R4, 0x80, RZ, 0xc0, !PT ;  /* 0x0000008004ff7812 */ /* 0x000fe200078cc0ff */
[----:B0-----:R-:W4:Y:S01]  /*10db0*/  LDL.LU.64 R56, [R1+0x190] ;  /* 0x0001900001387983 */ /* 0x001f220000300a00 */
[----:B------:R-:W-:-:S02]  /*10dc0*/  @!P4 IADD3.X R163, R15, UR46, R3, P1, P2 ;  /* 0x0000002e0fa3cc10 */ /* 0x000fc40008fe4403 */
[----:B------:R-:W-:Y:S02]  /*10dd0*/  ISETP.LT.OR P1, PT, R0, 0x21, !P5 ;  /* 0x000000210000780c */ /* 0x000fe40006f21670 */
[----:B------:R-:W-:-:S04]  /*10de0*/  LOP3.LUT R4, R4, 0xfffdffff, RZ, 0xc0, !PT ;  /* 0xfffdffff04047812 */ /* 0x000fc800078ec0ff */
[----:B------:R-:W-:Y:S02]  /*10df0*/  @P4 LOP3.LUT R4, R4, 0x20000, RZ, 0xfc, !PT ;  /* 0x0002000004044812 */ /* 0x000fe400078efcff */
[----:B------:R-:W-:-:S05]  /*10e00*/  ISETP.LT.OR P4, PT, R0, 0x3a, !P0 ;  /* 0x0000003a0000780c */ /* 0x000fca0004781670 */
[----:B------:R-:W-:-:S05]  /*10e10*/  @!P1 IMAD R168, R168, R17, RZ ;  /* 0x00000011a8a89224 */ /* 0x000fca00078e02ff */
[----:B------:R-:W-:Y:S03]  /*10e20*/  @!P1 STG.E.U8 desc[UR50][R6.64+0x20], R168 ;  /* 0x000020a806009986 */ /* 0x000fe6000c101132 */
        /* <DEDUP_REMOVED lines=11> */
[----:B0-----:R-:W-:Y:S01]  /*10ee0*/  IMAD.U32 R170, RZ, RZ, UR45 ;  /* 0x0000002dffaa7e24 */ /* 0x001fe2000f8e00ff */
[----:B------:R-:W4:Y:S03]  /*10ef0*/  LDL.LU.64 R58, [R1+0x188] ;  /* 0x00018800013a7983 */ /* 0x000f260000300a00 */
[----:B------:R-:W-:Y:S02]  /*10f00*/  @!P3 IADD3 R166, P1, P2, R166, UR47, R2 ;  /* 0x0000002fa6a6bc10 */ /* 0x000fe4000fa3e002 */
[----:B------:R-:W-:Y:S02]  /*10f10*/  @P3 LOP3.LUT R4, R4, 0x8000, RZ, 0xfc, !PT ;  /* 0x0000800004043812 */ /* 0x000fe400078efcff */
[----:B------:R-:W-:-:S02]  /*10f20*/  @!P3 IADD3.X R167, R15, UR46, R3, P1, P2 ;  /* 0x0000002e0fa7bc10 */ /* 0x000fc40008fe4403 */
[----:B------:R-:W-:Y:S02]  /*10f30*/  ISETP.LT.OR P3, PT, R0, 0x42, !P0 ;  /* 0x000000420000780c */ /* 0x000fe40004761670 */
[----:B------:R-:W-:-:S11]  /*10f40*/  LOP3.LUT R4, R4, 0xffffbfff, RZ, 0xc0, !PT ;  /* 0xffffbfff04047812 */ /* 0x000fd600078ec0ff */
[----:B------:R-:W-:Y:S02]  /*10f50*/  @!P3 IADD3 R164, P1, P2, R164, UR47, R2 ;  /* 0x0000002fa4a4bc10 */ /* 0x000fe4000fa3e002 */
[----:B------:R-:W-:Y:S02]  /*10f60*/  @P3 LOP3.LUT R4, R4, 0x4000, RZ, 0xfc, !PT ;  /* 0x0000400004043812 */ /* 0x000fe400078efcff */
[----:B------:R-:W-:Y:S02]  /*10f70*/  @!P3 IADD3.X R165, R15, UR46, R3, P1, P2 ;  /* 0x0000002e0fa5bc10 */ /* 0x000fe40008fe4403 */
[----:B------:R-:W-:Y:S01]  /*10f80*/  ISETP.LT.OR P3, PT, R0, 0x49, !P0 ;  /* 0x000000490000780c */ /* 0x000fe20004761670 */
[----:B------:R-:W-:-:S05]  /*10f90*/  @!P6 IMAD R171, R171, R17, RZ ;  /* 0x00000011ababe224 */ /* 0x000fca00078e02ff */
[----:B------:R0:W-:Y:S01]  /*10fa0*/  @!P6 STG.E.U8 desc[UR50][R60.64+0x21], R171 ;  /* 0x000021ab3c00e986 */ /* 0x0001e2000c101132 */
[----:B------:R-:W-:-:S06]  /*10fb0*/  LOP3.LUT P6, RZ, R4, 0x200, RZ, 0xc0, !PT ;  /* 0x0000020004ff7812 */ /* 0x000fcc00078cc0ff */
[----:B------:R-:W-:Y:S02]  /*10fc0*/  @!P3 IADD3 R170, P1, P2, R170, UR47, R2 ;  /* 0x0000002faaaabc10 */ /* 0x000fe4000fa3e002 */
[----:B------:R-:W-:Y:S02]  /*10fd0*/  LOP3.LUT R4, R4, 0xffffdfff, RZ, 0xc0, !PT ;  /* 0xffffdfff04047812 */ /* 0x000fe400078ec0ff */
[----:B0-----:R-:W-:Y:S01]  /*10fe0*/  @!P3 IADD3.X R171, R15, UR46, R3, P1, P2 ;  /* 0x0000002e0fabbc10 */ /* 0x001fe20008fe4403 */
[----:B------:R-:W-:Y:S01]  /*10ff0*/  IMAD.U32 R168, RZ, RZ, UR45 ;  /* 0x0000002dffa87e24 */ /* 0x000fe2000f8e00ff */
[----:B------:R-:W-:Y:S01]  /*11000*/  ISETP.LT.OR P1, PT, R0, 0x29, !P5 ;  /* 0x000000290000780c */ /* 0x000fe20006f21670 */
[----:B------:R-:W-:Y:S01]  /*11010*/  @!P4 IMAD R174, R174, R17, RZ ;  /* 0x00000011aeaec224 */ /* 0x000fe200078e02ff */
[----:B------:R-:W-:Y:S01]  /*11020*/  @P3 LOP3.LUT R4, R4, 0x2000, RZ, 0xfc, !PT ;  /* 0x0000200004043812 */ /* 0x000fe200078efcff */
[----:B------:R-:W4:Y:S01]  /*11030*/  LDL.LU.64 R60, [R1+0x180] ;  /* 0x00018000013c7983 */ /* 0x000f220000300a00 */
[----:B------:R-:W-:-:S09]  /*11040*/  ISETP.LT.OR P3, PT, R0, 0x4a, !P0 ;  /* 0x0000004a0000780c */ /* 0x000fd20004761670 */
[----:B------:R-:W-:-:S05]  /*11050*/  @!P1 IMAD R172, R172, R17, RZ ;  /* 0x00000011acac9224 */ /* 0x000fca00078e02ff */
[----:B------:R-:W-:Y:S01]  /*11060*/  @!P1 STG.E.U8 desc[UR50][R6.64+0x28], R172 ;  /* 0x000028ac06009986 */ /* 0x000fe2000c101132 */
[----:B------:R-:W-:-:S04]  /*11070*/  @!P3 IADD3 R168, P1, P2, R168, UR47, R2 ;  /* 0x0000002fa8a8bc10 */ /* 0x000fc8000fa3e002 */
[----:B------:R-:W-:Y:S02]  /*11080*/  @!P3 IADD3.X R169, R15, UR46, R3, P1, P2 ;  /* 0x0000002e0fa9bc10 */ /* 0x000fe40008fe4403 */
[----:B------:R-:W-:-:S13]  /*11090*/  ISETP.LT.OR P1, PT, R0, 0x2a, !P5 ;  /* 0x0000002a0000780c */ /* 0x000fda0006f21670 */
[----:B------:R-:W-:-:S05]  /*110a0*/  @!P1 IMAD R173, R173, R17, RZ ;  /* 0x00000011adad9224 */ /* 0x000fca00078e02ff */
[----:B------:R-:W-:Y:S04]  /*110b0*/  @!P1 STG.E.U8 desc[UR50][R6.64+0x29], R173 ;  /* 0x000029ad06009986 */ /* 0x000fe8000c101132 */
[----:B------:R0:W-:Y:S01]  /*110c0*/  @!P4 STG.E.U8 desc[UR50][R216.64+0x28], R174 ;  /* 0x000028aed800c986 */ /* 0x0001e2000c101132 */
[----:B------:R-:W-:Y:S02]  /*110d0*/  ISETP.LT.OR P4, PT, R0, 0x51, !P0 ;  /* 0x000000510000780c */ /* 0x000fe40004781670 */
[----:B------:R-:W-:-:S04]  /*110e0*/  LOP3.LUT R4, R4, 0xffffefff, RZ, 0xc0, !PT ;  /* 0xffffefff04047812 */ /* 0x000fc800078ec0ff */
[----:B------:R-:W-:Y:S01]  /*110f0*/  @P3 LOP3.LUT R4, R4, 0x1000, RZ, 0xfc, !PT ;  /* 0x0000100004043812 */ /* 0x000fe200078efcff */
[----:B0-----:R-:W-:-:S03]  /*11100*/  IMAD.U32 R216, RZ, RZ, UR45 ;  /* 0x0000002dffd87e24 */ /* 0x001fc6000f8e00ff */
[----:B------:R-:W-:-:S03]  /*11110*/  LOP3.LUT R4, R4, 0xfffff7ff, RZ, 0xc0, !PT ;  /* 0xfffff7ff04047812 */ /* 0x000fc600078ec0ff */
[----:B------:R-:W-:Y:S01]  /*11120*/  @!P4 IADD3 R216, P1, P2, R216, UR47, R2 ;  /* 0x0000002fd8d8cc10 */ /* 0x000fe2000fa3e002 */
[----:B------:R-:W-:Y:S01]  /*11130*/  @!P6 IMAD R175, R175, R17, RZ ;  /* 0x00000011afafe224 */ /* 0x000fe200078e02ff */
[----:B------:R-:W-:Y:S02]  /*11140*/  @P4 LOP3.LUT R4, R4, 0x800, RZ, 0xfc, !PT ;  /* 0x0000080004044812 */ /* 0x000fe400078efcff */
[----:B------:R-:W-:Y:S02]  /*11150*/  @!P4 IADD3.X R217, R15, UR46, R3, P1, P2 ;  /* 0x0000002e0fd9cc10 */ /* 0x000fe40008fe4403 */
[C---:B------:R-:W-:Y:S01]  /*11160*/  ISETP.LT.OR P4, PT, R0.reuse, 0x52, !P0 ;  /* 0x000000520000780c */ /* 0x040fe20004781670 */
[----:B------:R0:W-:Y:S01]  /*11170*/  @!P6 STG.E.U8 desc[UR50][R218.64+0x29], R175 ;  /* 0x000029afda00e986 */ /* 0x0001e2000c101132 */
[----:B------:R-:W-:Y:S01]  /*11180*/  ISETP.LT.OR P6, PT, R0, 0x59, !P0 ;  /* 0x000000590000780c */ /* 0x000fe200047c1670 */
[----:B------:R-:W-:Y:S01]  /*11190*/  IMAD.U32 R172, RZ, RZ, UR45 ;  /* 0x0000002dffac7e24 */ /* 0x000fe2000f8e00ff */
[----:B------:R-:W-:-:S09]  /*111a0*/  LOP3.LUT R4, R4, 0xfffffbff, RZ, 0xc0, !PT ;  /* 0xfffffbff04047812 */ /* 0x000fd200078ec0ff */
[----:B------:R-:W-:Y:S01]  /*111b0*/  @!P4 IADD3 R172, P1, P2, R172, UR47, R2 ;  /* 0x0000002facaccc10 */ /* 0x000fe2000fa3e002 */
[----:B0-----:R-:W-:-:S03]  /*111c0*/  IMAD.U32 R218, RZ, RZ, UR45 ;  /* 0x0000002dffda7e24 */ /* 0x001fc6000f8e00ff */
[C-C-:B------:R-:W-:Y:S02]  /*111d0*/  @!P4 IADD3.X R173, R15.reuse, UR46, R3.reuse, P1, P2 ;  /* 0x0000002e0fadcc10 */ /* 0x140fe40008fe4403 */
[----:B------:R-:W-:Y:S02]  /*111e0*/  @!P6 IADD3 R218, P1, P2, R218, UR47, R2 ;  /* 0x0000002fdadaec10 */ /* 0x000fe4000fa3e002 */
[----:B------:R-:W-:Y:S02]  /*111f0*/  @P4 LOP3.LUT R4, R4, 0x400, RZ, 0xfc, !PT ;  /* 0x0000040004044812 */ /* 0x000fe400078efcff */
[----:B------:R-:W-:Y:S02]  /*11200*/  @!P6 IADD3.X R219, R15, UR46, R3, P1, P2 ;  /* 0x0000002e0fdbec10 */ /* 0x000fe40008fe4403 */
[----:B------:R-:W-:Y:S02]  /*11210*/  ISETP.LT.OR P1, PT, R0, 0x31, !P5 ;  /* 0x000000310000780c */ /* 0x000fe40006f21670 */
[----:B------:R-:W-:-:S04]  /*11220*/  LOP3.LUT R4, R4, 0xfffffdff, RZ, 0xc0, !PT ;  /* 0xfffffdff04047812 */ /* 0x000fc800078ec0ff */
[----:B------:R-:W-:Y:S02]  /*11230*/  @P6 LOP3.LUT R4, R4, 0x200, RZ, 0xfc, !PT ;  /* 0x0000020004046812 */ /* 0x000fe400078efcff */
[----:B------:R-:W-:Y:S01]  /*11240*/  ISETP.LT.OR P6, PT, R0, 0x5a, !P0 ;  /* 0x0000005a0000780c */ /* 0x000fe200047c1670 */
[----:B------:R-:W-:-:S04]  /*11250*/  IMAD.U32 R174, RZ, RZ, UR45 ;  /* 0x0000002dffae7e24 */ /* 0x000fc8000f8e00ff */
[----:B------:R-:W-:-:S05]  /*11260*/  @!P1 IMAD R176, R176, R17, RZ ;  /* 0x00000011b0b09224 */ /* 0x000fca00078e02ff */
[----:B------:R-:W-:Y:S03]  /*11270*/  @!P1 STG.E.U8 desc[UR50][R6.64+0x30], R176 ;  /* 0x000030b006009986 */ /* 0x000fe6000c101132 */
[----:B------:R-:W-:Y:S02]  /*11280*/  @!P6 IADD3 R174, P1, P2, R174, UR47, R2 ;  /* 0x0000002faeaeec10 */ /* 0x000fe4000fa3e002 */
[----:B------:R-:W-:Y:S02]  /*11290*/  LOP3.LUT P3, RZ, R5, 0x200, RZ, 0xc0, !PT ;  /* 0x0000020005ff7812 */ /* 0x000fe4000786c0ff */
[----:B------:R-:W-:Y:S02]  /*112a0*/  @!P6 IADD3.X R175, R15, UR46, R3, P1, P2 ;  /* 0x0000002e0fafec10 */ /* 0x000fe40008fe4403 */
[----:B------:R-:W-:-:S09]  /*112b0*/  ISETP.LT.OR P1, PT, R0, 0x32, !P5 ;  /* 0x000000320000780c */ /* 0x000fd20006f21670 */
[----:B------:R-:W-:-:S04]  /*112c0*/  @!P3 IMAD R178, R178, R17, RZ ;  /* 0x00000011b2b2b224 */ /* 0x000fc800078e02ff */
        /* <DEDUP_REMOVED lines=8> */
[----:B------:R-:W-:Y:S02]  /*11350*/  @!P3 IADD3 R220, P1, P2, R220, UR47, R2 ;  /* 0x0000002fdcdcbc10 */ /* 0x000fe4000fa3e002 */
[----:B------:R-:W-:Y:S02]  /*11360*/  @P3 LOP3.LUT R4, R4, 0x80, RZ, 0xfc, !PT ;  /* 0x0000008004043812 */ /* 0x000fe400078efcff */
[----:B------:R-:W-:Y:S02]  /*11370*/  @!P3 IADD3.X R221, R15, UR46, R3, P1, P2 ;  /* 0x0000002e0fddbc10 */ /* 0x000fe40008fe4403 */
[----:B------:R-:W-:Y:S01]  /*11380*/  ISETP.LT.OR P3, PT, R0, 0x62, !P0 ;  /* 0x000000620000780c */ /* 0x000fe20004761670 */
[----:B------:R-:W-:Y:S01]  /*11390*/  IMAD.U32 R176, RZ, RZ, UR45 ;  /* 0x0000002dffb07e24 */ /* 0x000fe2000f8e00ff */
[----:B------:R-:W-:Y:S02]  /*113a0*/  LOP3.LUT P4, RZ, R5, 0x400, RZ, 0xc0, !PT ;  /* 0x0000040005ff7812 */ /* 0x000fe4000788c0ff */
[----:B------:R-:W-:-:S09]  /*113b0*/  LOP3.LUT R4, R4, 0xffffffbf, RZ, 0xc0, !PT ;  /* 0xffffffbf04047812 */ /* 0x000fd200078ec0ff */
[----:B------:R-:W-:Y:S02]  /*113c0*/  @!P3 IADD3 R176, P1, P2, R176, UR47, R2 ;  /* 0x0000002fb0b0bc10 */ /* 0x000fe4000fa3e002 */
[----:B------:R-:W-:Y:S02]  /*113d0*/  @P3 LOP3.LUT R4, R4, 0x40, RZ, 0xfc, !PT ;  /* 0x0000004004043812 */ /* 0x000fe400078efcff */
[----:B------:R-:W-:Y:S02]  /*113e0*/  @!P3 IADD3.X R177, R15, UR46, R3, P1, P2 ;  /* 0x0000002e0fb1bc10 */ /* 0x000fe40008fe4403 */
[----:B------:R-:W-:Y:S01]  /*113f0*/  ISETP.LT.OR P3, PT, R0, 0x69, !P0 ;  /* 0x000000690000780c */ /* 0x000fe20004761670 */
[----:B------:R-:W-:-:S05]  /*11400*/  @!P4 IMAD R179, R179, R17, RZ ;  /* 0x00000011b3b3c224 */ /* 0x000fca00078e02ff */
[----:B------:R0:W-:Y:S01]  /*11410*/  @!P4 STG.E.U8 desc[UR50][R222.64+0x31], R179 ;  /* 0x000031b3de00c986 */ /* 0x0001e2000c101132 */
[----:B------:R-:W-:Y:S01]  /*11420*/  LOP3.LUT R4, R4, 0xffffffdf, RZ, 0xc0, !PT ;  /* 0xffffffdf04047812 */ /* 0x000fe200078ec0ff */
[----:B0-----:R-:W-:-:S05]  /*11430*/  IMAD.U32 R222, RZ, RZ, UR45 ;  /* 0x0000002dffde7e24 */ /* 0x001fca000f8e00ff */
[----:B------:R-:W-:-:S04]  /*11440*/  @!P3 IADD3 R222, P1, P2, R222, UR47, R2 ;  /* 0x0000002fdedebc10 */ /* 0x000fc8000fa3e002 */
[----:B------:R-:W-:Y:S02]  /*11450*/  @!P3 IADD3.X R223, R15, UR46, R3, P1, P2 ;  /* 0x0000002e0fdfbc10 */ /* 0x000fe40008fe4403 */
[----:B------:R-:W-:Y:S02]  /*11460*/  ISETP.LT.OR P1, PT, R0, 0x39, !P5 ;  /* 0x000000390000780c */ /* 0x000fe40006f21670 */
[----:B------:R-:W-:Y:S02]  /*11470*/  @P3 LOP3.LUT R4, R4, 0x20, RZ, 0xfc, !PT ;  /* 0x0000002004043812 */ /* 0x000fe400078efcff */
[----:B------:R-:W-:Y:S01]  /*11480*/  ISETP.LT.OR P3, PT, R0, 0x6a, !P0 ;  /* 0x0000006a0000780c */ /* 0x000fe20004761670 */
[----:B------:R-:W-:-:S08]  /*11490*/  IMAD.U32 R178, RZ, RZ, UR45 ;  /* 0x0000002dffb27e24 */ /* 0x000fd0000f8e00ff */
[----:B------:R-:W-:-:S05]  /*114a0*/  @!P1 IMAD R180, R180, R17, RZ ;  /* 0x00000011b4b49224 */ /* 0x000fca00078e02ff */
[----:B------:R-:W-:Y:S01]  /*114b0*/  @!P1 STG.E.U8 desc[UR50][R6.64+0x38], R180 ;  /* 0x000038b406009986 */ /* 0x000fe2000c101132 */
[----:B------:R-:W-:Y:S02]  /*114c0*/  @!P3 IADD3 R178, P1, P2, R178, UR47, R2 ;  /* 0x0000002fb2b2bc10 */ /* 0x000fe4000fa3e002 */
[----:B------:R-:W-:Y:S02]  /*114d0*/  LOP3.LUT P6, RZ, R5, 0x1000, RZ, 0xc0, !PT ;  /* 0x0000100005ff7812 */ /* 0x000fe400078cc0ff */
[----:B------:R-:W-:Y:S02]  /*114e0*/  @!P3 IADD3.X R179, R15, UR46, R3, P1, P2 ;  /* 0x0000002e0fb3bc10 */ /* 0x000fe40008fe4403 */
[----:B------:R-:W-:Y:S02]  /*114f0*/  ISETP.LT.OR P1, PT, R0, 0x3a, !P5 ;  /* 0x0000003a0000780c */ /* 0x000fe40006f21670 */
[----:B------:R-:W-:-:S04]  /*11500*/  LOP3.LUT R4, R4, 0xfffffffb, RZ, 0xc0, !PT ;  /* 0xfffffffb04047812 */ /* 0x000fc800078ec0ff */
[----:B------:R-:W-:Y:S02]  /*11510*/  @P3 LOP3.LUT R4, R4, 0x4, RZ, 0xfc, !PT ;  /* 0x0000000404043812 */ /* 0x000fe400078efcff */
[----:B------:R-:W-:Y:S01]  /*11520*/  ISETP.LT.OR P3, PT, R0, 0x71, !P0 ;  /* 0x000000710000780c */ /* 0x000fe20004761670 */
[----:B------:R-:W-:-:S04]  /*11530*/  @!P6 IMAD R182, R182, R17, RZ ;  /* 0x00000011b6b6e224 */ /* 0x000fc800078e02ff */
[----:B------:R-:W-:-:S05]  /*11540*/  @!P1 IMAD R181, R181, R17, RZ ;  /* 0x00000011b5b59224 */ /* 0x000fca00078e02ff */
[----:B------:R-:W-:Y:S04]  /*11550*/  @!P1 STG.E.U8 desc[UR50][R6.64+0x39], R181 ;  /* 0x000039b506009986 */ /* 0x000fe8000c101132 */
[----:B------:R0:W-:Y:S02]  /*11560*/  @!P6 STG.E.U8 desc[UR50][R224.64+0x38], R182 ;  /* 0x000038b6e000e986 */ /* 0x0001e4000c101132 */
[----:B0-----:R-:W-:-:S05]  /*11570*/  IMAD.U32 R224, RZ, RZ, UR45 ;  /* 0x0000002dffe07e24 */ /* 0x001fca000f8e00ff */
[----:B------:R-:W-:-:S04]  /*11580*/  @!P3 IADD3 R224, P1, P2, R224, UR47, R2 ;  /* 0x0000002fe0e0bc10 */ /* 0x000fc8000fa3e002 */
[----:B------:R-:W-:Y:S02]  /*11590*/  @!P3 IADD3.X R225, R15, UR46, R3, P1, P2 ;  /* 0x0000002e0fe1bc10 */ /* 0x000fe40008fe4403 */
[----:B------:R-:W-:Y:S01]  /*115a0*/  ISETP.LT.OR P1, PT, R0, 0x72, !P0 ;  /* 0x000000720000780c */ /* 0x000fe20004721670 */
[----:B------:R-:W-:Y:S01]  /*115b0*/  IMAD.U32 R180, RZ, RZ, UR45 ;  /* 0x0000002dffb47e24 */ /* 0x000fe2000f8e00ff */
[----:B------:R-:W-:-:S04]  /*115c0*/  LOP3.LUT R4, R4, 0xfffffffd, RZ, 0xc0, !PT ;  /* 0xfffffffd04047812 */ /* 0x000fc800078ec0ff */
[----:B------:R-:W-:Y:S02]  /*115d0*/  @P3 LOP3.LUT R4, R4, 0x2, RZ, 0xfc, !PT ;  /* 0x0000000204043812 */ /* 0x000fe400078efcff */
[----:B------:R-:W-:-:S05]  /*115e0*/  LOP3.LUT P4, RZ, R5, 0x2000, RZ, 0xc0, !PT ;  /* 0x0000200005ff7812 */ /* 0x000fca000788c0ff */
[----:B------:R-:W-:-:S04]  /*115f0*/  @!P1 IADD3 R180, P2, P3, R180, UR47, R2 ;  /* 0x0000002fb4b49c10 */ /* 0x000fc8000fb5e002 */
[----:B------:R-:W-:Y:S02]  /*11600*/  @!P1 IADD3.X R181, R15, UR46, R3, P2, P3 ;  /* 0x0000002e0fb59c10 */ /* 0x000fe400097e6403 */
[----:B------:R-:W-:Y:S01]  /*11610*/  ISETP.LT.OR P2, PT, R0, 0x79, !P0 ;  /* 0x000000790000780c */ /* 0x000fe20004741670 */
[----:B------:R-:W-:Y:S02]  /*11620*/  IMAD.U32 R182, RZ, RZ, UR45 ;  /* 0x0000002dffb67e24 */ /* 0x000fe4000f8e00ff */
[----:B------:R-:W-:-:S05]  /*11630*/  @!P4 IMAD R183, R183, R17, RZ ;  /* 0x00000011b7b7c224 */ /* 0x000fca00078e02ff */
[----:B------:R0:W-:Y:S05]  /*11640*/  @!P4 STG.E.U8 desc[UR50][R226.64+0x39], R183 ;  /* 0x000039b7e200c986 */ /* 0x0001ea000c101132 */
[----:B------:R-:W-:-:S04]  /*11650*/  @!P2 IADD3 R182, P3, P6, R182, UR47, R2 ;  /* 0x0000002fb6b6ac10 */ /* 0x000fc8000fe7e002 */
[----:B0-----:R-:W-:Y:S02]  /*11660*/  @!P2 IADD3.X R183, R15, UR46, R3, P3, P6 ;  /* 0x0000002e0fb7ac10 */ /* 0x001fe40009fec403 */
[----:B------:R-:W-:Y:S02]  /*11670*/  ISETP.LT.OR P3, PT, R0, 0x41, !P5 ;  /* 0x000000410000780c */ /* 0x000fe40006f61670 */
[----:B------:R-:W-:-:S04]  /*11680*/  LOP3.LUT R5, R5, 0xffff7fff, RZ, 0xc0, !PT ;  /* 0xffff7fff05057812 */ /* 0x000fc800078ec0ff */
[----:B------:R-:W-:-:S07]  /*11690*/  @P1 LOP3.LUT R5, R5, 0x8000, RZ, 0xfc, !PT ;  /* 0x0000800005051812 */ /* 0x000fce00078efcff */
[----:B------:R-:W-:Y:S01]  /*116a0*/  @!P3 IMAD R184, R184, R17, RZ ;  /* 0x00000011b8b8b224 */ /* 0x000fe200078e02ff */
[----:B------:R-:W-:-:S04]  /*116b0*/  LOP3.LUT P1, RZ, R5, 0x800, RZ, 0xc0, !PT ;  /* 0x0000080005ff7812 */ /* 0x000fc8000782c0ff */
[----:B------:R-:W-:Y:S01]  /*116c0*/  @!P3 STG.E.U8 desc[UR50][R6.64+0x40], R184 ;  /* 0x000040b80600b986 */ /* 0x000fe2000c101132 */
[----:B------:R-:W-:Y:S01]  /*116d0*/  ISETP.LT.OR P3, PT, R0, 0x7a, !P0 ;  /* 0x0000007a0000780c */ /* 0x000fe20004761670 */
[----:B------:R-:W-:Y:S01]  /*116e0*/  IMAD.U32 R226, RZ, RZ, UR45 ;  /* 0x0000002dffe27e24 */ /* 0x000fe2000f8e00ff */
[----:B------:R-:W-:-:S06]  /*116f0*/  LOP3.LUT R5, R5, 0xfff7ffff, RZ, 0xc0, !PT ;  /* 0xfff7ffff05057812 */ /* 0x000fcc00078ec0ff */
[----:B------:R-:W-:-:S05]  /*11700*/  @P1 LOP3.LUT R5, R5, 0x80000, RZ, 0xfc, !PT ;  /* 0x0008000005051812 */ /* 0x000fca00078efcff */
[----:B------:R-:W-:Y:S02]  /*11710*/  @!P3 IADD3 R226, P1, P6, R226, UR47, R2 ;  /* 0x0000002fe2e2bc10 */ /* 0x000fe4000fe3e002 */
[----:B------:R-:W-:Y:S02]  /*11720*/  LOP3.LUT P4, RZ, R5, 0x40, RZ, 0xc0, !PT ;  /* 0x0000004005ff7812 */ /* 0x000fe4000788c0ff */
[----:B------:R-:W-:Y:S02]  /*11730*/  @!P3 IADD3.X R227, R15, UR46, R3, P1, P6 ;  /* 0x0000002e0fe3bc10 */ /* 0x000fe40008fec403 */
[----:B------:R-:W-:Y:S02]  /*11740*/  ISETP.LT.OR P6, PT, R0, 0x42, !P5 ;  /* 0x000000420000780c */ /* 0x000fe40006fc1670 */
[----:B------:R-:W-:-:S04]  /*11750*/  LOP3.LUT R5, R5, 0xfffeffff, RZ, 0xc0, !PT ;  /* 0xfffeffff05057812 */ /* 0x000fc800078ec0ff */
[----:B------:R-:W-:-:S04]  /*11760*/  @P2 LOP3.LUT R5, R5, 0x10000, RZ, 0xfc, !PT ;  /* 0x0001000005052812 */ /* 0x000fc800078efcff */
[C---:B------:R-:W-:Y:S02]  /*11770*/  LOP3.LUT P2, RZ, R5.reuse, 0x4000, RZ, 0xc0, !PT ;  /* 0x0000400005ff7812 */ /* 0x040fe4000784c0ff */
[----:B------:R-:W-:Y:S01]  /*11780*/  LOP3.LUT R5, R5, 0xfffbffff, RZ, 0xc0, !PT ;  /* 0xfffbffff05057812 */ /* 0x000fe200078ec0ff */
[----:B------:R-:W-:-:S03]  /*11790*/  @!P6 IMAD R185, R185, R17, RZ ;  /* 0x00000011b9b9e224 */ /* 0x000fc600078e02ff */
[----:B------:R-:W-:Y:S02]  /*117a0*/  @P0 LOP3.LUT R5, R5, 0x40000, RZ, 0xfc, !PT ;  /* 0x0004000005050812 */ /* 0x000fe400078efcff */
[----:B------:R-:W-:Y:S01]  /*117b0*/  @!P6 STG.E.U8 desc[UR50][R6.64+0x41], R185 ;  /* 0x000041b90600e986 */ /* 0x000fe2000c101132 */
[----:B------:R-:W-:Y:S02]  /*117c0*/  ISETP.LT.OR P6, PT, R0, 0x49, !P5 ;  /* 0x000000490000780c */ /* 0x000fe40006fc1670 */
[----:B------:R-:W-:Y:S02]  /*117d0*/  LOP3.LUT P1, RZ, R5, 0x80000, RZ, 0xc0, !PT ;  /* 0x0008000005ff7812 */ /* 0x000fe4000782c0ff */
[----:B------:R-:W-:-:S05]  /*117e0*/  @!P2 IMAD R186, R186, R17, RZ ;  /* 0x00000011babaa224 */ /* 0x000fca00078e02ff */
[----:B------:R0:W-:Y:S04]  /*117f0*/  @!P2 STG.E.U8 desc[UR50][R62.64+0x40], R186 ;  /* 0x000040ba3e00a986 */ /* 0x0001e8000c101132 */
[-C--:B------:R-:W-:Y:S02]  /*11800*/  @!P6 IMAD R188, R188, R17.reuse, RZ ;  /* 0x00000011bcbce224 */ /* 0x080fe400078e02ff */
[----:B------:R-:W-:-:S05]  /*11810*/  @!P1 IMAD R187, R187, R17, RZ ;  /* 0x00000011bbbb9224 */ /* 0x000fca00078e02ff */
[----:B------:R1:W-:Y:S04]  /*11820*/  @!P1 STG.E.U8 desc[UR50][R64.64+0x41], R187 ;  /* 0x000041bb40009986 */ /* 0x0003e8000c101132 */
[----:B------:R-:W-:Y:S01]  /*11830*/  @!P6 STG.E.U8 desc[UR50][R6.64+0x48], R188 ;  /* 0x000048bc0600e986 */ /* 0x000fe2000c101132 */
[----:B------:R-:W-:Y:S02]  /*11840*/  ISETP.LT.OR P6, PT, R0, 0x4a, !P5 ;  /* 0x0000004a0000780c */ /* 0x000fe40006fc1670 */
[C---:B------:R-:W-:Y:S01]  /*11850*/  LOP3.LUT P0, RZ, R5.reuse, 0x80, RZ, 0xc0, !PT ;  /* 0x0000008005ff7812 */ /* 0x040fe2000780c0ff */
[----:B------:R-:W-:Y:S01]  /*11860*/  @!P4 IMAD R194, R194, R17, RZ ;  /* 0x00000011c2c2c224 */ /* 0x000fe200078e02ff */
[----:B0-----:R-:W4:Y:S01]  /*11870*/  LDL.LU.64 R62, [R1+0x178] ;  /* 0x00017800013e7983 */ /* 0x001f220000300a00 */
[----:B------:R-:W-:-:S02]  /*11880*/  LOP3.LUT P2, RZ, R5, 0x10, RZ, 0xc0, !PT ;  /* 0x0000001005ff7812 */ /* 0x000fc4000784c0ff */
[----:B------:R-:W-:Y:S01]  /*11890*/  LOP3.LUT P1, RZ, R5, 0x8, RZ, 0xc0, !PT ;  /* 0x0000000805ff7812 */ /* 0x000fe2000782c0ff */
[----:B-1----:R-:W4:Y:S05]  /*118a0*/  LDL.LU.64 R64, [R1+0x170] ;  /* 0x0001700001407983 */ /* 0x002f2a0000300a00 */
[----:B------:R-:W-:-:S05]  /*118b0*/  @!P6 IMAD R189, R189, R17, RZ ;  /* 0x00000011bdbde224 */ /* 0x000fca00078e02ff */
[----:B------:R-:W-:Y:S01]  /*118c0*/  @!P6 STG.E.U8 desc[UR50][R6.64+0x49], R189 ;  /* 0x000049bd0600e986 */ /* 0x000fe2000c101132 */
[----:B------:R-:W-:-:S13]  /*118d0*/  LOP3.LUT P6, RZ, R5, 0x100, RZ, 0xc0, !PT ;  /* 0x0000010005ff7812 */ /* 0x000fda00078cc0ff */
[----:B------:R-:W-:-:S05]  /*118e0*/  @!P6 IMAD R190, R190, R17, RZ ;  /* 0x00000011bebee224 */ /* 0x000fca00078e02ff */
[----:B------:R0:W-:Y:S01]  /*118f0*/  @!P6 STG.E.U8 desc[UR50][R66.64+0x48], R190 ;  /* 0x000048be4200e986 */ /* 0x0001e2000c101132 */
[----:B------:R-:W-:Y:S01]  /*11900*/  ISETP.LT.OR P6, PT, R0, 0x51, !P5 ;  /* 0x000000510000780c */ /* 0x000fe20006fc1670 */
[----:B------:R-:W-:-:S05]  /*11910*/  @!P0 IMAD R191, R191, R17, RZ ;  /* 0x00000011bfbf8224 */ /* 0x000fca00078e02ff */
[----:B------:R1:W-:Y:S01]  /*11920*/  @!P0 STG.E.U8 desc[UR50][R68.64+0x49], R191 ;  /* 0x000049bf44008986 */ /* 0x0003e2000c101132 */
[-C--:B------:R-:W-:Y:S02]  /*11930*/  @!P2 IMAD R198, R198, R17.reuse, RZ ;  /* 0x00000011c6c6a224 */ /* 0x080fe400078e02ff */
[-C--:B------:R-:W-:Y:S01]  /*11940*/  @!P1 IMAD R199, R199, R17.reuse, RZ ;  /* 0x00000011c7c79224 */ /* 0x080fe200078e02ff */
[----:B0-----:R-:W4:Y:S03]  /*11950*/  LDL.LU.64 R66, [R1+0x168] ;  /* 0x0001680001427983 */ /* 0x001f260000300a00 */
[----:B------:R-:W-:-:S05]  /*11960*/  @!P6 IMAD R192, R192, R17, RZ ;  /* 0x00000011c0c0e224 */ /* 0x000fca00078e02ff */
[----:B------:R-:W-:Y:S01]  /*11970*/  @!P6 STG.E.U8 desc[UR50][R6.64+0x50], R192 ;  /* 0x000050c00600e986 */ /* 0x000fe2000c101132 */
[----:B------:R-:W-:Y:S02]  /*11980*/  ISETP.LT.OR P6, PT, R0, 0x52, !P5 ;  /* 0x000000520000780c */ /* 0x000fe40006fc1670 */
[----:B------:R-:W-:Y:S01]  /*11990*/  LOP3.LUT P0, RZ, R5, 0x4, RZ, 0xc0, !PT ;  /* 0x0000000405ff7812 */ /* 0x000fe2000780c0ff */
[----:B-1----:R-:W4:Y:S10]  /*119a0*/  LDL.LU.64 R68, [R1+0x160] ;  /* 0x0001600001447983 */ /* 0x002f340000300a00 */
[----:B------:R-:W-:-:S05]  /*119b0*/  @!P6 IMAD R193, R193, R17, RZ ;  /* 0x00000011c1c1e224 */ /* 0x000fca00078e02ff */
[----:B------:R-:W-:Y:S01]  /*119c0*/  @!P6 STG.E.U8 desc[UR50][R6.64+0x51], R193 ;  /* 0x000051c10600e986 */ /* 0x000fe2000c101132 */
[----:B------:R-:W-:-:S03]  /*119d0*/  LOP3.LUT P6, RZ, R5, 0x20, RZ, 0xc0, !PT ;  /* 0x0000002005ff7812 */ /* 0x000fc600078cc0ff */
[----:B------:R0:W-:Y:S10]  /*119e0*/  @!P4 STG.E.U8 desc[UR50][R70.64+0x50], R194 ;  /* 0x000050c24600c986 */ /* 0x0001f4000c101132 */
[----:B------:R-:W-:-:S02]  /*119f0*/  @!P6 IMAD R195, R195, R17, RZ ;  /* 0x00000011c3c3e224 */ /* 0x000fc400078e02ff */
[-C--:B------:R-:W-:Y:S01]  /*11a00*/  @!P0 IMAD R202, R202, R17.reuse, RZ ;  /* 0x00000011caca8224 */ /* 0x080fe200078e02ff */
[----:B0-----:R-:W4:Y:S04]  /*11a10*/  LDL.LU.64 R70, [R1+0x158] ;  /* 0x0001580001467983 */ /* 0x001f280000300a00 */
[----:B------:R0:W-:Y:S01]  /*11a20*/  @!P6 STG.E.U8 desc[UR50][R72.64+0x51], R195 ;  /* 0x000051c34800e986 */ /* 0x0001e2000c101132 */
[----:B------:R-:W-:Y:S02]  /*11a30*/  ISETP.LT.OR P6, PT, R0, 0x59, !P5 ;  /* 0x000000590000780c */ /* 0x000fe40006fc1670 */
[----:B------:R-:W-:Y:S01]  /*11a40*/  LOP3.LUT P4, RZ, R5, 0x1, RZ, 0xc0, !PT ;  /* 0x0000000105ff7812 */ /* 0x000fe2000788c0ff */
[----:B0-----:R-:W4:Y:S10]  /*11a50*/  LDL.LU.64 R72, [R1+0x150] ;  /* 0x0001500001487983 */ /* 0x001f340000300a00 */
[----:B------:R-:W-:-:S05]  /*11a60*/  @!P6 IMAD R196, R196, R17, RZ ;  /* 0x00000011c4c4e224 */ /* 0x000fca00078e02ff */
[----:B------:R-:W-:Y:S01]  /*11a70*/  @!P6 STG.E.U8 desc[UR50][R6.64+0x58], R196 ;  /* 0x000058c40600e986 */ /* 0x000fe2000c101132 */
[----:B------:R-:W-:-:S13]  /*11a80*/  ISETP.LT.OR P6, PT, R0, 0x5a, !P5 ;  /* 0x0000005a0000780c */ /* 0x000fda0006fc1670 */
[----:B------:R-:W-:-:S05]  /*11a90*/  @!P6 IMAD R197, R197, R17, RZ ;  /* 0x00000011c5c5e224 */ /* 0x000fca00078e02ff */
[----:B------:R-:W-:Y:S01]  /*11aa0*/  @!P6 STG.E.U8 desc[UR50][R6.64+0x59], R197 ;  /* 0x000059c50600e986 */ /* 0x000fe2000c101132 */
[----:B------:R-:W-:-:S03]  /*11ab0*/  ISETP.LT.OR P6, PT, R0, 0x61, !P5 ;  /* 0x000000610000780c */ /* 0x000fc60006fc1670 */
[----:B------:R0:W-:Y:S04]  /*11ac0*/  @!P2 STG.E.U8 desc[UR50][R74.64+0x58], R198 ;  /* 0x000058c64a00a986 */ /* 0x0001e8000c101132 */
[----:B------:R1:W-:Y:S06]  /*11ad0*/  @!P1 STG.E.U8 desc[UR50][R76.64+0x59], R199 ;  /* 0x000059c74c009986 */ /* 0x0003ec000c101132 */
[----:B------:R-:W-:-:S02]  /*11ae0*/  @!P6 IMAD R15, R200, R17, RZ ;  /* 0x00000011c80fe224 */ /* 0x000fc400078e02ff */
[-C--:B------:R-:W-:Y:S01]  /*11af0*/  @!P4 IMAD R206, R206, R17.reuse, RZ ;  /* 0x00000011cecec224 */ /* 0x080fe200078e02ff */
[----:B0-----:R-:W4:Y:S04]  /*11b00*/  LDL.LU.64 R74, [R1+0x148] ;  /* 0x00014800014a7983 */ /* 0x001f280000300a00 */
        /* <DEDUP_REMOVED lines=8> */
[-C--:B------:R-:W-:Y:S01]  /*11b90*/  @!P6 IMAD R203, R203, R17.reuse, RZ ;  /* 0x00000011cbcbe224 */ /* 0x080fe200078e02ff */
[----:B------:R-:W-:Y:S01]  /*11ba0*/  LOP3.LUT P1, RZ, R4, 0x8, RZ, 0xc0, !PT ;  /* 0x0000000804ff7812 */ /* 0x000fe2000782c0ff */
[----:B------:R-:W-:Y:S01]  /*11bb0*/  @!P2 IMAD R211, R211, R17, RZ ;  /* 0x00000011d3d3a224 */ /* 0x000fe200078e02ff */
[----:B0-----:R-:W4:Y:S04]  /*11bc0*/  LDL.LU.64 R78, [R1+0x138] ;  /* 0x00013800014e7983 */ /* 0x001f280000300a00 */
[----:B------:R0:W-:Y:S01]  /*11bd0*/  @!P6 STG.E.U8 desc[UR50][R80.64+0x61], R203 ;  /* 0x000061cb5000e986 */ /* 0x0001e2000c101132 */
[----:B------:R-:W-:-:S02]  /*11be0*/  ISETP.LT.OR P6, PT, R0, 0x69, !P5 ;  /* 0x000000690000780c */ /* 0x000fc40006fc1670 */
[----:B------:R-:W-:Y:S01]  /*11bf0*/  LOP3.LUT P0, RZ, R5, 0x40000, RZ, 0xc0, !PT ;  /* 0x0004000005ff7812 */ /* 0x000fe2000780c0ff */
[----:B------:R-:W-:Y:S01]  /*11c00*/  UIMAD UR4, UR13, 0x180, URZ ;  /* 0x000001800d0478a4 */ /* 0x000fe2000f8e023f */
[-C--:B------:R-:W-:Y:S01]  /*11c10*/  @!P3 IMAD R151, R151, R17.reuse, RZ ;  /* 0x000000119797b224 */ /* 0x080fe200078e02ff */
[----:B0-----:R-:W4:Y:S08]  /*11c20*/  LDL.LU.64 R80, [R1+0x130] ;  /* 0x0001300001507983 */ /* 0x001f300000300a00 */
[----:B------:R-:W-:-:S05]  /*11c30*/  @!P6 IMAD R185, R204, R17, RZ ;  /* 0x00000011ccb9e224 */ /* 0x000fca00078e02ff */
[----:B------:R-:W-:Y:S01]  /*11c40*/  @!P6 STG.E.U8 desc[UR50][R6.64+0x68], R185 ;  /* 0x000068b90600e986 */ /* 0x000fe2000c101132 */
[----:B------:R-:W-:-:S13]  /*11c50*/  ISETP.LT.OR P6, PT, R0, 0x6a, !P5 ;  /* 0x0000006a0000780c */ /* 0x000fda0006fc1670 */
[----:B------:R-:W-:-:S05]  /*11c60*/  @!P6 IMAD R205, R205, R17, RZ ;  /* 0x00000011cdcde224 */ /* 0x000fca00078e02ff */
[----:B------:R-:W-:Y:S01]  /*11c70*/  @!P6 STG.E.U8 desc[UR50][R6.64+0x69], R205 ;  /* 0x000069cd0600e986 */ /* 0x000fe2000c101132 */
[----:B------:R-:W-:-:S03]  /*11c80*/  LOP3.LUT P6, RZ, R4, 0x80000000, RZ, 0xc0, !PT ;  /* 0x8000000004ff7812 */ /* 0x000fc600078cc0ff */
[----:B------:R0:W-:Y:S10]  /*11c90*/  @!P4 STG.E.U8 desc[UR50][R82.64+0x68], R206 ;  /* 0x000068ce5200c986 */ /* 0x0001f4000c101132 */
[----:B------:R-:W-:Y:S01]  /*11ca0*/  @!P6 IMAD R207, R207, R17, RZ ;  /* 0x00000011cfcfe224 */ /* 0x000fe200078e02ff */
[----:B0-----:R-:W4:Y:S04]  /*11cb0*/  LDL.LU.64 R82, [R1+0x128] ;  /* 0x0001280001527983 */ /* 0x001f280000300a00 */
[----:B------:R0:W-:Y:S01]  /*11cc0*/  @!P6 STG.E.U8 desc[UR50][R84.64+0x69], R207 ;  /* 0x000069cf5400e986 */ /* 0x0001e2000c101132 */
[----:B------:R-:W-:-:S02]  /*11cd0*/  ISETP.LT.OR P6, PT, R0, 0x71, !P5 ;  /* 0x000000710000780c */ /* 0x000fc40006fc1670 */
[----:B------:R-:W-:Y:S01]  /*11ce0*/  LOP3.LUT P4, RZ, R5, 0x20000, RZ, 0xc0, !PT ;  /* 0x0002000005ff7812 */ /* 0x000fe2000788c0ff */
[----:B0-----:R-:W4:Y:S10]  /*11cf0*/  LDL.LU.64 R84, [R1+0x120] ;  /* 0x0001200001547983 */ /* 0x001f340000300a00 */
[----:B------:R-:W-:-:S05]  /*11d00*/  @!P6 IMAD R15, R208, R17, RZ ;  /* 0x00000011d00fe224 */ /* 0x000fca00078e02ff */
[----:B------:R0:W-:Y:S01]  /*11d10*/  @!P6 STG.E.U8 desc[UR50][R6.64+0x70], R15 ;  /* 0x0000700f0600e986 */ /* 0x0001e2000c101132 */
[----:B------:R-:W-:-:S13]  /*11d20*/  ISETP.LT.OR P6, PT, R0, 0x72, !P5 ;  /* 0x000000720000780c */ /* 0x000fda0006fc1670 */
[----:B------:R-:W-:-:S05]  /*11d30*/  @!P6 IMAD R209, R209, R17, RZ ;  /* 0x00000011d1d1e224 */ /* 0x000fca00078e02ff */
[----:B------:R-:W-:Y:S01]  /*11d40*/  @!P6 STG.E.U8 desc[UR50][R6.64+0x71], R209 ;  /* 0x000071d10600e986 */ /* 0x000fe2000c101132 */
[----:B------:R-:W-:-:S13]  /*11d50*/  LOP3.LUT P6, RZ, R4, 0x40000000, RZ, 0xc0, !PT ;  /* 0x4000000004ff7812 */ /* 0x000fda00078cc0ff */
[----:B------:R-:W-:-:S05]  /*11d60*/  @!P6 IMAD R210, R210, R17, RZ ;  /* 0x00000011d2d2e224 */ /* 0x000fca00078e02ff */
[----:B------:R1:W-:Y:S01]  /*11d70*/  @!P6 STG.E.U8 desc[UR50][R86.64+0x70], R210 ;  /* 0x000070d25600e986 */ /* 0x0003e2000c101132 */
[C---:B------:R-:W-:Y:S02]  /*11d80*/  ISETP.LT.OR P6, PT, R0.reuse, 0x79, !P5 ;  /* 0x000000790000780c */ /* 0x040fe40006fc1670 */
[----:B------:R-:W-:Y:S01]  /*11d90*/  ISETP.LT.OR P5, PT, R0, 0x7a, !P5 ;  /* 0x0000007a0000780c */ /* 0x000fe20006fa1670 */
[-C--:B0-----:R-:W-:Y:S02]  /*11da0*/  @!P1 IMAD R15, R214, R17.reuse, RZ ;  /* 0x00000011d60f9224 */ /* 0x081fe400078e02ff */
[-C--:B------:R-:W-:Y:S01]  /*11db0*/  @!P4 IMAD R215, R215, R17.reuse, RZ ;  /* 0x00000011d7d7c224 */ /* 0x080fe200078e02ff */
[----:B------:R0:W-:Y:S04]  /*11dc0*/  @!P2 STG.E.U8 desc[UR50][R18.64+0x71], R211 ;  /* 0x000071d31200a986 */ /* 0x0001e8000c101132 */
[----:B-1----:R-:W4:Y:S03]  /*11dd0*/  LDL.LU.64 R86, [R1+0x118] ;  /* 0x0001180001567983 */ /* 0x002f260000300a00 */
[----:B------:R-:W-:-:S02]  /*11de0*/  @!P6 IMAD R187, R212, R17, RZ ;  /* 0x00000011d4bbe224 */ /* 0x000fc400078e02ff */
[----:B------:R-:W-:-:S03]  /*11df0*/  @!P5 IMAD R213, R213, R17, RZ ;  /* 0x00000011d5d5d224 */ /* 0x000fc600078e02ff */
[----:B------:R1:W-:Y:S04]  /*11e00*/  @!P6 STG.E.U8 desc[UR50][R6.64+0x78], R187 ;  /* 0x000078bb0600e986 */ /* 0x0003e8000c101132 */
[----:B------:R2:W-:Y:S04]  /*11e10*/  @!P5 STG.E.U8 desc[UR50][R6.64+0x79], R213 ;  /* 0x000079d50600d986 */ /* 0x0005e8000c101132 */
[----:B------:R3:W-:Y:S04]  /*11e20*/  @!P1 STG.E.U8 desc[UR50][R236.64+0x78], R15 ;  /* 0x0000780fec009986 */ /* 0x0007e8000c101132 */
[----:B------:R-:W-:Y:S01]  /*11e30*/  @!P4 STG.E.U8 desc[UR50][R234.64+0x79], R215 ;  /* 0x000079d7ea00c986 */ /* 0x000fe2000c101132 */
[----:B------:R-:W-:-:S02]  /*11e40*/  IADD3 R184, P4, R2, UR47, RZ ;  /* 0x0000002f02b87c10 */ /* 0x000fc4000ff9e0ff */
[----:B------:R-:W-:Y:S01]  /*11e50*/  LOP3.LUT P2, RZ, R4, 0x2000000, RZ, 0xc0, !PT ;  /* 0x0200000004ff7812 */ /* 0x000fe2000784c0ff */
[----:B0-----:R0:W5:Y:S01]  /*11e60*/  LDL.LU.64 R18, [R1+0x110] ;  /* 0x0001100001127983 */ /* 0x0011620000300a00 */
[----:B------:R-:W-:Y:S02]  /*11e70*/  IADD3.X R185, R3, UR46, RZ, P4, !PT ;  /* 0x0000002e03b97c10 */ /* 0x000fe4000a7fe4ff */
[----:B------:R-:W-:-:S04]  /*11e80*/  ISETP.GE.AND P4, PT, R14, 0x101, PT ;  /* 0x000001010e00780c */ /* 0x000fc80003f86270 */
[----:B------:R-:W-:-:S13]  /*11e90*/  ISETP.LT.OR P5, PT, R0, 0x1, !P4 ;  /* 0x000000010000780c */ /* 0x000fda00067a1670 */
[----:B-1----:R-:W-:-:S05]  /*11ea0*/  @!P5 IMAD R187, R88, R17, RZ ;  /* 0x0000001158bbd224 */ /* 0x002fca00078e02ff */
[----:B------:R1:W-:Y:S01]  /*11eb0*/  @!P5 STG.E.U8 desc[UR50][R184.64], R187 ;  /* 0x000000bbb800d986 */ /* 0x0003e2000c101132 */
[----:B------:R-:W-:-:S13]  /*11ec0*/  ISETP.LT.OR P5, PT, R0, 0x2, !P4 ;  /* 0x000000020000780c */ /* 0x000fda00067a1670 */
[----:B------:R-:W-:-:S05]  /*11ed0*/  @!P5 IMAD R189, R89, R17, RZ ;  /* 0x0000001159bdd224 */ /* 0x000fca00078e02ff */
[----:B------:R-:W-:Y:S01]  /*11ee0*/  @!P5 STG.E.U8 desc[UR50][R184.64+0x1], R189 ;  /* 0x000001bdb800d986 */ /* 0x000fe2000c101132 */
[C---:B------:R-:W-:Y:S02]  /*11ef0*/  ISETP.LT.OR P5, PT, R0.reuse, 0x1, !P0 ;  /* 0x000000010000780c */ /* 0x040fe400047a1670 */
[----:B------:R-:W-:-:S11]  /*11f00*/  ISETP.LT.OR P0, PT, R0, 0x2, !P0 ;  /* 0x000000020000780c */ /* 0x000fd60004701670 */
[----:B--2---:R-:W-:Y:S01]  /*11f10*/  @!P5 IADD3 R6, P6, R184, UR45, RZ ;  /* 0x0000002db806dc10 */ /* 0x004fe2000ffde0ff */
[----:B---3--:R-:W-:-:S03]  /*11f20*/  @!P5 IMAD R15, R90, R17, RZ ;  /* 0x000000115a0fd224 */ /* 0x008fc600078e02ff */
[----:B------:R-:W-:-:S05]  /*11f30*/  @!P5 IADD3.X R7, R185, UR44, RZ, P6, !PT ;  /* 0x0000002cb907dc10 */ /* 0x000fca000b7fe4ff */
[----:B------:R2:W-:Y:S01]  /*11f40*/  @!P5 STG.E.U8 desc[UR50][R6.64], R15 ;  /* 0x0000000f0600d986 */ /* 0x0005e2000c101132 */
[----:B------:R-:W-:Y:S01]  /*11f50*/  @!P0 IADD3 R88, P5, R184, UR45, RZ ;  /* 0x0000002db8588c10 */ /* 0x000fe2000ffbe0ff */
[----:B------:R-:W-:-:S03]  /*11f60*/  @!P0 IMAD R91, R91, R17, RZ ;  /* 0x000000115b5b8224 */ /* 0x000fc600078e02ff */
[----:B------:R-:W-:-:S05]  /*11f70*/  @!P0 IADD3.X R89, R185, UR44, RZ, P5, !PT ;  /* 0x0000002cb9598c10 */ /* 0x000fca000affe4ff */
[----:B------:R3:W-:Y:S01]  /*11f80*/  @!P0 STG.E.U8 desc[UR50][R88.64+0x1], R91 ;  /* 0x0000015b58008986 */ /* 0x0007e2000c101132 */
[----:B------:R-:W-:-:S13]  /*11f90*/  ISETP.LT.OR P0, PT, R0, 0x9, !P4 ;  /* 0x000000090000780c */ /* 0x000fda0006701670 */
[----:B-1----:R-:W-:-:S05]  /*11fa0*/  @!P0 IMAD R187, R92, R17, RZ ;  /* 0x000000115cbb8224 */ /* 0x002fca00078e02ff */
[----:B------:R-:W-:Y:S01]  /*11fb0*/  @!P0 STG.E.U8 desc[UR50][R184.64+0x8], R187 ;  /* 0x000008bbb8008986 */ /* 0x000fe2000c101132 */
[----:B------:R-:W-:Y:S02]  /*11fc0*/  ISETP.LT.OR P0, PT, R0, 0xa, !P4 ;  /* 0x0000000a0000780c */ /* 0x000fe40006701670 */
[C---:B------:R-:W-:Y:S02]  /*11fd0*/  LOP3.LUT P5, RZ, R4.reuse, 0x20000000, RZ, 0xc0, !PT ;  /* 0x2000000004ff7812 */ /* 0x040fe400078ac0ff */
[----:B------:R-:W-:-:S09]  /*11fe0*/  LOP3.LUT P6, RZ, R4, 0x8000000, RZ, 0xc0, !PT ;  /* 0x0800000004ff7812 */ /* 0x000fd200078cc0ff */
[----:B------:R-:W-:-:S05]  /*11ff0*/  @!P0 IMAD R93, R93, R17, RZ ;  /* 0x000000115d5d8224 */ /* 0x000fca00078e02ff */
[----:B------:R-:W-:Y:S01]  /*12000*/  @!P0 STG.E.U8 desc[UR50][R184.64+0x9], R93 ;  /* 0x0000095db8008986 */ /* 0x000fe2000c101132 */
[----:B------:R-:W-:Y:S01]  /*12010*/  ISETP.LT.OR P0, PT, R0, 0x11, !P4 ;  /* 0x000000110000780c */ /* 0x000fe20006701670 */
[-C--:B--2---:R-:W-:Y:S02]  /*12020*/  @!P5 IMAD R7, R94, R17.reuse, RZ ;  /* 0x000000115e07d224 */ /* 0x084fe400078e02ff */
[----:B------:R-:W-:-:S03]  /*12030*/  @!P6 IMAD R95, R95, R17, RZ ;  /* 0x000000115f5fe224 */ /* 0x000fc600078e02ff */
[----:B------:R1:W-:Y:S07]  /*12040*/  @!P5 STG.E.U8 desc[UR50][R232.64+0x8], R7 ;  /* 0x00000807e800d986 */ /* 0x0003ee000c101132 */
[----:B------:R-:W-:Y:S01]  /*12050*/  @!P0 IMAD R15, R96, R17, RZ ;  /* 0x00000011600f8224 */ /* 0x000fe200078e02ff */
[----:B------:R-:W-:Y:S04]  /*12060*/  @!P6 STG.E.U8 desc[UR50][R230.64+0x9], R95 ;  /* 0x0000095fe600e986 */ /* 0x000fe8000c101132 */
[----:B------:R2:W-:Y:S01]  /*12070*/  @!P0 STG.E.U8 desc[UR50][R184.64+0x10], R15 ;  /* 0x0000100fb8008986 */ /* 0x0005e2000c101132 */
[----:B------:R-:W-:-:S13]  /*12080*/  ISETP.LT.OR P0, PT, R0, 0x12, !P4 ;  /* 0x000000120000780c */ /* 0x000fda0006701670 */
[----:B------:R-:W-:-:S05]  /*12090*/  @!P0 IMAD R97, R97, R17, RZ ;  /* 0x0000001161618224 */ /* 0x000fca00078e02ff */
[----:B------:R-:W-:Y:S01]  /*120a0*/  @!P0 STG.E.U8 desc[UR50][R184.64+0x11], R97 ;  /* 0x00001161b8008986 */ /* 0x000fe2000c101132 */
[----:B------:R-:W-:-:S13]  /*120b0*/  LOP3.LUT P0, RZ, R4, 0x4000000, RZ, 0xc0, !PT ;  /* 0x0400000004ff7812 */ /* 0x000fda000780c0ff */
[----:B---3--:R-:W-:-:S05]  /*120c0*/  @!P0 IMAD R89, R98, R17, RZ ;  /* 0x0000001162598224 */ /* 0x008fca00078e02ff */
[----:B------:R-:W-:Y:S01]  /*120d0*/  @!P0 STG.E.U8 desc[UR50][R228.64+0x10], R89 ;  /* 0x00001059e4008986 */ /* 0x000fe2000c101132 */
[----:B------:R-:W-:Y:S01]  /*120e0*/  ISETP.LT.OR P0, PT, R0, 0x19, !P4 ;  /* 0x000000190000780c */ /* 0x000fe20006701670 */
[----:B------:R-:W-:-:S05]  /*120f0*/  @!P2 IMAD R99, R99, R17, RZ ;  /* 0x000000116363a224 */ /* 0x000fca00078e02ff */
[----:B------:R3:W-:Y:S07]  /*12100*/  @!P2 STG.E.U8 desc[UR50][R8.64+0x11], R99 ;  /* 0x000011630800a986 */ /* 0x0007ee000c101132 */
[----:B-1----:R-:W-:-:S05]  /*12110*/  @!P0 IMAD R7, R100, R17, RZ ;  /* 0x0000001164078224 */ /* 0x002fca00078e02ff */
[----:B------:R1:W-:Y:S01]  /*12120*/  @!P0 STG.E.U8 desc[UR50][R184.64+0x18], R7 ;  /* 0x00001807b8008986 */ /* 0x0003e2000c101132 */
[----:B------:R-:W-:-:S13]  /*12130*/  ISETP.LT.OR P0, PT, R0, 0x1a, !P4 ;  /* 0x0000001a0000780c */ /* 0x000fda0006701670 */
[----:B------:R-:W-:-:S05]  /*12140*/  @!P0 IMAD R101, R101, R17, RZ ;  /* 0x0000001165658224 */ /* 0x000fca00078e02ff */
[----:B------:R-:W-:Y:S01]  /*12150*/  @!P0 STG.E.U8 desc[UR50][R184.64+0x19], R101 ;  /* 0x00001965b8008986 */ /* 0x000fe2000c101132 */
[C---:B------:R-:W-:Y:S02]  /*12160*/  LOP3.LUT P0, RZ, R4.reuse, 0x1000000, RZ, 0xc0, !PT ;  /* 0x0100000004ff7812 */ /* 0x040fe4000780c0ff */
[----:B------:R-:W-:-:S11]  /*12170*/  LOP3.LUT P1, RZ, R4, 0x10, RZ, 0xc0, !PT ;  /* 0x0000001004ff7812 */ /* 0x000fd6000782c0ff */
[----:B--2---:R-:W-:-:S05]  /*12180*/  @!P0 IMAD R15, R102, R17, RZ ;  /* 0x00000011660f8224 */ /* 0x004fca00078e02ff */
[----:B------:R-:W-:Y:S01]  /*12190*/  @!P0 STG.E.U8 desc[UR50][R12.64+0x18], R15 ;  /* 0x0000180f0c008986 */ /* 0x000fe2000c101132 */
[----:B------:R-:W-:Y:S01]  /*121a0*/  ISETP.LT.OR P0, PT, R0, 0x21, !P4 ;  /* 0x000000210000780c */ /* 0x000fe20006701670 */
[----:B------:R-:W-:-:S05]  /*121b0*/  @!P1 IMAD R103, R103, R17, RZ ;  /* 0x0000001167679224 */ /* 0x000fca00078e02ff */
[----:B------:R2:W-:Y:S07]  /*121c0*/  @!P1 STG.E.U8 desc[UR50][R10.64+0x19], R103 ;  /* 0x000019670a009986 */ /* 0x0005ee000c101132 */
[----:B---3--:R-:W-:-:S05]  /*121d0*/  @!P0 IMAD R9, R104, R17, RZ ;  /* 0x0000001168098224 */ /* 0x008fca00078e02ff */
[----:B------:R3:W-:Y:S01]  /*121e0*/  @!P0 STG.E.U8 desc[UR50][R184.64+0x20], R9 ;  /* 0x00002009b8008986 */ /* 0x0007e2000c101132 */
[----:B------:R-:W-:Y:S02]  /*121f0*/  ISETP.LT.OR P0, PT, R0, 0x22, !P4 ;  /* 0x000000220000780c */ /* 0x000fe40006701670 */
[C---:B------:R-:W-:Y:S02]  /*12200*/  LOP3.LUT P5, RZ, R4.reuse, 0x800000, RZ, 0xc0, !PT ;  /* 0x0080000004ff7812 */ /* 0x040fe400078ac0ff */
[----:B------:R-:W-:-:S09]  /*12210*/  LOP3.LUT P6, RZ, R4, 0x400000, RZ, 0xc0, !PT ;  /* 0x0040000004ff7812 */ /* 0x000fd200078cc0ff */
[----:B------:R-:W-:-:S05]  /*12220*/  @!P0 IMAD R105, R105, R17, RZ ;  /* 0x0000001169698224 */ /* 0x000fca00078e02ff */
[----:B------:R-:W-:Y:S01]  /*12230*/  @!P0 STG.E.U8 desc[UR50][R184.64+0x21], R105 ;  /* 0x00002169b8008986 */ /* 0x000fe2000c101132 */
[----:B------:R-:W-:Y:S01]  /*12240*/  ISETP.LT.OR P0, PT, R0, 0x29, !P4 ;  /* 0x000000290000780c */ /* 0x000fe20006701670 */
[-C--:B-1----:R-:W-:Y:S02]  /*12250*/  @!P5 IMAD R7, R106, R17.reuse, RZ ;  /* 0x000000116a07d224 */ /* 0x082fe400078e02ff */
[----:B------:R-:W-:-:S03]  /*12260*/  @!P6 IMAD R107, R107, R17, RZ ;  /* 0x000000116b6be224 */ /* 0x000fc600078e02ff */
[----:B------:R1:W-:Y:S07]  /*12270*/  @!P5 STG.E.U8 desc[UR50][R22.64+0x20], R7 ;  /* 0x000020071600d986 */ /* 0x0003ee000c101132 */
[----:B--2---:R-:W-:Y:S01]  /*12280*/  @!P0 IMAD R11, R108, R17, RZ ;  /* 0x000000116c0b8224 */ /* 0x004fe200078e02ff */
[----:B------:R-:W-:Y:S04]  /*12290*/  @!P6 STG.E.U8 desc[UR50][R20.64+0x21], R107 ;  /* 0x0000216b1400e986 */ /* 0x000fe8000c101132 */
[----:B------:R2:W-:Y:S01]  /*122a0*/  @!P0 STG.E.U8 desc[UR50][R184.64+0x28], R11 ;  /* 0x0000280bb8008986 */ /* 0x0005e2000c101132 */
[----:B------:R-:W-:-:S13]  /*122b0*/  ISETP.LT.OR P0, PT, R0, 0x2a, !P4 ;  /* 0x0000002a0000780c */ /* 0x000fda0006701670 */
[----:B------:R-:W-:-:S05]  /*122c0*/  @!P0 IMAD R109, R109, R17, RZ ;  /* 0x000000116d6d8224 */ /* 0x000fca00078e02ff */
[----:B------:R-:W-:Y:S01]  /*122d0*/  @!P0 STG.E.U8 desc[UR50][R184.64+0x29], R109 ;  /* 0x0000296db8008986 */ /* 0x000fe2000c101132 */
[C---:B------:R-:W-:Y:S02]  /*122e0*/  LOP3.LUT P0, RZ, R4.reuse, 0x200000, RZ, 0xc0, !PT ;  /* 0x0020000004ff7812 */ /* 0x040fe4000780c0ff */
[----:B------:R-:W-:-:S11]  /*122f0*/  LOP3.LUT P2, RZ, R4, 0x100000, RZ, 0xc0, !PT ;  /* 0x0010000004ff7812 */ /* 0x000fd6000784c0ff */
[----:B---3--:R-:W-:-:S05]  /*12300*/  @!P0 IMAD R9, R110, R17, RZ ;  /* 0x000000116e098224 */ /* 0x008fca00078e02ff */
[----:B------:R3:W-:Y:S01]  /*12310*/  @!P0 STG.E.U8 desc[UR50][R154.64+0x28], R9 ;  /* 0x000028099a008986 */ /* 0x0007e2000c101132 */
[----:B------:R-:W-:Y:S01]  /*12320*/  ISETP.LT.OR P0, PT, R0, 0x31, !P4 ;  /* 0x000000310000780c */ /* 0x000fe20006701670 */
[----:B------:R-:W-:-:S05]  /*12330*/  @!P2 IMAD R111, R111, R17, RZ ;  /* 0x000000116f6fa224 */ /* 0x000fca00078e02ff */
[----:B------:R-:W-:Y:S07]  /*12340*/  @!P2 STG.E.U8 desc[UR50][R152.64+0x29], R111 ;  /* 0x0000296f9800a986 */ /* 0x000fee000c101132 */
        /* <DEDUP_REMOVED lines=8> */
[----:B------:R2:W-:Y:S01]  /*123d0*/  @!P0 STG.E.U8 desc[UR50][R158.64+0x30], R11 ;  /* 0x0000300b9e008986 */ /* 0x0005e2000c101132 */
[----:B------:R-:W-:Y:S01]  /*123e0*/  ISETP.LT.OR P0, PT, R0, 0x39, !P4 ;  /* 0x000000390000780c */ /* 0x000fe20006701670 */
[----:B------:R-:W-:-:S05]  /*123f0*/  @!P1 IMAD R115, R115, R17, RZ ;  /* 0x0000001173739224 */ /* 0x000fca00078e02ff */
[----:B------:R-:W-:Y:S07]  /*12400*/  @!P1 STG.E.U8 desc[UR50][R156.64+0x31], R115 ;  /* 0x000031739c009986 */ /* 0x000fee000c101132 */
        /* <DEDUP_REMOVED lines=26> */
[----:B------:R-:W-:Y:S02]  /*125b0*/  ISETP.LT.OR P0, PT, R0, 0x4a, !P4 ;  /* 0x0000004a0000780c */ /* 0x000fe40006701670 */
[----:B------:R-:W-:-:S11]  /*125c0*/  LOP3.LUT P1, RZ, R4, 0x2000, RZ, 0xc0, !PT ;  /* 0x0000200004ff7812 */ /* 0x000fd6000782c0ff */
[----:B------:R-:W-:-:S05]  /*125d0*/  @!P0 IMAD R125, R125, R17, RZ ;  /* 0x000000117d7d8224 */ /* 0x000fca00078e02ff */
[----:B------:R-:W-:Y:S01]  /*125e0*/  @!P0 STG.E.U8 desc[UR50][R184.64+0x49], R125 ;  /* 0x0000497db8008986 */ /* 0x000fe2000c101132 */
[----:B------:R-:W-:Y:S01]  /*125f0*/  LOP3.LUT P0, RZ, R4, 0x1000, RZ, 0xc0, !PT ;  /* 0x0000100004ff7812 */ /* 0x000fe2000780c0ff */
[----:B--2---:R-:W-:-:S05]  /*12600*/  @!P1 IMAD R11, R126, R17, RZ ;  /* 0x000000117e0b9224 */ /* 0x004fca00078e02ff */
[----:B------:R2:W-:Y:S07]  /*12610*/  @!P1 STG.E.U8 desc[UR50][R170.64+0x48], R11 ;  /* 0x0000480baa009986 */ /* 0x0005ee000c101132 */
[----:B------:R-:W-:-:S05]  /*12620*/  @!P0 IMAD R127, R127, R17, RZ ;  /* 0x000000117f7f8224 */ /* 0x000fca00078e02ff */
[----:B------:R-:W-:Y:S01]  /*12630*/  @!P0 STG.E.U8 desc[UR50][R168.64+0x49], R127 ;  /* 0x0000497fa8008986 */ /* 0x000fe2000c101132 */
[----:B------:R-:W-:-:S13]  /*12640*/  ISETP.LT.OR P0, PT, R0, 0x51, !P4 ;  /* 0x000000510000780c */ /* 0x000fda0006701670 */
        /* <DEDUP_REMOVED lines=14> */
[----:B------:R-:W-:-:S02]  /*12730*/  ISETP.LT.OR P0, PT, R0, 0x5a, !P4 ;  /* 0x0000005a0000780c */ /* 0x000fc40006701670 */
[----:B------:R-:W-:-:S11]  /*12740*/  LOP3.LUT P2, RZ, R4, 0x200, RZ, 0xc0, !PT ;  /* 0x0000020004ff7812 */ /* 0x000fd6000784c0ff */
[----:B------:R-:W-:-:S05]  /*12750*/  @!P0 IMAD R133, R133, R17, RZ ;  /* 0x0000001185858224 */ /* 0x000fca00078e02ff */
[----:B------:R-:W-:Y:S01]  /*12760*/  @!P0 STG.E.U8 desc[UR50][R184.64+0x59], R133 ;  /* 0x00005985b8008986 */ /* 0x000fe2000c101132 */
[----:B------:R-:W-:Y:S01]  /*12770*/  LOP3.LUT P0, RZ, R4, 0x100, RZ, 0xc0, !PT ;  /* 0x0000010004ff7812 */ /* 0x000fe2000780c0ff */
[----:B---3--:R-:W-:-:S05]  /*12780*/  @!P2 IMAD R9, R134, R17, RZ ;  /* 0x000000118609a224 */ /* 0x008fca00078e02ff */
[----:B------:R-:W-:Y:S07]  /*12790*/  @!P2 STG.E.U8 desc[UR50][R218.64+0x58], R9 ;  /* 0x00005809da00a986 */ /* 0x000fee000c101132 */
[----:B------:R-:W-:-:S05]  /*127a0*/  @!P0 IMAD R135, R135, R17, RZ ;  /* 0x0000001187878224 */ /* 0x000fca00078e02ff */
[----:B------:R-:W-:Y:S01]  /*127b0*/  @!P0 STG.E.U8 desc[UR50][R174.64+0x59], R135 ;  /* 0x00005987ae008986 */ /* 0x000fe2000c101132 */
[----:B------:R-:W-:-:S13]  /*127c0*/  ISETP.LT.OR P0, PT, R0, 0x61, !P4 ;  /* 0x000000610000780c */ /* 0x000fda0006701670 */
        /* <DEDUP_REMOVED lines=8> */
[----:B------:R-:W-:Y:S07]  /*12850*/  @!P1 STG.E.U8 desc[UR50][R220.64+0x60], R11 ;  /* 0x0000600bdc009986 */ /* 0x000fee000c101132 */
[----:B------:R-:W-:-:S05]  /*12860*/  @!P0 IMAD R139, R139, R17, RZ ;  /* 0x000000118b8b8224 */ /* 0x000fca00078e02ff */
[----:B------:R-:W-:Y:S01]  /*12870*/  @!P0 STG.E.U8 desc[UR50][R176.64+0x61], R139 ;  /* 0x0000618bb0008986 */ /* 0x000fe2000c101132 */
[----:B------:R-:W-:Y:S02]  /*12880*/  ISETP.LT.OR P0, PT, R0, 0x69, !P4 ;  /* 0x000000690000780c */ /* 0x000fe40006701670 */
[C---:B------:R-:W-:Y:S02]  /*12890*/  LOP3.LUT P2, RZ, R5.reuse, 0x10000, RZ, 0xc0, !PT ;  /* 0x0001000005ff7812 */ /* 0x040fe4000784c0ff */
[----:B------:R-:W-:-:S09]  /*128a0*/  LOP3.LUT P1, RZ, R5, 0x8000, RZ, 0xc0, !PT ;  /* 0x0000800005ff7812 */ /* 0x000fd2000782c0ff */
[----:B------:R-:W-:-:S05]  /*128b0*/  @!P0 IMAD R5, R140, R17, RZ ;  /* 0x000000118c058224 */ /* 0x000fca00078e02ff */
[----:B------:R2:W-:Y:S01]  /*128c0*/  @!P0 STG.E.U8 desc[UR50][R184.64+0x68], R5 ;  /* 0x00006805b8008986 */ /* 0x0005e2000c101132 */
[----:B------:R-:W-:-:S13]  /*128d0*/  ISETP.LT.OR P0, PT, R0, 0x6a, !P4 ;  /* 0x0000006a0000780c */ /* 0x000fda0006701670 */
[----:B------:R-:W-:-:S05]  /*128e0*/  @!P0 IMAD R141, R141, R17, RZ ;  /* 0x000000118d8d8224 */ /* 0x000fca00078e02ff */
[----:B------:R-:W-:Y:S01]  /*128f0*/  @!P0 STG.E.U8 desc[UR50][R184.64+0x69], R141 ;  /* 0x0000698db8008986 */ /* 0x000fe2000c101132 */
[C---:B------:R-:W-:Y:S02]  /*12900*/  LOP3.LUT P0, RZ, R4.reuse, 0x20, RZ, 0xc0, !PT ;  /* 0x0000002004ff7812 */ /* 0x040fe4000780c0ff */
[----:B------:R-:W-:-:S11]  /*12910*/  LOP3.LUT P5, RZ, R4, 0x4, RZ, 0xc0, !PT ;  /* 0x0000000404ff7812 */ /* 0x000fd600078ac0ff */
[----:B-1----:R-:W-:-:S05]  /*12920*/  @!P0 IMAD R7, R142, R17, RZ ;  /* 0x000000118e078224 */ /* 0x002fca00078e02ff */
[----:B------:R1:W-:Y:S01]  /*12930*/  @!P0 STG.E.U8 desc[UR50][R222.64+0x68], R7 ;  /* 0x00006807de008986 */ /* 0x0003e2000c101132 */
[----:B------:R-:W-:Y:S01]  /*12940*/  ISETP.LT.OR P0, PT, R0, 0x71, !P4 ;  /* 0x000000710000780c */ /* 0x000fe20006701670 */
[----:B------:R-:W-:Y:S01]  /*12950*/  @!P5 IMAD R143, R143, R17, RZ ;  /* 0x000000118f8fd224 */ /* 0x000fe200078e02ff */
[----:B------:R-:W-:-:S04]  /*12960*/  LOP3.LUT P6, RZ, R4, 0x2, RZ, 0xc0, !PT ;  /* 0x0000000204ff7812 */ /* 0x000fc800078cc0ff */
[----:B------:R-:W-:Y:S01]  /*12970*/  @!P5 STG.E.U8 desc[UR50][R178.64+0x69], R143 ;  /* 0x0000698fb200d986 */ /* 0x000fe2000c101132 */
[----:B------:R-:W-:-:S06]  /*12980*/  ISETP.LT.OR P5, PT, R0, 0x72, !P4 ;  /* 0x000000720000780c */ /* 0x000fcc00067a1670 */
[----:B------:R-:W-:-:S05]  /*12990*/  @!P0 IMAD R9, R144, R17, RZ ;  /* 0x0000001190098224 */ /* 0x000fca00078e02ff */
[----:B------:R3:W-:Y:S01]  /*129a0*/  @!P0 STG.E.U8 desc[UR50][R184.64+0x70], R9 ;  /* 0x00007009b8008986 */ /* 0x0007e2000c101132 */
[C---:B------:R-:W-:Y:S02]  /*129b0*/  ISETP.LT.OR P0, PT, R0.reuse, 0x79, !P4 ;  /* 0x000000790000780c */ /* 0x040fe40006701670 */
[----:B------:R-:W-:Y:S01]  /*129c0*/  ISETP.LT.OR P4, PT, R0, 0x7a, !P4 ;  /* 0x0000007a0000780c */ /* 0x000fe20006781670 */
[-C--:B------:R-:W-:Y:S02]  /*129d0*/  @!P5 IMAD R145, R145, R17.reuse, RZ ;  /* 0x000000119191d224 */ /* 0x080fe400078e02ff */
[-C--:B--2---:R-:W-:Y:S02]  /*129e0*/  @!P6 IMAD R5, R146, R17.reuse, RZ ;  /* 0x000000119205e224 */ /* 0x084fe400078e02ff */
[-C--:B------:R-:W-:Y:S01]  /*129f0*/  @!P1 IMAD R147, R147, R17.reuse, RZ ;  /* 0x0000001193939224 */ /* 0x080fe200078e02ff */
[----:B------:R-:W-:Y:S04]  /*12a00*/  @!P5 STG.E.U8 desc[UR50][R184.64+0x71], R145 ;  /* 0x00007191b800d986 */ /* 0x000fe8000c101132 */
[----:B------:R2:W-:Y:S01]  /*12a10*/  @!P6 STG.E.U8 desc[UR50][R224.64+0x70], R5 ;  /* 0x00007005e000e986 */ /* 0x0005e2000c101132 */
[----:B------:R-:W-:Y:S01]  /*12a20*/  ISETP.GE.AND P6, PT, R14, 0x181, PT ;  /* 0x000001810e00780c */ /* 0x000fe20003fc6270 */
[-C--:B-1----:R-:W-:Y:S01]  /*12a30*/  @!P0 IMAD R7, R148, R17.reuse, RZ ;  /* 0x0000001194078224 */ /* 0x082fe200078e02ff */
[----:B------:R-:W-:Y:S01]  /*12a40*/  ISETP.GE.AND P5, PT, R14, 0x189, PT ;  /* 0x000001890e00780c */ /* 0x000fe20003fa6270 */
[----:B------:R-:W-:Y:S01]  /*12a50*/  @!P1 STG.E.U8 desc[UR50][R180.64+0x71], R147 ;  /* 0x00007193b4009986 */ /* 0x000fe2000c101132 */
[----:B------:R-:W-:Y:S01]  /*12a60*/  @!P4 IMAD R149, R149, R17, RZ ;  /* 0x000000119595c224 */ /* 0x000fe200078e02ff */
[----:B------:R-:W-:-:S02]  /*12a70*/  ISETP.LT.OR P1, PT, R0, 0x1, !P6 ;  /* 0x000000010000780c */ /* 0x000fc40007721670 */
[----:B------:R1:W-:Y:S01]  /*12a80*/  @!P0 STG.E.U8 desc[UR50][R184.64+0x78], R7 ;  /* 0x00007807b8008986 */ /* 0x0003e2000c101132 */
[----:B------:R-:W-:Y:S01]  /*12a90*/  ISETP.LT.OR P0, PT, R0, 0x1, !P5 ;  /* 0x000000010000780c */ /* 0x000fe20006f01670 */
[----:B------:R-:W-:Y:S02]  /*12aa0*/  IMAD.U32 R11, RZ, RZ, UR12 ;  /* 0x0000000cff0b7e24 */ /* 0x000fe4000f8e00ff */
[----:B------:R-:W-:Y:S01]  /*12ab0*/  @!P4 STG.E.U8 desc[UR50][R184.64+0x79], R149 ;  /* 0x00007995b800c986 */ /* 0x000fe2000c101132 */
[----:B---3--:R-:W-:Y:S01]  /*12ac0*/  @!P2 IMAD R9, R150, R17, RZ ;  /* 0x000000119609a224 */ /* 0x008fe200078e02ff */
[----:B------:R-:W-:Y:S01]  /*12ad0*/  ISETP.LT.OR P4, PT, R0, 0x2, !P6 ;  /* 0x000000020000780c */ /* 0x000fe20007781670 */
[----:B------:R-:W-:-:S03]  /*12ae0*/  IMAD.WIDE.U32 R2, R11, 0x180, R2 ;  /* 0x000001800b027825 */ /* 0x000fc600078e0002 */
[----:B------:R-:W-:Y:S01]  /*12af0*/  @!P2 STG.E.U8 desc[UR50][R182.64+0x78], R9 ;  /* 0x00007809b600a986 */ /* 0x000fe2000c101132 */
[----:B------:R-:W-:Y:S01]  /*12b00*/  ISETP.LT.OR P2, PT, R0, 0x2, !P5 ;  /* 0x000000020000780c */ /* 0x000fe20006f41670 */
[----:B--2---:R-:W-:Y:S02]  /*12b10*/  VIADD R5, R3, UR4 ;  /* 0x0000000403057c36 */ /* 0x004fe40008000000 */
[-C--:B------:R-:W-:Y:S02]  /*12b20*/  @!P1 IMAD R11, R24, R17.reuse, RZ ;  /* 0x00000011180b9224 */ /* 0x080fe400078e02ff */
[----:B------:R-:W-:Y:S01]  /*12b30*/  @!P1 IMAD.MOV.U32 R4, RZ, RZ, R2 ;  /* 0x000000ffff049224 */ /* 0x000fe200078e0002 */
[----:B------:R-:W-:Y:S01]  /*12b40*/  @!P3 STG.E.U8 desc[UR50][R226.64+0x79], R151 ;  /* 0x00007997e200b986 */ /* 0x000fe2000c101132 */
[----:B------:R-:W-:Y:S01]  /*12b50*/  @!P0 IADD3 R6, P3, R2, UR45, RZ ;  /* 0x0000002d02068c10 */ /* 0x000fe2000ff7e0ff */
[-C--:B------:R-:W-:Y:S02]  /*12b60*/  @!P4 IMAD R25, R25, R17.reuse, RZ ;  /* 0x000000111919c224 */ /* 0x080fe400078e02ff */
[----:B------:R2:W-:Y:S01]  /*12b70*/  @!P1 STG.E.U8 desc[UR50][R4.64], R11 ;  /* 0x0000000b04009986 */ /* 0x0005e2000c101132 */
[----:B------:R-:W-:Y:S01]  /*12b80*/  @!P0 IMAD R13, R26, R17, RZ ;  /* 0x000000111a0d8224 */ /* 0x000fe200078e02ff */
[----:B-1----:R-:W-:-:S02]  /*12b90*/  @!P0 IADD3.X R7, R5, UR44, RZ, P3, !PT ;  /* 0x0000002c05078c10 */ /* 0x002fc40009ffe4ff */
[C---:B------:R-:W-:Y:S02]  /*12ba0*/  ISETP.LT.OR P1, PT, R0.reuse, 0x9, !P6 ;  /* 0x000000090000780c */ /* 0x040fe40007721670 */
[----:B------:R-:W-:Y:S01]  /*12bb0*/  ISETP.LT.OR P3, PT, R0, 0x9, !P5 ;  /* 0x000000090000780c */ /* 0x000fe20006f61670 */
[----:B--2---:R-:W-:-:S05]  /*12bc0*/  @!P4 IMAD.MOV.U32 R4, RZ, RZ, R2 ;  /* 0x000000ffff04c224 */ /* 0x004fca00078e0002 */
[----:B------:R1:W-:Y:S01]  /*12bd0*/  @!P4 STG.E.U8 desc[UR50][R4.64+0x1], R25 ;  /* 0x000001190400c986 */ /* 0x0003e2000c101132 */
[----:B------:R-:W-:-:S03]  /*12be0*/  @!P2 IADD3 R8, P4, R2, UR45, RZ ;  /* 0x0000002d0208ac10 */ /* 0x000fc6000ff9e0ff */
[----:B------:R2:W-:Y:S01]  /*12bf0*/  @!P0 STG.E.U8 desc[UR50][R6.64], R13 ;  /* 0x0000000d06008986 */ /* 0x0005e2000c101132 */
[----:B------:R-:W-:Y:S01]  /*12c00*/  ISETP.LT.OR P0, PT, R0, 0xa, !P6 ;  /* 0x0000000a0000780c */ /* 0x000fe20007701670 */
[----:B------:R-:W-:Y:S01]  /*12c10*/  @!P2 IMAD R27, R27, R17, RZ ;  /* 0x000000111b1ba224 */ /* 0x000fe200078e02ff */
[----:B------:R-:W-:Y:S01]  /*12c20*/  @!P2 IADD3.X R9, R5, UR44, RZ, P4, !PT ;  /* 0x0000002c0509ac10 */ /* 0x000fe2000a7fe4ff */
[----:B------:R-:W-:-:S04]  /*12c30*/  VIADD R3, R3, UR4 ;  /* 0x0000000403037c36 */ /* 0x000fc80008000000 */
[----:B------:R-:W-:Y:S01]  /*12c40*/  @!P2 STG.E.U8 desc[UR50][R8.64+0x1], R27 ;  /* 0x0000011b0800a986 */ /* 0x000fe2000c101132 */
[----:B------:R-:W-:Y:S01]  /*12c50*/  ISETP.LT.OR P2, PT, R0, 0xa, !P5 ;  /* 0x0000000a0000780c */ /* 0x000fe20006f41670 */
[----:B------:R-:W-:Y:S01]  /*12c60*/  @!P1 IMAD R11, R28, R17, RZ ;  /* 0x000000111c0b9224 */ /* 0x000fe200078e02ff */
[----:B-1----:R-:W-:-:S03]  /*12c70*/  @!P3 IADD3 R4, P4, R2, UR45, RZ ;  /* 0x0000002d0204bc10 */ /* 0x002fc6000ff9e0ff */
[-C--:B------:R-:W-:Y:S01]  /*12c80*/  @!P0 IMAD R29, R29, R17.reuse, RZ ;  /* 0x000000111d1d8224 */ /* 0x080fe200078e02ff */
[----:B------:R-:W-:Y:S01]  /*12c90*/  @!P3 IADD3.X R5, R3, UR44, RZ, P4, !PT ;  /* 0x0000002c0305bc10 */ /* 0x000fe2000a7fe4ff */
[----:B--2---:R-:W-:Y:S01]  /*12ca0*/  @!P3 IMAD R13, R30, R17, RZ ;  /* 0x000000111e0db224 */ /* 0x004fe200078e02ff */
[----:B------:R-:W-:Y:S01]  /*12cb0*/  @!P1 STG.E.U8 desc[UR50][R2.64+0x8], R11 ;  /* 0x0000080b02009986 */ /* 0x000fe2000c101132 */
[----:B------:R-:W-:-:S03]  /*12cc0*/  ISETP.LT.OR P1, PT, R0, 0x11, !P6 ;  /* 0x000000110000780c */ /* 0x000fc60007721670 */
[----:B------:R-:W-:Y:S01]  /*12cd0*/  @!P0 STG.E.U8 desc[UR50][R2.64+0x9], R29 ;  /* 0x0000091d02008986 */ /* 0x000fe2000c101132 */
[C---:B------:R-:W-:Y:S02]  /*12ce0*/  ISETP.LT.OR P0, PT, R0.reuse, 0x11, !P5 ;  /* 0x000000110000780c */ /* 0x040fe40006f01670 */
[----:B------:R-:W-:Y:S01]  /*12cf0*/  ISETP.LT.OR P4, PT, R0, 0x12, !P6 ;  /* 0x000000120000780c */ /* 0x000fe20007781670 */
[----:B------:R1:W-:Y:S01]  /*12d00*/  @!P3 STG.E.U8 desc[UR50][R4.64+0x8], R13 ;  /* 0x0000080d0400b986 */ /* 0x0003e2000c101132 */
[----:B------:R-:W-:Y:S01]  /*12d10*/  @!P2 IADD3 R6, P3, R2, UR45, RZ ;  /* 0x0000002d0206ac10 */ /* 0x000fe2000ff7e0ff */
[----:B------:R-:W-:-:S03]  /*12d20*/  @!P2 IMAD R31, R31, R17, RZ ;  /* 0x000000111f1fa224 */ /* 0x000fc600078e02ff */
[----:B------:R-:W-:Y:S02]  /*12d30*/  @!P2 IADD3.X R7, R3, UR44, RZ, P3, !PT ;  /* 0x0000002c0307ac10 */ /* 0x000fe40009ffe4ff */
[----:B------:R-:W-:-:S03]  /*12d40*/  ISETP.LT.OR P3, PT, R0, 0x12, !P5 ;  /* 0x000000120000780c */ /* 0x000fc60006f61670 */
[----:B------:R2:W-:Y:S01]  /*12d50*/  @!P2 STG.E.U8 desc[UR50][R6.64+0x9], R31 ;  /* 0x0000091f0600a986 */ /* 0x0005e2000c101132 */
[----:B-1----:R-:W-:Y:S01]  /*12d60*/  @!P0 IADD3 R4, P2, R2, UR45, RZ ;  /* 0x0000002d02048c10 */ /* 0x002fe2000ff5e0ff */
[-C--:B------:R-:W-:Y:S02]  /*12d70*/  @!P1 IMAD R9, R32, R17.reuse, RZ ;  /* 0x0000001120099224 */ /* 0x080fe400078e02ff */
[-C--:B------:R-:W-:Y:S01]  /*12d80*/  @!P4 IMAD R33, R33, R17.reuse, RZ ;  /* 0x000000112121c224 */ /* 0x080fe200078e02ff */
[----:B------:R-:W-:Y:S01]  /*12d90*/  @!P0 IADD3.X R5, R3, UR44, RZ, P2, !PT ;  /* 0x0000002c03058c10 */ /* 0x000fe200097fe4ff */
[----:B------:R-:W-:Y:S01]  /*12da0*/  @!P0 IMAD R11, R34, R17, RZ ;  /* 0x00000011220b8224 */ /* 0x000fe200078e02ff */
[----:B------:R1:W-:Y:S01]  /*12db0*/  @!P1 STG.E.U8 desc[UR50][R2.64+0x10], R9 ;  /* 0x0000100902009986 */ /* 0x0003e2000c101132 */
[C---:B------:R-:W-:Y:S02]  /*12dc0*/  ISETP.LT.OR P1, PT, R0.reuse, 0x19, !P6 ;  /* 0x000000190000780c */ /* 0x040fe40007721670 */
[----:B------:R-:W-:Y:S01]  /*12dd0*/  ISETP.LT.OR P2, PT, R0, 0x19, !P5 ;  /* 0x000000190000780c */ /* 0x000fe20006f41670 */
[----:B------:R-:W-:Y:S01]  /*12de0*/  @!P4 STG.E.U8 desc[UR50][R2.64+0x11], R33 ;  /* 0x000011210200c986 */ /* 0x000fe2000c101132 */
[----:B--2---:R-:W-:-:S03]  /*12df0*/  @!P3 IADD3 R6, P4, R2, UR45, RZ ;  /* 0x0000002d0206bc10 */ /* 0x004fc6000ff9e0ff */
[----:B------:R2:W-:Y:S01]  /*12e00*/  @!P0 STG.E.U8 desc[UR50][R4.64+0x10], R11 ;  /* 0x0000100b04008986 */ /* 0x0005e2000c101132 */
[----:B------:R-:W-:Y:S01]  /*12e10*/  ISETP.LT.OR P0, PT, R0, 0x1a, !P6 ;  /* 0x0000001a0000780c */ /* 0x000fe20007701670 */
[----:B------:R-:W-:Y:S01]  /*12e20*/  @!P3 IMAD R35, R35, R17, RZ ;  /* 0x000000112323b224 */ /* 0x000fe200078e02ff */
[----:B------:R-:W-:-:S05]  /*12e30*/  @!P3 IADD3.X R7, R3, UR44, RZ, P4, !PT ;  /* 0x0000002c0307bc10 */ /* 0x000fca000a7fe4ff */
[----:B------:R3:W-:Y:S01]  /*12e40*/  @!P3 STG.E.U8 desc[UR50][R6.64+0x11], R35 ;  /* 0x000011230600b986 */ /* 0x0007e2000c101132 */
[----:B------:R-:W-:Y:S01]  /*12e50*/  ISETP.LT.OR P3, PT, R0, 0x1a, !P5 ;  /* 0x0000001a0000780c */ /* 0x000fe20006f61670 */
[----:B------:R-:W-:Y:S01]  /*12e60*/  @!P1 IMAD R13, R36, R17, RZ ;  /* 0x00000011240d9224 */ /* 0x000fe200078e02ff */
[----:B------:R-:W-:-:S03]  /*12e70*/  @!P2 IADD3 R8, P4, R2, UR45, RZ ;  /* 0x0000002d0208ac10 */ /* 0x000fc6000ff9e0ff */
[-C--:B------:R-:W-:Y:S01]  /*12e80*/  @!P0 IMAD R37, R37, R17.reuse, RZ ;  /* 0x0000001125258224 */ /* 0x080fe200078e02ff */
[----:B-1----:R-:W-:Y:S01]  /*12e90*/  @!P2 IADD3.X R9, R3, UR44, RZ, P4, !PT ;  /* 0x0000002c0309ac10 */ /* 0x002fe2000a7fe4ff */
[----:B--2---:R-:W-:Y:S01]  /*12ea0*/  @!P2 IMAD R11, R38, R17, RZ ;  /* 0x00000011260ba224 */ /* 0x004fe200078e02ff */
[----:B------:R1:W-:Y:S01]  /*12eb0*/  @!P1 STG.E.U8 desc[UR50][R2.64+0x18], R13 ;  /* 0x0000180d02009986 */ /* 0x0003e2000c101132 */
        /* <DEDUP_REMOVED lines=10> */
[----:B---3--:R-:W-:Y:S01]  /*12f60*/  @!P0 IADD3 R6, P3, R2, UR45, RZ ;  /* 0x0000002d02068c10 */ /* 0x008fe2000ff7e0ff */
[-C--:B-1----:R-:W-:Y:S02]  /*12f70*/  @!P1 IMAD R13, R40, R17.reuse, RZ ;  /* 0x00000011280d9224 */ /* 0x082fe400078e02ff */
[-C--:B------:R-:W-:Y:S01]  /*12f80*/  @!P4 IMAD R41, R41, R17.reuse, RZ ;  /* 0x000000112929c224 */ /* 0x080fe200078e02ff */
[----:B------:R-:W-:Y:S01]  /*12f90*/  @!P0 IADD3.X R7, R3, UR44, RZ, P3, !PT ;  /* 0x0000002c03078c10 */ /* 0x000fe20009ffe4ff */
[----:B--2---:R-:W-:Y:S01]  /*12fa0*/  @!P0 IMAD R11, R42, R17, RZ ;  /* 0x000000112a0b8224 */ /* 0x004fe200078e02ff */
[----:B------:R1:W-:Y:S01]  /*12fb0*/  @!P1 STG.E.U8 desc[UR50][R2.64+0x20], R13 ;  /* 0x0000200d02009986 */ /* 0x0003e2000c101132 */
[C---:B------:R-:W-:Y:S02]  /*12fc0*/  ISETP.LT.OR P1, PT, R0.reuse, 0x29, !P6 ;  /* 0x000000290000780c */ /* 0x040fe40007721670 */
[----:B------:R-:W-:Y:S01]  /*12fd0*/  ISETP.LT.OR P3, PT, R0, 0x29, !P5 ;  /* 0x000000290000780c */ /* 0x000fe20006f61670 */
[----:B------:R-:W-:Y:S01]  /*12fe0*/  @!P4 STG.E.U8 desc[UR50][R2.64+0x21], R41 ;  /* 0x000021290200c986 */ /* 0x000fe2000c101132 */
[----:B0-----:R-:W-:-:S03]  /*12ff0*/  @!P2 IADD3 R4, P4, R2, UR45, RZ ;  /* 0x0000002d0204ac10 */ /* 0x001fc6000ff9e0ff */
[----:B------:R0:W-:Y:S01]  /*13000*/  @!P0 STG.E.U8 desc[UR50][R6.64+0x20], R11 ;  /* 0x0000200b06008986 */ /* 0x0001e2000c101132 */
[----:B------:R-:W-:Y:S01]  /*13010*/  ISETP.LT.OR P0, PT, R0, 0x2a, !P6 ;  /* 0x0000002a0000780c */ /* 0x000fe20007701670 */
[----:B------:R-:W-:Y:S01]  /*13020*/  @!P2 IMAD R43, R43, R17, RZ ;  /* 0x000000112b2ba224 */ /* 0x000fe200078e02ff */
[----:B------:R-:W-:-:S05]  /*13030*/  @!P2 IADD3.X R5, R3, UR44, RZ, P4, !PT ;  /* 0x0000002c0305ac10 */ /* 0x000fca000a7fe4ff */
[----:B------:R2:W-:Y:S01]  /*13040*/  @!P2 STG.E.U8 desc[UR50][R4.64+0x21], R43 ;  /* 0x0000212b0400a986 */ /* 0x0005e2000c101132 */
[----:B------:R-:W-:Y:S01]  /*13050*/  ISETP.LT.OR P2, PT, R0, 0x2a, !P5 ;  /* 0x0000002a0000780c */ /* 0x000fe20006f41670 */
[----:B-1----:R-:W-:Y:S01]  /*13060*/  @!P1 IMAD R13, R44, R17, RZ ;  /* 0x000000112c0d9224 */ /* 0x002fe200078e02ff */
[----:B------:R-:W-:-:S03]  /*13070*/  @!P3 IADD3 R8, P4, R2, UR45, RZ ;  /* 0x0000002d0208bc10 */ /* 0x000fc6000ff9e0ff */
[-C--:B------:R-:W-:Y:S01]  /*13080*/  @!P0 IMAD R45, R45, R17.reuse, RZ ;  /* 0x000000112d2d8224 */ /* 0x080fe200078e02ff */
[----:B------:R-:W-:Y:S01]  /*13090*/  @!P3 IADD3.X R9, R3, UR44, RZ, P4, !PT ;  /* 0x0000002c0309bc10 */ /* 0x000fe2000a7fe4ff */
[----:B0-----:R-:W-:Y:S01]  /*130a0*/  @!P3 IMAD R7, R46, R17, RZ ;  /* 0x000000112e07b224 */ /* 0x001fe200078e02ff */
[----:B------:R-:W-:Y:S01]  /*130b0*/  @!P1 STG.E.U8 desc[UR50][R2.64+0x28], R13 ;  /* 0x0000280d02009986 */ /* 0x000fe2000c101132 */
[----:B------:R-:W-:-:S03]  /*130c0*/  ISETP.LT.OR P1, PT, R0, 0x31, !P6 ;  /* 0x000000310000780c */ /* 0x000fc60007721670 */
[----:B------:R-:W-:Y:S01]  /*130d0*/  @!P0 STG.E.U8 desc[UR50][R2.64+0x29], R45 ;  /* 0x0000292d02008986 */ /* 0x000fe2000c101132 */
[C---:B------:R-:W-:Y:S02]  /*130e0*/  ISETP.LT.OR P0, PT, R0.reuse, 0x31, !P5 ;  /* 0x000000310000780c */ /* 0x040fe40006f01670 */
[----:B------:R-:W-:Y:S01]  /*130f0*/  ISETP.LT.OR P4, PT, R0, 0x32, !P6 ;  /* 0x000000320000780c */ /* 0x000fe20007781670 */
[----:B------:R0:W-:Y:S01]  /*13100*/  @!P3 STG.E.U8 desc[UR50][R8.64+0x28], R7 ;  /* 0x000028070800b986 */ /* 0x0001e2000c101132 */
[----:B--2---:R-:W-:Y:S01]  /*13110*/  @!P2 IADD3 R4, P3, R2, UR45, RZ ;  /* 0x0000002d0204ac10 */ /* 0x004fe2000ff7e0ff */
[----:B------:R-:W-:-:S03]  /*13120*/  @!P2 IMAD R47, R47, R17, RZ ;  /* 0x000000112f2fa224 */ /* 0x000fc600078e02ff */
[----:B------:R-:W-:Y:S02]  /*13130*/  @!P2 IADD3.X R5, R3, UR44, RZ, P3, !PT ;  /* 0x0000002c0305ac10 */ /* 0x000fe40009ffe4ff */
[----:B------:R-:W-:-:S03]  /*13140*/  ISETP.LT.OR P3, PT, R0, 0x32, !P5 ;  /* 0x000000320000780c */ /* 0x000fc60006f61670 */
[----:B------:R1:W-:Y:S01]  /*13150*/  @!P2 STG.E.U8 desc[UR50][R4.64+0x29], R47 ;  /* 0x0000292f0400a986 */ /* 0x0003e2000c101132 */
[----:B------:R-:W-:Y:S01]  /*13160*/  @!P0 IADD3 R6, P2, R2, UR45, RZ ;  /* 0x0000002d02068c10 */ /* 0x000fe2000ff5e0ff */
[-C--:B------:R-:W-:Y:S02]  /*13170*/  @!P1 IMAD R11, R48, R17.reuse, RZ ;  /* 0x00000011300b9224 */ /* 0x080fe400078e02ff */
[-C--:B------:R-:W-:Y:S01]  /*13180*/  @!P4 IMAD R49, R49, R17.reuse, RZ ;  /* 0x000000113131c224 */ /* 0x080fe200078e02ff */
[----:B0-----:R-:W-:Y:S01]  /*13190*/  @!P0 IADD3.X R7, R3, UR44, RZ, P2, !PT ;  /* 0x0000002c03078c10 */ /* 0x001fe200097fe4ff */
[----:B------:R-:W-:Y:S01]  /*131a0*/  @!P0 IMAD R13, R50, R17, RZ ;  /* 0x00000011320d8224 */ /* 0x000fe200078e02ff */
[----:B------:R0:W-:Y:S01]  /*131b0*/  @!P1 STG.E.U8 desc[UR50][R2.64+0x30], R11 ;  /* 0x0000300b02009986 */ /* 0x0001e2000c101132 */
[C---:B------:R-:W-:Y:S02]  /*131c0*/  ISETP.LT.OR P1, PT, R0.reuse, 0x39, !P6 ;  /* 0x000000390000780c */ /* 0x040fe40007721670 */
[----:B------:R-:W-:Y:S01]  /*131d0*/  ISETP.LT.OR P2, PT, R0, 0x39, !P5 ;  /* 0x000000390000780c */ /* 0x000fe20006f41670 */
[----:B------:R-:W-:Y:S01]  /*131e0*/  @!P4 STG.E.U8 desc[UR50][R2.64+0x31], R49 ;  /* 0x000031310200c986 */ /* 0x000fe2000c101132 */
[----:B-1----:R-:W-:-:S03]  /*131f0*/  @!P3 IADD3 R4, P4, R2, UR45, RZ ;  /* 0x0000002d0204bc10 */ /* 0x002fc6000ff9e0ff */
[----:B------:R1:W-:Y:S01]  /*13200*/  @!P0 STG.E.U8 desc[UR50][R6.64+0x30], R13 ;  /* 0x0000300d06008986 */ /* 0x0003e2000c101132 */
[----:B------:R-:W-:Y:S01]  /*13210*/  ISETP.LT.OR P0, PT, R0, 0x3a, !P6 ;  /* 0x0000003a0000780c */ /* 0x000fe20007701670 */
[----:B------:R-:W-:Y:S01]  /*13220*/  @!P3 IMAD R51, R51, R17, RZ ;  /* 0x000000113333b224 */ /* 0x000fe200078e02ff */
[----:B------:R-:W-:-:S05]  /*13230*/  @!P3 IADD3.X R5, R3, UR44, RZ, P4, !PT ;  /* 0x0000002c0305bc10 */ /* 0x000fca000a7fe4ff */
[----:B------:R2:W-:Y:S01]  /*13240*/  @!P3 STG.E.U8 desc[UR50][R4.64+0x31], R51 ;  /* 0x000031330400b986 */ /* 0x0005e2000c101132 */
[----:B------:R-:W-:Y:S01]  /*13250*/  ISETP.LT.OR P3, PT, R0, 0x3a, !P5 ;  /* 0x0000003a0000780c */ /* 0x000fe20006f61670 */
[----:B0-----:R-:W-:Y:S01]  /*13260*/  @!P1 IMAD R11, R52, R17, RZ ;  /* 0x00000011340b9224 */ /* 0x001fe200078e02ff */
[----:B------:R-:W-:-:S03]  /*13270*/  @!P2 IADD3 R8, P4, R2, UR45, RZ ;  /* 0x0000002d0208ac10 */ /* 0x000fc6000ff9e0ff */
[-C--:B------:R-:W-:Y:S01]  /*13280*/  @!P0 IMAD R53, R53, R17.reuse, RZ ;  /* 0x0000001135358224 */ /* 0x080fe200078e02ff */
[----:B------:R-:W-:Y:S01]  /*13290*/  @!P2 IADD3.X R9, R3, UR44, RZ, P4, !PT ;  /* 0x0000002c0309ac10 */ /* 0x000fe2000a7fe4ff */
[----:B-1----:R-:W-:Y:S01]  /*132a0*/  @!P2 IMAD R7, R54, R17, RZ ;  /* 0x000000113607a224 */ /* 0x002fe200078e02ff */
[----:B------:R4:W-:Y:S01]  /*132b0*/  @!P1 STG.E.U8 desc[UR50][R2.64+0x38], R11 ;  /* 0x0000380b02009986 */ /* 0x0009e2000c101132 */
        /* <DEDUP_REMOVED lines=11> */
[-C--:B----4-:R-:W-:Y:S02]  /*13370*/  @!P1 IMAD R11, R56, R17.reuse, RZ ;  /* 0x00000011380b9224 */ /* 0x090fe400078e02ff */
        /* <DEDUP_REMOVED lines=31> */
[-C--:B0-----:R-:W-:Y:S02]  /*13570*/  @!P1 IMAD R11, R64, R17.reuse, RZ ;  /* 0x00000011400b9224 */ /* 0x081fe400078e02ff */
[-C--:B------:R-:W-:Y:S01]  /*13580*/  @!P4 IMAD R65, R65, R17.reuse, RZ ;  /* 0x000000114141c224 */ /* 0x080fe200078e02ff */
[----:B-1----:R-:W-:Y:S01]  /*13590*/  @!P0 IADD3.X R7, R3, UR44, RZ, P2, !PT ;  /* 0x0000002c03078c10 */ /* 0x002fe200097fe4ff */
        /* <DEDUP_REMOVED lines=15> */
[----:B------:R0:W-:Y:S01]  /*13690*/  @!P1 STG.E.U8 desc[UR50][R2.64+0x58], R11 ;  /* 0x0000580b02009986 */ /* 0x0001e2000c101132 */
[----:B------:R-:W-:Y:S01]  /*136a0*/  @!P2 IADD3.X R9, R3, UR44, RZ, P4, !PT ;  /* 0x0000002c0309ac10 */ /* 0x000fe2000a7fe4ff */
[-C--:B-1----:R-:W-:Y:S01]  /*136b0*/  @!P2 IMAD R7, R70, R17.reuse, RZ ;  /* 0x000000114607a224 */ /* 0x082fe200078e02ff */
[C---:B------:R-:W-:Y:S01]  /*136c0*/  ISETP.LT.OR P1, PT, R0.reuse, 0x61, !P6 ;  /* 0x000000610000780c */ /* 0x040fe20007721670 */
[----:B------:R-:W-:Y:S01]  /*136d0*/  @!P0 STG.E.U8 desc[UR50][R2.64+0x59], R69 ;  /* 0x0000594502008986 */ /* 0x000fe2000c101132 */
[C---:B------:R-:W-:Y:S02]  /*136e0*/  ISETP.LT.OR P0, PT, R0.reuse, 0x61, !P5 ;  /* 0x000000610000780c */ /* 0x040fe40006f01670 */
[----:B------:R-:W-:Y:S01]  /*136f0*/  ISETP.LT.OR P4, PT, R0, 0x62, !P6 ;  /* 0x000000620000780c */ /* 0x000fe20007781670 */
[----:B------:R1:W-:Y:S01]  /*13700*/  @!P2 STG.E.U8 desc[UR50][R8.64+0x58], R7 ;  /* 0x000058070800a986 */ /* 0x0003e2000c101132 */
[----:B--2---:R-:W-:Y:S01]  /*13710*/  @!P3 IADD3 R4, P2, R2, UR45, RZ ;  /* 0x0000002d0204bc10 */ /* 0x004fe2000ff5e0ff */
[----:B------:R-:W-:-:S03]  /*13720*/  @!P3 IMAD R71, R71, R17, RZ ;  /* 0x000000114747b224 */ /* 0x000fc600078e02ff */
[----:B------:R-:W-:Y:S02]  /*13730*/  @!P3 IADD3.X R5, R3, UR44, RZ, P2, !PT ;  /* 0x0000002c0305bc10 */ /* 0x000fe400097fe4ff */
[----:B------:R-:W-:Y:S01]  /*13740*/  ISETP.LT.OR P2, PT, R0, 0x62, !P5 ;  /* 0x000000620000780c */ /* 0x000fe20006f41670 */
[-C--:B0-----:R-:W-:Y:S02]  /*13750*/  @!P1 IMAD R11, R72, R17.reuse, RZ ;  /* 0x00000011480b9224 */ /* 0x081fe400078e02ff */
[----:B------:R0:W-:Y:S01]  /*13760*/  @!P3 STG.E.U8 desc[UR50][R4.64+0x59], R71 ;  /* 0x000059470400b986 */ /* 0x0001e2000c101132 */
[----:B------:R-:W-:Y:S01]  /*13770*/  @!P0 IADD3 R6, P3, R2, UR45, RZ ;  /* 0x0000002d02068c10 */ /* 0x000fe2000ff7e0ff */
[-C--:B------:R-:W-:Y:S02]  /*13780*/  @!P4 IMAD R73, R73, R17.reuse, RZ ;  /* 0x000000114949c224 */ /* 0x080fe400078e02ff */
[----:B------:R2:W-:Y:S01]  /*13790*/  @!P1 STG.E.U8 desc[UR50][R2.64+0x60], R11 ;  /* 0x0000600b02009986 */ /* 0x0005e2000c101132 */
[----:B------:R-:W-:Y:S01]  /*137a0*/  ISETP.LT.OR P1, PT, R0, 0x69, !P6 ;  /* 0x000000690000780c */ /* 0x000fe20007721670 */
[----:B-1----:R-:W-:Y:S01]  /*137b0*/  @!P0 IMAD R9, R74, R17, RZ ;  /* 0x000000114a098224 */ /* 0x002fe200078e02ff */
[----:B------:R-:W-:Y:S01]  /*137c0*/  @!P0 IADD3.X R7, R3, UR44, RZ, P3, !PT ;  /* 0x0000002c03078c10 */ /* 0x000fe20009ffe4ff */
[----:B------:R-:W-:Y:S04]  /*137d0*/  @!P4 STG.E.U8 desc[UR50][R2.64+0x61], R73 ;  /* 0x000061490200c986 */ /* 0x000fe8000c101132 */
[----:B------:R1:W-:Y:S01]  /*137e0*/  @!P0 STG.E.U8 desc[UR50][R6.64+0x60], R9 ;  /* 0x0000600906008986 */ /* 0x0003e2000c101132 */
[----:B------:R-:W-:-:S02]  /*137f0*/  ISETP.LT.OR P0, PT, R0, 0x69, !P5 ;  /* 0x000000690000780c */ /* 0x000fc40006f01670 */
[----:B0-----:R-:W-:Y:S02]  /*13800*/  @!P2 IADD3 R4, P4, R2, UR45, RZ ;  /* 0x0000002d0204ac10 */ /* 0x001fe4000ff9e0ff */
[----:B------:R-:W-:Y:S01]  /*13810*/  ISETP.LT.OR P3, PT, R0, 0x6a, !P6 ;  /* 0x0000006a0000780c */ /* 0x000fe20007761670 */
[-C--:B------:R-:W-:Y:S01]  /*13820*/  @!P2 IMAD R75, R75, R17.reuse, RZ ;  /* 0x000000114b4ba224 */ /* 0x080fe200078e02ff */
[----:B------:R-:W-:Y:S01]  /*13830*/  @!P2 IADD3.X R5, R3, UR44, RZ, P4, !PT ;  /* 0x0000002c0305ac10 */ /* 0x000fe2000a7fe4ff */
[----:B--2---:R-:W-:Y:S01]  /*13840*/  @!P1 IMAD R11, R76, R17, RZ ;  /* 0x000000114c0b9224 */ /* 0x004fe200078e02ff */
[----:B------:R-:W-:-:S03]  /*13850*/  ISETP.LT.OR P4, PT, R0, 0x6a, !P5 ;  /* 0x0000006a0000780c */ /* 0x000fc60006f81670 */
[----:B------:R-:W-:Y:S04]  /*13860*/  @!P2 STG.E.U8 desc[UR50][R4.64+0x61], R75 ;  /* 0x0000614b0400a986 */ /* 0x000fe8000c101132 */
[----:B------:R0:W-:Y:S01]  /*13870*/  @!P1 STG.E.U8 desc[UR50][R2.64+0x68], R11 ;  /* 0x0000680b02009986 */ /* 0x0001e2000c101132 */
[----:B-1----:R-:W-:Y:S01]  /*13880*/  @!P0 IADD3 R6, P1, R2, UR45, RZ ;  /* 0x0000002d02068c10 */ /* 0x002fe2000ff3e0ff */
[-C--:B------:R-:W-:Y:S01]  /*13890*/  @!P3 IMAD R77, R77, R17.reuse, RZ ;  /* 0x000000114d4db224 */ /* 0x080fe200078e02ff */
[----:B------:R-:W-:Y:S01]  /*138a0*/  ISETP.LT.OR P2, PT, R0, 0x71, !P6 ;  /* 0x000000710000780c */ /* 0x000fe20007741670 */
[----:B------:R-:W-:Y:S01]  /*138b0*/  @!P0 IMAD R13, R78, R17, RZ ;  /* 0x000000114e0d8224 */ /* 0x000fe200078e02ff */
[----:B------:R-:W-:Y:S02]  /*138c0*/  @!P0 IADD3.X R7, R3, UR44, RZ, P1, !PT ;  /* 0x0000002c03078c10 */ /* 0x000fe40008ffe4ff */
[----:B------:R-:W-:Y:S01]  /*138d0*/  ISETP.LT.OR P1, PT, R0, 0x72, !P6 ;  /* 0x000000720000780c */ /* 0x000fe20007721670 */
[----:B------:R-:W-:Y:S01]  /*138e0*/  @!P3 STG.E.U8 desc[UR50][R2.64+0x69], R77 ;  /* 0x0000694d0200b986 */ /* 0x000fe2000c101132 */
[----:B------:R-:W-:-:S03]  /*138f0*/  @!P4 IADD3 R8, P3, R2, UR45, RZ ;  /* 0x0000002d0208cc10 */ /* 0x000fc6000ff7e0ff */
[----:B------:R1:W-:Y:S01]  /*13900*/  @!P0 STG.E.U8 desc[UR50][R6.64+0x68], R13 ;  /* 0x0000680d06008986 */ /* 0x0003e2000c101132 */
[----:B------:R-:W-:Y:S01]  /*13910*/  ISETP.LT.OR P0, PT, R0, 0x71, !P5 ;  /* 0x000000710000780c */ /* 0x000fe20006f01670 */
[-C--:B------:R-:W-:Y:S01]  /*13920*/  @!P4 IMAD R79, R79, R17.reuse, RZ ;  /* 0x000000114f4fc224 */ /* 0x080fe200078e02ff */
[----:B------:R-:W-:Y:S01]  /*13930*/  @!P4 IADD3.X R9, R3, UR44, RZ, P3, !PT ;  /* 0x0000002c0309cc10 */ /* 0x000fe20009ffe4ff */
[----:B0-----:R-:W-:Y:S01]  /*13940*/  @!P2 IMAD R11, R80, R17, RZ ;  /* 0x00000011500ba224 */ /* 0x001fe200078e02ff */
[----:B------:R-:W-:-:S03]  /*13950*/  ISETP.LT.OR P3, PT, R0, 0x72, !P5 ;  /* 0x000000720000780c */ /* 0x000fc60006f61670 */
[-C--:B------:R-:W-:Y:S01]  /*13960*/  @!P1 IMAD R81, R81, R17.reuse, RZ ;  /* 0x0000001151519224 */ /* 0x080fe200078e02ff */
[----:B------:R0:W-:Y:S01]  /*13970*/  @!P4 STG.E.U8 desc[UR50][R8.64+0x69], R79 ;  /* 0x0000694f0800c986 */ /* 0x0001e2000c101132 */
[C---:B------:R-:W-:Y:S02]  /*13980*/  ISETP.LT.OR P4, PT, R0.reuse, 0x79, !P5 ;  /* 0x000000790000780c */ /* 0x040fe40006f81670 */
[C---:B------:R-:W-:Y:S01]  /*13990*/  ISETP.LT.OR P5, PT, R0.reuse, 0x7a, !P5 ;  /* 0x0000007a0000780c */ /* 0x040fe20006fa1670 */
[----:B------:R2:W-:Y:S01]  /*139a0*/  @!P2 STG.E.U8 desc[UR50][R2.64+0x70], R11 ;  /* 0x0000700b0200a986 */ /* 0x0005e2000c101132 */
[C---:B------:R-:W-:Y:S02]  /*139b0*/  ISETP.LT.OR P2, PT, R0.reuse, 0x79, !P6 ;  /* 0x000000790000780c */ /* 0x040fe40007741670 */
[----:B------:R-:W-:Y:S01]  /*139c0*/  ISETP.LT.OR P6, PT, R0, 0x7a, !P6 ;  /* 0x0000007a0000780c */ /* 0x000fe200077c1670 */
[----:B------:R-:W-:Y:S01]  /*139d0*/  @!P1 STG.E.U8 desc[UR50][R2.64+0x71], R81 ;  /* 0x0000715102009986 */ /* 0x000fe2000c101132 */
[----:B------:R-:W-:Y:S01]  /*139e0*/  @!P0 IADD3 R4, P1, R2, UR45, RZ ;  /* 0x0000002d02048c10 */ /* 0x000fe2000ff3e0ff */
[----:B-1----:R-:W-:-:S03]  /*139f0*/  @!P0 IMAD R13, R82, R17, RZ ;  /* 0x00000011520d8224 */ /* 0x002fc600078e02ff */
[----:B------:R-:W-:Y:S02]  /*13a00*/  @!P0 IADD3.X R5, R3, UR44, RZ, P1, !PT ;  /* 0x0000002c03058c10 */ /* 0x000fe40008ffe4ff */
[C---:B------:R-:W-:Y:S01]  /*13a10*/  @!P3 IADD3 R6, P1, R2.reuse, UR45, RZ ;  /* 0x0000002d0206bc10 */ /* 0x040fe2000ff3e0ff */
[-C--:B------:R-:W-:Y:S02]  /*13a20*/  @!P3 IMAD R83, R83, R17.reuse, RZ ;  /* 0x000000115353b224 */ /* 0x080fe400078e02ff */
[----:B------:R1:W-:Y:S01]  /*13a30*/  @!P0 STG.E.U8 desc[UR50][R4.64+0x70], R13 ;  /* 0x0000700d04008986 */ /* 0x0003e2000c101132 */
[----:B0-----:R-:W-:Y:S02]  /*13a40*/  @!P4 IADD3 R8, P0, R2, UR45, RZ ;  /* 0x0000002d0208cc10 */ /* 0x001fe4000ff1e0ff */
[----:B------:R-:W-:Y:S01]  /*13a50*/  @!P3 IADD3.X R7, R3, UR44, RZ, P1, !PT ;  /* 0x0000002c0307bc10 */ /* 0x000fe20008ffe4ff */
[-C--:B------:R-:W-:Y:S01]  /*13a60*/  @!P2 IMAD R15, R84, R17.reuse, RZ ;  /* 0x00000011540fa224 */ /* 0x080fe200078e02ff */
[----:B------:R-:W-:Y:S01]  /*13a70*/  @!P5 IADD3 R10, P1, R2, UR45, RZ ;  /* 0x0000002d020adc10 */ /* 0x000fe2000ff3e0ff */
[-C--:B------:R-:W-:Y:S01]  /*13a80*/  @!P6 IMAD R85, R85, R17.reuse, RZ ;  /* 0x000000115555e224 */ /* 0x080fe200078e02ff */
[C---:B------:R-:W-:Y:S01]  /*13a90*/  @!P4 IADD3.X R9, R3.reuse, UR44, RZ, P0, !PT ;  /* 0x0000002c0309cc10 */ /* 0x040fe200087fe4ff */
[-C--:B------:R-:W-:Y:S01]  /*13aa0*/  @!P4 IMAD R21, R86, R17.reuse, RZ ;  /* 0x000000115615c224 */ /* 0x080fe200078e02ff */
[----:B--2---:R-:W-:Y:S01]  /*13ab0*/  @!P5 IADD3.X R11, R3, UR44, RZ, P1, !PT ;  /* 0x0000002c030bdc10 */ /* 0x004fe20008ffe4ff */
[----:B------:R-:W-:-:S02]  /*13ac0*/  @!P5 IMAD R87, R87, R17, RZ ;  /* 0x000000115757d224 */ /* 0x000fc400078e02ff */
[----:B-1----:R-:W-:Y:S02]  /*13ad0*/  @!P6 IMAD.MOV.U32 R4, RZ, RZ, R2 ;  /* 0x000000ffff04e224 */ /* 0x002fe400078e0002 */
[----:B------:R-:W-:Y:S01]  /*13ae0*/  @!P6 IMAD.MOV.U32 R5, RZ, RZ, R3 ;  /* 0x000000ffff05e224 */ /* 0x000fe200078e0003 */
[----:B------:R0:W-:Y:S04]  /*13af0*/  @!P3 STG.E.U8 desc[UR50][R6.64+0x71], R83 ;  /* 0x000071530600b986 */ /* 0x0001e8000c101132 */
[----:B------:R0:W-:Y:S04]  /*13b00*/  @!P2 STG.E.U8 desc[UR50][R2.64+0x78], R15 ;  /* 0x0000780f0200a986 */ /* 0x0001e8000c101132 */
[----:B------:R0:W-:Y:S04]  /*13b10*/  @!P6 STG.E.U8 desc[UR50][R4.64+0x79], R85 ;  /* 0x000079550400e986 */ /* 0x0001e8000c101132 */
[----:B------:R0:W-:Y:S04]  /*13b20*/  @!P4 STG.E.U8 desc[UR50][R8.64+0x78], R21 ;  /* 0x000078150800c986 */ /* 0x0001e8000c101132 */
[----:B------:R0:W-:Y:S02]  /*13b30*/  @!P5 STG.E.U8 desc[UR50][R10.64+0x79], R87 ;  /* 0x000079570a00d986 */ /* 0x0001e4000c101132 */
.L_x_547:
[----:B------:R-:W-:Y:S05]  /*13b40*/  BSYNC B0 ;  /* 0x0000000000007941 */ /* 0x000fea0003800000 */
.L_x_35:
[----:B0-----:R-:W3:Y:S04]  /*13b50*/  LDL.LU R3, [R1+0x104] ;  /* 0x0001040001037983 */ /* 0x001ee80000300800 */
[----:B------:R-:W3:Y:S01]  /*13b60*/  LDL.LU R2, [R1+0x108] ;  /* 0x0001080001027983 */ /* 0x000ee20000300800 */
[----:B------:R-:W-:Y:S01]  /*13b70*/  ULDC UR4, c[0x0][0xc] ;  /* 0x0000030000047ab9 */ /* 0x000fe20000000800 */
[----:B------:R-:W-:Y:S01]  /*13b80*/  ULDC UR5, c[0x0][0x10] ;  /* 0x0000040000057ab9 */ /* 0x000fe20000000800 */
[----:B--2---:R-:W3:Y:S01]  /*13b90*/  LDC R5, c[0x0][0x14] ;  /* 0x00000500ff057b82 */ /* 0x004ee20000000800 */
[----:B------:R-:W-:Y:S01]  /*13ba0*/  UIMAD.WIDE.U32 UR4, UR4, UR5, URZ ;  /* 0x00000005040472a5 */ /* 0x000fe2000f8e003f */
[----:B------:R-:W-:Y:S01]  /*13bb0*/  PRMT R0, RZ, 0x7610, R0 ;  /* 0x00007610ff007816 */ /* 0x000fe20000000000 */
[----:B------:R-:W-:Y:S01]  /*13bc0*/  UMOV UR40, 0xffffffff ;  /* 0xffffffff00287882 */ /* 0x000fe20000000000 */
[----:B------:R-:W-:-:S03]  /*13bd0*/  UMOV UR41, 0xffffffff ;  /* 0xffffffff00297882 */ /* 0x000fc60000000000 */
[----:B---3--:R-:W-:-:S04]  /*13be0*/  IMAD.WIDE.U32 R2, R5, UR4, R2 ;  /* 0x0000000405027c25 */ /* 0x008fc8000f8e0002 */
[----:B------:R-:W-:Y:S01]  /*13bf0*/  IMAD R5, R5, UR5, RZ ;  /* 0x0000000505057c24 */ /* 0x000fe2000f8e02ff */
[----:B------:R-:W-:Y:S01]  /*13c00*/  ULDC.64 UR4, c[0x0][0x650] ;  /* 0x0001940000047ab9 */ /* 0x000fe20000000a00 */
[----:B------:R-:W-:Y:S01]  /*13c10*/  IMAD.MOV.U32 R6, RZ, RZ, R2 ;  /* 0x000000ffff067224 */ /* 0x000fe200078e0002 */
[----:B------:R-:W-:Y:S01]  /*13c20*/  ISETP.GE.U32.AND P0, PT, R2, UR4, PT ;  /* 0x0000000402007c0c */ /* 0x000fe2000bf06070 */
[----:B------:R-:W-:-:S05]  /*13c30*/  IMAD.IADD R4, R3, 0x1, R5 ;  /* 0x0000000103047824 */ /* 0x000fca00078e0205 */
[----:B------:R0:W-:Y:S01]  /*13c40*/  STL [R1+0x104], R4 ;  /* 0x0001040401007387 */ /* 0x0001e20000100800 */
[----:B------:R-:W-:-:S03]  /*13c50*/  ISETP.GE.U32.AND.EX P0, PT, R4, UR5, PT, P0 ;  /* 0x0000000504007c0c */ /* 0x000fc6000bf06100 */
[----:B------:R0:W-:Y:S10]  /*13c60*/  STL [R1+0x108], R6 ;  /* 0x0001080601007387 */ /* 0x0001f40000100800 */
[----:B0-----:R-:W-:Y:S05]  /*13c70*/  @P0 BRA `(.L_x_548) ;  /* 0x0000000400800947 */ /* 0x001fea0003800000 */
[----:B------:R-:W0:Y:S01]  /*13c80*/  S2UR UR6, SR_CTAID.X ;  /* 0x00000000000679c3 */ /* 0x000e220000002500 */
[----:B------:R-:W-:Y:S01]  /*13c90*/  ULDC.64 UR4, c[0x0][0x628] ;  /* 0x00018a0000047ab9 */ /* 0x000fe20000000a00 */
[----:B------:R-:W-:Y:S01]  /*13ca0*/  ULDC UR7, c[0x0][0x150] ;  /* 0x0000540000077ab9 */ /* 0x000fe20000000800 */
[----:B------:R-:W-:Y:S01]  /*13cb0*/  ISETP.NE.U32.AND P0, PT, RZ, UR4, PT ;  /* 0x00000004ff007c0c */ /* 0x000fe2000bf05070 */
[----:B------:R-:W-:Y:S01]  /*13cc0*/  ULDC UR15, c[0x0][0x630] ;  /* 0x00018c00000f7ab9 */ /* 0x000fe20000000800 */
[----:B------:R-:W-:Y:S01]  /*13cd0*/  R2UR UR16, R6 ;  /* 0x00000000061072ca */ /* 0x000fe200000e0000 */
[----:B------:R-:W-:Y:S01]  /*13ce0*/  ULDC UR19, c[0x0][0x154] ;  /* 0x0000550000137ab9 */ /* 0x000fe20000000800 */
[----:B------:R-:W-:Y:S01]  /*13cf0*/  ISETP.NE.AND.EX P0, PT, RZ, UR5, PT, P0 ;  /* 0x00000005ff007c0c */ /* 0x000fe2000bf05300 */
[----:B------:R-:W2:Y:S01]  /*13d00*/  S2UR UR18, SR_CTAID.Y ;  /* 0x00000000001279c3 */ /* 0x000ea20000002600 */
[----:B------:R-:W-:Y:S02]  /*13d10*/  R2UR UR17, R4 ;  /* 0x00000000041172ca */ /* 0x000fe400000e0000 */
[----:B------:R-:W-:-:S02]  /*13d20*/  R2UR UR12, R6 ;  /* 0x00000000060c72ca */ /* 0x000fc400000e0000 */
[----:B------:R-:W-:Y:S02]  /*13d30*/  R2UR UR13, R4 ;  /* 0x00000000040d72ca */ /* 0x000fe400000e0000 */
[----:B0-----:R-:W-:-:S05]  /*13d40*/  I2FP.F32.U32 R0, UR6 ;  /* 0x0000000600007c45 */ /* 0x001fca0008201000 */
[----:B------:R-:W-:-:S04]  /*13d50*/  FMUL R0, R0, UR7 ;  /* 0x0000000700007c20 */ /* 0x000fc80008400000 */
[----:B------:R0:W3:Y:S01]  /*13d60*/  F2I.U32.TRUNC.NTZ R2, R0 ;  /* 0x0000000000027305 */ /* 0x0000e2000020f000 */
[----:B--2---:R-:W-:Y:S05]  /*13d70*/  @!P0 BRA `(.L_x_549) ;  /* 0x0000000000308947 */ /* 0x004fea0003800000 */
        /* <DEDUP_REMOVED lines=12> */
.L_x_549:
[----:B------:R-:W-:Y:S01]  /*13e40*/  USHF.R.U64 UR41, UR12, UR15, UR13 ;  /* 0x0000000f0c297299 */ /* 0x000fe2000800120d */
[----:B0-----:R-:W-:Y:S01]  /*13e50*/  I2FP.F32.U32 R0, UR18 ;  /* 0x0000001200007c45 */ /* 0x001fe20008201000 */
[----:B------:R-:W-:Y:S02]  /*13e60*/  USHF.R.U32.HI UR4, URZ, UR15, UR13 ;  /* 0x0000000f3f047299 */ /* 0x000fe4000801160d */
[----:B------:R-:W-:Y:S02]  /*13e70*/  UIADD3 UR10, UP0, URZ, -UR41, URZ ;  /* 0x800000293f0a7290 */ /* 0x000fe4000ff1e03f */
[----:B------:R-:W-:Y:S01]  /*13e80*/  FMUL R0, R0, UR19 ;  /* 0x0000001300007c20 */ /* 0x000fe20008400000 */
[----:B------:R-:W-:Y:S01]  /*13e90*/  ULDC.64 UR12, c[0x0][0x620] ;  /* 0x00018800000c7ab9 */ /* 0x000fe20000000a00 */
[----:B------:R-:W-:Y:S01]  /*13ea0*/  UIADD3.X UR4, URZ, ~UR4, URZ, UP0, !UPT ;  /* 0x800000043f047290 */ /* 0x000fe200087fe43f */
[----:B------:R-:W-:Y:S01]  /*13eb0*/  UMOV UR8, UR16 ;  /* 0x0000001000087c82 */ /* 0x000fe20008000000 */
[----:B------:R-:W-:-:S02]  /*13ec0*/  UMOV UR9, UR17 ;  /* 0x0000001100097c82 */ /* 0x000fc40008000000 */
[----:B------:R-:W0:Y:S01]  /*13ed0*/  F2I.U32.TRUNC.NTZ R0, R0 ;  /* 0x0000000000007305 */ /* 0x000e22000020f000 */
[----:B------:R-:W-:Y:S02]  /*13ee0*/  UIMAD UR4, UR4, UR12, URZ ;  /* 0x0000000c040472a4 */ /* 0x000fe4000f8e023f */
[----:B------:R-:W-:Y:S01]  /*13ef0*/  UIMAD.WIDE.U32 UR8, UR10, UR12, UR8 ;  /* 0x0000000c0a0872a5 */ /* 0x000fe2000f8e0008 */
[----:B---3--:R-:W-:Y:S01]  /*13f00*/  R2UR UR12, R2 ;  /* 0x00000000020c72ca */ /* 0x008fe200000e0000 */
[----:B------:R-:W-:Y:S01]  /*13f10*/  UIMAD UR10, UR10, UR13, UR4 ;  /* 0x0000000d0a0a72a4 */ /* 0x000fe2000f8e0204 */
[----:B------:R-:W-:Y:S01]  /*13f20*/  ULDC UR11, c[0x0][0x618] ;  /* 0x00018600000b7ab9 */ /* 0x000fe20000000800 */
[----:B------:R-:W-:Y:S02]  /*13f30*/  ULDC UR21, c[0x0][0x658] ;  /* 0x0001960000157ab9 */ /* 0x000fe40000000800 */
[----:B------:R-:W-:Y:S01]  /*13f40*/  UIADD3 UR10, UR9, UR10, URZ ;  /* 0x0000000a090a7290 */ /* 0x000fe2000fffe03f */
[----:B------:R-:W-:Y:S01]  /*13f50*/  UMOV UR16, 0xffffffff ;  /* 0xffffffff00107882 */ /* 0x000fe20000000000 */
[----:B------:R-:W-:Y:S01]  /*13f60*/  ULDC.64 UR4, c[0x0][0x640] ;  /* 0x0001900000047ab9 */ /* 0x000fe20000000a00 */
[----:B------:R-:W-:Y:S01]  /*13f70*/  USHF.L.U32 UR17, UR16, UR21, URZ ;  /* 0x0000001510117299 */ /* 0x000fe2000800063f */
[----:B------:R-:W-:Y:S01]  /*13f80*/  ISETP.NE.U32.AND P0, PT, RZ, UR4, PT ;  /* 0x00000004ff007c0c */ /* 0x000fe2000bf05070 */
[----:B------:R-:W-:Y:S01]  /*13f90*/  USHF.R.U64 UR8, UR8, UR11, UR10 ;  /* 0x0000000b08087299 */ /* 0x000fe2000800120a */
[----:B0-----:R-:W-:Y:S01]  /*13fa0*/  R2UR UR14, R0 ;  /* 0x00000000000e72ca */ /* 0x001fe200000e0000 */
[----:B------:R-:W-:Y:S01]  /*13fb0*/  USHF.R.U32.HI UR10, URZ, UR11, UR10 ;  /* 0x0000000b3f0a7299 */ /* 0x000fe2000801160a */
[----:B------:R-:W-:Y:S01]  /*13fc0*/  ISETP.NE.AND.EX P0, PT, RZ, UR5, PT, P0 ;  /* 0x00000005ff007c0c */ /* 0x000fe2000bf05300 */
[----:B------:R-:W-:Y:S01]  /*13fd0*/  ULDC UR15, c[0x0][0x608] ;  /* 0x00018200000f7ab9 */ /* 0x000fe20000000800 */
[----:B------:R-:W-:-:S02]  /*13fe0*/  ULOP3.LUT UR22, URZ, UR17, URZ, 0x33, !UPT ;  /* 0x000000113f167292 */ /* 0x000fc4000f8e333f */
[----:B------:R-:W-:Y:S02]  /*13ff0*/  USHF.R.U64 UR17, UR8, UR15, UR10 ;  /* 0x0000000f08117299 */ /* 0x000fe4000800120a */
[----:B------:R-:W-:Y:S01]  /*14000*/  USHF.R.U32.HI UR10, URZ, UR15, UR10 ;  /* 0x0000000f3f0a7299 */ /* 0x000fe2000801160a */
[----:B------:R-:W-:Y:S01]  /*14010*/  UMOV UR19, 0x1 ;  /* 0x0000000100137882 */ /* 0x000fe20000000000 */
[----:B------:R-:W-:Y:S02]  /*14020*/  UIADD3 UR12, -UR12, URZ, URZ ;  /* 0x0000003f0c0c7290 */ /* 0x000fe4000fffe13f */
[----:B------:R-:W-:Y:S02]  /*14030*/  USHF.L.U32 UR16, UR19, UR21, URZ ;  /* 0x0000001513107299 */ /* 0x000fe4000800063f */
[----:B------:R-:W-:Y:S01]  /*14040*/  USHF.R.U64 UR19, UR17, UR21, UR10 ;  /* 0x0000001511137299 */ /* 0x000fe2000800120a */
[----:B------:R-:W-:Y:S01]  /*14050*/  ULDC UR13, c[0x0][0x144] ;  /* 0x00005100000d7ab9 */ /* 0x000fe20000000800 */
[----:B------:R-:W-:Y:S01]  /*14060*/  ULDC UR7, c[0x0][0x600] ;  /* 0x0001800000077ab9 */ /* 0x000fe20000000800 */
[----:B------:R-:W-:-:S02]  /*14070*/  UIADD3 UR20, -UR14, URZ, URZ ;  /* 0x0000003f0e147290 */ /* 0x000fc4000fffe13f */
[----:B------:R-:W-:Y:S02]  /*14080*/  USHF.R.U32.HI UR15, URZ, UR21, UR10 ;  /* 0x000000153f0f7299 */ /* 0x000fe4000801160a */
[----:B------:R-:W-:Y:S02]  /*14090*/  UIADD3 UR9, UR7, -0x1, URZ ;  /* 0xffffffff07097890 */ /* 0x000fe4000fffe03f */
[----:B------:R-:W-:Y:S01]  /*140a0*/  UIMAD UR49, UR13, UR12, UR6 ;  /* 0x0000000c0d3172a4 */ /* 0x000fe2000f8e0206 */
[----:B------:R-:W-:Y:S01]  /*140b0*/  ULDC UR24, c[0x0][0x148] ;  /* 0x0000520000187ab9 */ /* 0x000fe20000000800 */
[----:B------:R-:W-:Y:S01]  /*140c0*/  ULDC UR21, c[0x0][0x648] ;  /* 0x0001920000157ab9 */ /* 0x000fe20000000800 */
[----:B------:R-:W-:Y:S01]  /*140d0*/  ULDC UR23, c[0x0][0x638] ;  /* 0x00018e0000177ab9 */ /* 0x000fe20000000800 */
        /* <DEDUP_REMOVED lines=12> */
.L_x_550:
[----:B------:R-:W-:Y:S01]  /*141a0*/  UISETP.NE.AND UP0, UPT, UR39, URZ, UPT ;  /* 0x0000003f2700728c */ /* 0x000fe2000bf05270 */
[----:B------:R-:W-:Y:S01]  /*141b0*/  IMAD.MOV.U32 R0, RZ, RZ, 0x1 ;  /* 0x00000001ff007424 */ /* 0x000fe200078e00ff */
[----:B------:R-:W-:Y:S02]  /*141c0*/  USHF.R.U64 UR4, UR14, UR21, UR15 ;  /* 0x000000150e047299 */ /* 0x000fe4000800120f */
[----:B------:R-:W-:Y:S02]  /*141d0*/  ULOP3.LUT UR17, UR17, UR22, URZ, 0xc0, !UPT ;  /* 0x0000001611117292 */ /* 0x000fe4000f8ec03f */
[----:B------:R-:W-:Y:S02]  /*141e0*/  UIADD3 UR5, -UR4, URZ, URZ ;  /* 0x0000003f04057290 */ /* 0x000fe4000fffe13f */
[----:B------:R-:W-:Y:S02]  /*141f0*/  UIMAD UR16, UR16, UR4, UR17 ;  /* 0x00000004101072a4 */ /* 0x000fe4000f8e0211 */
[----:B------:R-:W-:-:S02]  /*14200*/  ULOP3.LUT UR9, UR8, UR9, URZ, 0xc0, !UPT ;  /* 0x0000000908097292 */ /* 0x000fc4000f8ec03f */
[----:B------:R-:W-:Y:S02]  /*14210*/  @UP0 UIMAD UR49, UR24, UR20, UR18 ;  /* 0x00000014183102a4 */ /* 0x000fe4000f8e0212 */
[----:B------:R-:W-:-:S03]  /*14220*/  UIMAD UR4, UR5, UR23, UR19 ;  /* 0x00000017050472a4 */ /* 0x000fc6000f8e0213 */
[----:B------:R-:W-:Y:S01]  /*14230*/  ULDC UR5, c[0x0][0x610] ;  /* 0x0001840000057ab9 */ /* 0x000fe20000000800 */
[----:B------:R-:W-:Y:S02]  /*14240*/  UIMAD UR4, UR4, UR7, UR9 ;  /* 0x00000007040472a4 */ /* 0x000fe4000f8e0209 */
[----:B------:R-:W-:-:S04]  /*14250*/  UIMAD UR49, UR16, UR5, UR49 ;  /* 0x00000005103172a4 */ /* 0x000fc8000f8e0231 */
[----:B------:R-:W-:Y:S02]  /*14260*/  USEL UR40, UR4, UR49, !UP0 ;  /* 0x0000003104287287 */ /* 0x000fe4000c000000 */
[----:B------:R-:W-:-:S12]  /*14270*/  USEL UR49, UR49, UR4, !UP0 ;  /* 0x0000000431317287 */ /* 0x000fd8000c000000 */
.L_x_548:
[----:B------:R-:W-:-:S13]  /*14280*/  LOP3.LUT P0, RZ, R0, 0xff, RZ, 0xc0, !PT ;  /* 0x000000ff00ff7812 */ /* 0x000fda000780c0ff */
[----:B------:R-:W-:Y:S05]  /*14290*/  @P0 BRA `(.L_x_551) ;  /* 0xfffffed000a80947 */ /* 0x000fea000383ffff */
[----:B------:R-:W-:Y:S05]  /*142a0*/  EXIT ;  /* 0x000000000000794d */ /* 0x000fea0003800000 */
.L_x_8:
[----:B------:R-:W2:Y:S01]  /*142b0*/  LDL R5, [R1+0x108] ;  /* 0x0001080001057983 */ /* 0x000ea20000100800 */
[----:B------:R-:W-:-:S03]  /*142c0*/  ULDC.64 UR4, c[0x0][0x650] ;  /* 0x0001940000047ab9 */ /* 0x000fc60000000a00 */
[----:B------:R-:W3:Y:S01]  /*142d0*/  LDL R4, [R1+0x104] ;  /* 0x0001040001047983 */ /* 0x000ee20000100800 */
[----:B------:R-:W-:Y:S01]  /*142e0*/  PRMT R0, RZ, 0x7610, R0 ;  /* 0x00007610ff007816 */ /* 0x000fe20000000000 */
[----:B------:R-:W-:Y:S02]  /*142f0*/  IMAD.MOV.U32 R2, RZ, RZ, -0x1 ;  /* 0xffffffffff027424 */ /* 0x000fe400078e00ff */
[----:B------:R-:W-:Y:S02]  /*14300*/  IMAD.MOV.U32 R3, RZ, RZ, -0x1 ;  /* 0xffffffffff037424 */ /* 0x000fe400078e00ff */
[----:B------:R-:W-:Y:S01]  /*14310*/  IMAD.MOV.U32 R10, RZ, RZ, -0x1 ;  /* 0xffffffffff0a7424 */ /* 0x000fe200078e00ff */
[----:B--2---:R-:W-:-:S04]  /*14320*/  ISETP.GE.U32.AND P0, PT, R5, UR4, PT ;  /* 0x0000000405007c0c */ /* 0x004fc8000bf06070 */
[----:B---3--:R-:W-:-:S13]  /*14330*/  ISETP.GE.U32.AND.EX P0, PT, R4, UR5, PT, P0 ;  /* 0x0000000504007c0c */ /* 0x008fda000bf06100 */
        /* <DEDUP_REMOVED lines=21> */
.L_x_553:
[----:B------:R-:W-:Y:S01]  /*14490*/  USHF.R.U64 UR4, UR14, UR19, UR15 ;  /* 0x000000130e047299 */ /* 0x000fe2000800120f */
[----:B------:R-:W-:Y:S01]  /*144a0*/  R2UR UR7, R4 ;  /* 0x00000000040772ca */ /* 0x000fe200000e0000 */
[----:B------:R-:W-:Y:S02]  /*144b0*/  USHF.R.U32.HI UR5, URZ, UR19, UR15 ;  /* 0x000000133f057299 */ /* 0x000fe4000801160f */
[----:B------:R-:W-:Y:S01]  /*144c0*/  UIADD3 UR13, UP0, URZ, -UR4, URZ ;  /* 0x800000043f0d7290 */ /* 0x000fe2000ff1e03f */
[----:B------:R-:W-:Y:S01]  /*144d0*/  ULDC.64 UR14, c[0x0][0x620] ;  /* 0x00018800000e7ab9 */ /* 0x000fe20000000a00 */
[----:B------:R-:W-:Y:S02]  /*144e0*/  UMOV UR6, UR20 ;  /* 0x0000001400067c82 */ /* 0x000fe40008000000 */
[----:B------:R-:W-:Y:S02]  /*144f0*/  UIADD3.X UR5, URZ, ~UR5, URZ, UP0, !UPT ;  /* 0x800000053f057290 */ /* 0x000fe400087fe43f */
[----:B------:R-:W-:-:S02]  /*14500*/  UISETP.NE.AND UP1, UPT, UR39, URZ, UPT ;  /* 0x0000003f2700728c */ /* 0x000fc4000bf25270 */
[----:B------:R-:W-:Y:S02]  /*14510*/  UIMAD UR5, UR5, UR14, URZ ;  /* 0x0000000e050572a4 */ /* 0x000fe4000f8e023f */
[----:B------:R-:W-:Y:S02]  /*14520*/  UIMAD.WIDE.U32 UR6, UR13, UR14, UR6 ;  /* 0x0000000e0d0672a5 */ /* 0x000fe4000f8e0006 */
[----:B------:R-:W-:Y:S01]  /*14530*/  UIMAD UR5, UR13, UR15, UR5 ;  /* 0x0000000f0d0572a4 */ /* 0x000fe2000f8e0205 */
[----:B------:R-:W-:Y:S02]  /*14540*/  ULDC UR14, c[0x0][0x608] ;  /* 0x00018200000e7ab9 */ /* 0x000fe40000000800 */
[----:B------:R-:W-:Y:S01]  /*14550*/  ULDC UR13, c[0x0][0x618] ;  /* 0x00018600000d7ab9 */ /* 0x000fe20000000800 */
[----:B------:R-:W-:Y:S01]  /*14560*/  UIADD3 UR5, UR7, UR5, URZ ;  /* 0x0000000507057290 */ /* 0x000fe2000fffe03f */
[----:B------:R-:W-:Y:S01]  /*14570*/  ULDC UR22, c[0x0][0x658] ;  /* 0x0001960000167ab9 */ /* 0x000fe20000000800 */
[----:B------:R-:W-:-:S02]  /*14580*/  @UP1 UIMAD UR8, UR11, UR12, UR10 ;  /* 0x0000000c0b0812a4 */ /* 0x000fc4000f8e020a */
[----:B------:R-:W-:Y:S02]  /*14590*/  USHF.R.U64 UR17, UR6, UR13, UR5 ;  /* 0x0000000d06117299 */ /* 0x000fe40008001205 */
[----:B------:R-:W-:Y:S01]  /*145a0*/  USHF.R.U32.HI UR5, URZ, UR13, UR5 ;  /* 0x0000000d3f057299 */ /* 0x000fe20008011605 */
[----:B------:R-:W-:Y:S01]  /*145b0*/  ULDC.64 UR6, c[0x0][0x640] ;  /* 0x0001900000067ab9 */ /* 0x000fe20000000a00 */
[----:B------:R-:W-:Y:S01]  /*145c0*/  UMOV UR10, 0xffffffff ;  /* 0xffffffff000a7882 */ /* 0x000fe20000000000 */
[----:B------:R-:W-:Y:S01]  /*145d0*/  ISETP.NE.U32.AND P0, PT, RZ, UR6, PT ;  /* 0x00000006ff007c0c */ /* 0x000fe2000bf05070 */
[----:B------:R-:W-:Y:S02]  /*145e0*/  USHF.R.U64 UR18, UR17, UR14, UR5 ;  /* 0x0000000e11127299 */ /* 0x000fe40008001205 */
[----:B------:R-:W-:Y:S01]  /*145f0*/  USHF.R.U32.HI UR5, URZ, UR14, UR5 ;  /* 0x0000000e3f057299 */ /* 0x000fe20008011605 */
[----:B------:R-:W-:Y:S01]  /*14600*/  ISETP.NE.AND.EX P0, PT, RZ, UR7, PT, P0 ;  /* 0x00000007ff007c0c */ /* 0x000fe2000bf05300 */
[----:B------:R-:W-:-:S02]  /*14610*/  USHF.L.U32 UR11, UR10, UR22, URZ ;  /* 0x000000160a0b7299 */ /* 0x000fc4000800063f */
[----:B------:R-:W-:Y:S01]  /*14620*/  USHF.R.U64 UR19, UR18, UR22, UR5 ;  /* 0x0000001612137299 */ /* 0x000fe20008001205 */
[----:B------:R-:W-:Y:S01]  /*14630*/  ULDC UR20, c[0x0][0x600] ;  /* 0x0001800000147ab9 */ /* 0x000fe20000000800 */
[----:B------:R-:W-:Y:S02]  /*14640*/  USHF.R.U32.HI UR10, URZ, UR22, UR5 ;  /* 0x000000163f0a7299 */ /* 0x000fe40008011605 */
[----:B------:R-:W-:Y:S02]  /*14650*/  UIADD3 UR21, UR20, -0x1, URZ ;  /* 0xffffffff14157890 */ /* 0x000fe4000fffe03f */
[----:B------:R-:W-:Y:S01]  /*14660*/  ULOP3.LUT UR26, URZ, UR11, URZ, 0x33, !UPT ;  /* 0x0000000b3f1a7292 */ /* 0x000fe2000f8e333f */
        /* <DEDUP_REMOVED lines=17> */
.L_x_554:
[----:B------:R-:W-:Y:S01]  /*14780*/  USHF.R.U64 UR6, UR5, UR23, UR10 ;  /* 0x0000001705067299 */ /* 0x000fe2000800120a */
[----:B------:R-:W-:Y:S01]  /*14790*/  IMAD.MOV.U32 R0, RZ, RZ, 0x1 ;  /* 0x00000001ff007424 */ /* 0x000fe200078e00ff */
[----:B------:R-:W-:Y:S01]  /*147a0*/  USHF.L.U32 UR25, UR25, UR22, URZ ;  /* 0x0000001619197299 */ /* 0x000fe2000800063f */
[----:B------:R-:W-:Y:S01]  /*147b0*/  IMAD.U32 R10, RZ, RZ, UR4 ;  /* 0x00000004ff0a7e24 */ /* 0x000fe2000f8e00ff */
[----:B------:R-:W-:Y:S02]  /*147c0*/  ULOP3.LUT UR5, UR18, UR26, URZ, 0xc0, !UPT ;  /* 0x0000001a12057292 */ /* 0x000fe4000f8ec03f */
[----:B------:R-:W-:Y:S02]  /*147d0*/  UIADD3 UR7, -UR6, URZ, URZ ;  /* 0x0000003f06077290 */ /* 0x000fe4000fffe13f */
[----:B------:R-:W-:Y:S02]  /*147e0*/  UIMAD UR6, UR25, UR6, UR5 ;  /* 0x00000006190672a4 */ /* 0x000fe4000f8e0205 */
[----:B------:R-:W-:-:S02]  /*147f0*/  ULOP3.LUT UR17, UR17, UR21, URZ, 0xc0, !UPT ;  /* 0x0000001511117292 */ /* 0x000fc4000f8ec03f */
[----:B------:R-:W-:Y:S02]  /*14800*/  UIMAD UR5, UR7, UR24, UR19 ;  /* 0x00000018070572a4 */ /* 0x000fe4000f8e0213 */
[----:B------:R-:W-:Y:S01]  /*14810*/  UISETP.NE.AND UP0, UPT, UR39, URZ, UPT ;  /* 0x0000003f2700728c */ /* 0x000fe2000bf05270 */
[----:B------:R-:W-:Y:S01]  /*14820*/  ULDC UR7, c[0x0][0x610] ;  /* 0x0001840000077ab9 */ /* 0x000fe20000000800 */
[----:B------:R-:W-:Y:S02]  /*14830*/  UIMAD UR5, UR5, UR20, UR17 ;  /* 0x00000014050572a4 */ /* 0x000fe4000f8e0211 */
[----:B------:R-:W-:-:S04]  /*14840*/  UIMAD UR8, UR6, UR7, UR8 ;  /* 0x00000007060872a4 */ /* 0x000fc8000f8e0208 */
[----:B------:R-:W-:Y:S02]  /*14850*/  USEL UR6, UR5, UR8, !UP0 ;  /* 0x0000000805067287 */ /* 0x000fe4000c000000 */
[----:B------:R-:W-:-:S04]  /*14860*/  USEL UR8, UR8, UR5, !UP0 ;  /* 0x0000000508087287 */ /* 0x000fc8000c000000 */
[----:B------:R-:W-:Y:S02]  /*14870*/  IMAD.U32 R3, RZ, RZ, UR6 ;  /* 0x00000006ff037e24 */ /* 0x000fe4000f8e00ff */
[----:B------:R-:W-:-:S07]  /*14880*/  IMAD.U32 R2, RZ, RZ, UR8 ;  /* 0x00000008ff027e24 */ /* 0x000fce000f8e00ff */
.L_x_552:
[----:B------:R-:W-:-:S08]  /*14890*/  NOP ;  /* 0x0000000000007918 */ /* 0x000fd00000000000 */
[----:B0-----:R-:W0:-:S00]  /*148a0*/  USETMAXREG.DEALLOC.CTAPOOL 0x18 ;  /* 0x00000018000079c8 */ /* 0x001e0000080e0500 */
[----:B------:R-:W-:-:S13]  /*148b0*/  ISETP.NE.AND P0, PT, RZ, UR9, PT ;  /* 0x00000009ff007c0c */ /* 0x000fda000bf05270 */
[----:B------:R-:W-:Y:S05]  /*148c0*/  @P0 EXIT ;  /* 0x000000000000094d */ /* 0x000fea0003800000 */
[----:B0-----:R-:W-:Y:S01]  /*148d0*/  LOP3.LUT P0, RZ, R0, 0xff, RZ, 0xc0, !PT ;  /* 0x000000ff00ff7812 */ /* 0x001fe2000780c0ff */
[----:B------:R-:W-:Y:S02]  /*148e0*/  IMAD.MOV.U32 R7, RZ, RZ, 0x1 ;  /* 0x00000001ff077424 */ /* 0x000fe400078e00ff */
[----:B------:R-:W-:-:S10]  /*148f0*/  IMAD.MOV.U32 R6, RZ, RZ, RZ ;  /* 0x000000ffff067224 */ /* 0x000fd400078e00ff */
[----:B------:R-:W-:Y:S05]  /*14900*/  @!P0 BRA `(.L_x_555) ;  /* 0x0000000c00788947 */ /* 0x000fea0003800000 */
[----:B------:R-:W0:Y:S01]  /*14910*/  S2R R0, SR_CgaCtaId ;  /* 0x0000000000007919 */ /* 0x000e220000008800 */
[----:B------:R-:W-:Y:S01]  /*14920*/  ULDC UR4, c[0x0][0x28c] ;  /* 0x0000a30000047ab9 */ /* 0x000fe20000000800 */
[----:B------:R-:W-:Y:S01]  /*14930*/  ULDC UR6, c[0x0][0x658] ;  /* 0x0001960000067ab9 */ /* 0x000fe20000000800 */
[----:B------:R-:W-:Y:S01]  /*14940*/  UIADD3 UR10, UR4, 0x1f, URZ ;  /* 0x0000001f040a7890 */ /* 0x000fe2000fffe03f */
[----:B------:R-:W-:Y:S01]  /*14950*/  BSSY B0, `(.L_x_555) ;  /* 0x00000d9000007945 */ /* 0x000fe20003800000 */
[----:B------:R-:W-:Y:S01]  /*14960*/  UMOV UR7, 0xffffffff ;  /* 0xffffffff00077882 */ /* 0x000fe20000000000 */
[----:B------:R-:W-:Y:S01]  /*14970*/  ULDC UR5, c[0x0][0x600] ;  /* 0x0001800000057ab9 */ /* 0x000fe20000000800 */
[----:B------:R-:W-:Y:S01]  /*14980*/  UMOV UR9, 0x1 ;  /* 0x0000000100097882 */ /* 0x000fe20000000000 */
[----:B------:R-:W-:Y:S01]  /*14990*/  USHF.L.U32 UR7, UR7, UR6, URZ ;  /* 0x0000000607077299 */ /* 0x000fe2000800063f */
[----:B------:R-:W-:Y:S01]  /*149a0*/  IMAD.MOV.U32 R9, RZ, RZ, 0x1 ;  /* 0x00000001ff097424 */ /* 0x000fe200078e00ff */
[----:B------:R-:W-:Y:S01]  /*149b0*/  UIADD3 UR4, UR5, -0x1, URZ ;  /* 0xffffffff05047890 */ /* 0x000fe2000fffe03f */
[----:B------:R-:W-:Y:S01]  /*149c0*/  IMAD.MOV.U32 R7, RZ, RZ, 0x1 ;  /* 0x00000001ff077424 */ /* 0x000fe200078e00ff */
[----:B------:R-:W-:Y:S01]  /*149d0*/  USHF.R.S32.HI UR11, URZ, 0x1f, UR10 ;  /* 0x0000001f3f0b7899 */ /* 0x000fe2000801140a */
[----:B------:R-:W-:Y:S01]  /*149e0*/  IMAD.MOV.U32 R6, RZ, RZ, RZ ;  /* 0x000000ffff067224 */ /* 0x000fe200078e00ff */
[----:B------:R-:W-:Y:S01]  /*149f0*/  ULDC UR8, c[0x0][0xc] ;  /* 0x0000030000087ab9 */ /* 0x000fe20000000800 */
[----:B------:R-:W-:-:S02]  /*14a00*/  USHF.L.U32 UR5, UR9, UR6, URZ ;  /* 0x0000000609057299 */ /* 0x000fc4000800063f */
[----:B------:R-:W-:Y:S01]  /*14a10*/  ULEA.HI UR11, UR11, UR10, URZ, 0x5 ;  /* 0x0000000a0b0b7291 */ /* 0x000fe2000f8f283f */
[----:B------:R-:W-:Y:S01]  /*14a20*/  ULDC UR9, c[0x0][0x10] ;  /* 0x0000040000097ab9 */ /* 0x000fe20000000800 */
[----:B------:R-:W-:Y:S02]  /*14a30*/  ULOP3.LUT UR6, URZ, UR7, URZ, 0x33, !UPT ;  /* 0x000000073f067292 */ /* 0x000fe4000f8e333f */
[----:B------:R-:W-:Y:S01]  /*14a40*/  UIMAD.WIDE.U32 UR8, UR8, UR9, URZ ;  /* 0x00000009080872a5 */ /* 0x000fe2000f8e003f */
[----:B------:R-:W-:Y:S01]  /*14a50*/  ULDC UR7, c[0x0][0x14] ;  /* 0x0000050000077ab9 */ /* 0x000fe20000000800 */
[----:B------:R-:W-:Y:S02]  /*14a60*/  USHF.R.S32.HI UR19, URZ, 0x5, UR11 ;  /* 0x000000053f137899 */ /* 0x000fe4000801140b */
[----:B------:R-:W-:Y:S02]  /*14a70*/  UIMAD.WIDE.U32 UR22, UR8, UR7, URZ ;  /* 0x00000007081672a5 */ /* 0x000fe4000f8e003f */
[----:B------:R-:W-:-:S02]  /*14a80*/  UIMAD UR13, UR9, UR7, URZ ;  /* 0x00000007090d72a4 */ /* 0x000fc4000f8e023f */
[----:B------:R-:W-:Y:S01]  /*14a90*/  ULOP3.LUT UR26, UR38, 0x2, URZ, 0xfc, !UPT ;  /* 0x00000002261a7892 */ /* 0x000fe2000f8efc3f */
[C---:B0-----:R-:W-:Y:S01]  /*14aa0*/  IMAD.SHL.U32 R16, R0.reuse, 0x40, RZ ;  /* 0x0000004000107824 */ /* 0x041fe200078e00ff */
[----:B------:R-:W-:Y:S01]  /*14ab0*/  UIADD3 UR13, UR23, UR13, URZ ;  /* 0x0000000d170d7290 */ /* 0x000fe2000fffe03f */
[----:B------:R-:W-:Y:S01]  /*14ac0*/  IMAD.SHL.U32 R0, R0, 0x800, RZ ;  /* 0x0000080000007824 */ /* 0x000fe200078e00ff */
[----:B------:R-:W-:Y:S02]  /*14ad0*/  UIADD3 UR27, UR19, 0x1, URZ ;  /* 0x00000001131b7890 */ /* 0x000fe4000fffe03f */
[----:B------:R-:W-:Y:S01]  /*14ae0*/  LOP3.LUT R16, R16, 0x40, RZ, 0xc0, !PT ;  /* 0x0000004010107812 */ /* 0x000fe200078ec0ff */
[----:B------:R-:W-:Y:S01]  /*14af0*/  ULDC.64 UR24, c[0x0][0x198] ;  /* 0x0000660000187ab9 */ /* 0x000fe20000000a00 */
[----:B------:R-:W-:-:S04]  /*14b00*/  LOP3.LUT R0, R0, 0x800, RZ, 0xc0, !PT ;  /* 0x0000080000007812 */ /* 0x000fc800078ec0ff */
[----:B------:R-:W-:-:S07]  /*14b10*/  LOP3.LUT R0, R0, 0x2c180, RZ, 0xfc, !PT ;  /* 0x0002c18000007812 */ /* 0x000fce00078efcff */
.L_x_566:
[----:B------:R-:W-:-:S03]  /*14b20*/  UMOV UR7, 0xffffffff ;  /* 0xffffffff00077882 */ /* 0x000fc60000000000 */
[----:B------:R-:W-:Y:S05]  /*14b30*/  BRA.DIV UR7, `(.L_x_556) ;  /* 0x0000001207d47947 */ /* 0x000fea000b800000 */
[----:B------:R-:W-:-:S13]  /*14b40*/  ELECT P6, URZ, PT ;  /* 0x00000000003f782f */ /* 0x000fda00038c0000 */
.L_x_584:
[----:B------:R-:W0:Y:S01]  /*14b50*/  LDC R4, c[0x0][0x28c] ;  /* 0x0000a300ff047b82 */ /* 0x000e220000000800 */
[----:B------:R-:W-:Y:S01]  /*14b60*/  BSSY B1, `(.L_x_557) ;  /* 0x000003a000017945 */ /* 0x000fe20003800000 */
[----:B0-----:R-:W-:-:S13]  /*14b70*/  ISETP.LT.OR P6, PT, R4, 0x1, !P6 ;  /* 0x000000010400780c */ /* 0x001fda00077c1670 */
[----:B------:R-:W-:Y:S05]  /*14b80*/  @P6 BRA `(.L_x_558) ;  /* 0x0000000000dc6947 */ /* 0x000fea0003800000 */
[----:B------:R-:W-:Y:S02]  /*14b90*/  IMAD R3, R3, 0x80, R16 ;  /* 0x0000008003037824 */ /* 0x000fe400078e0210 */
[----:B------:R-:W-:Y:S02]  /*14ba0*/  IMAD.SHL.U32 R2, R2, 0x200, RZ ;  /* 0x0000020002027824 */ /* 0x000fe400078e00ff */
[----:B------:R-:W-:Y:S02]  /*14bb0*/  IMAD.MOV.U32 R12, RZ, RZ, RZ ;  /* 0x000000ffff0c7224 */ /* 0x000fe400078e00ff */
[----:B------:R-:W-:Y:S02]  /*14bc0*/  IMAD.U32 R13, RZ, RZ, UR27 ;  /* 0x0000001bff0d7e24 */ /* 0x000fe4000f8e00ff */
[----:B------:R-:W-:Y:S02]  /*14bd0*/  IMAD.MOV.U32 R4, RZ, RZ, R7 ;  /* 0x000000ffff047224 */ /* 0x000fe400078e0007 */
[----:B------:R-:W-:-:S07]  /*14be0*/  IMAD.MOV.U32 R5, RZ, RZ, R6 ;  /* 0x000000ffff057224 */ /* 0x000fce00078e0006 */
.L_x_561:
[----:B------:R-:W0:Y:S01]  /*14bf0*/  S2R R11, SR_CgaCtaId ;  /* 0x00000000000b7919 */ /* 0x000e220000008800 */
[----:B------:R-:W-:Y:S01]  /*14c00*/  MOV R8, 0x400 ;  /* 0x0000040000087802 */ /* 0x000fe20000000f00 */
[----:B------:R-:W1:Y:S03]  /*14c10*/  S2R R15, SR_TID.X ;  /* 0x00000000000f7919 */ /* 0x000e660000002100 */
[----:B0-----:R-:W-:Y:S02]  /*14c20*/  LEA R14, R11, R8, 0x18 ;  /* 0x000000080b0e7211 */ /* 0x001fe400078ec0ff */
[----:B------:R-:W-:Y:S02]  /*14c30*/  SHF.L.U32 R8, R4, 0x1f, RZ ;  /* 0x0000001f04087819 */ /* 0x000fe400000006ff */
[----:B-1----:R-:W-:Y:S01]  /*14c40*/  LOP3.LUT P1, RZ, R15, 0x7f, RZ, 0xc0, !PT ;  /* 0x0000007f0fff7812 */ /* 0x002fe2000782c0ff */
[----:B------:R-:W-:-:S04]  /*14c50*/  IMAD R11, R5, 0x8, R14 ;  /* 0x00000008050b7824 */ /* 0x000fc800078e020e */
[----:B------:R-:W0:Y:S02]  /*14c60*/  SYNCS.PHASECHK.TRANS64.TRYWAIT P0, [R11+URZ+0x58], R8 ;  /* 0x000058080b0075a7 */ /* 0x000e24000800017f */
[----:B0-----:R-:W-:Y:S06]  /*14c70*/  @!P0 BRA `(.L_x_559) ;  /* 0x0000001000a48947 */ /* 0x001fec0003800000 */
.L_x_585:
[----:B0-----:R-:W0:Y:S01]  /*14c80*/  @!P1 LDC R8, c[0x0][0x500] ;  /* 0x00014000ff089b82 */ /* 0x001e220000000800 */
[----:B------:R-:W-:-:S04]  /*14c90*/  UPRMT UR7, UR26, 0x9910, URZ ;  /* 0x000099101a077896 */ /* 0x000fc8000800003f */
[----:B------:R-:W-:-:S06]  /*14ca0*/  UISETP.NE.AND UP0, UPT, UR7, 0x2, UPT ;  /* 0x000000020700788c */ /* 0x000fcc000bf05270 */
[----:B------:R-:W-:Y:S01]  /*14cb0*/  PLOP3.LUT P0, PT, PT, PT, UP0, 0x80, 0x0 ;  /* 0x000000000000781c */ /* 0x000fe20003f0f008 */
[----:B0-----:R0:W-:-:S12]  /*14cc0*/  @!P1 SYNCS.ARRIVE.TRANS64 RZ, [R11+URZ], R8 ;  /* 0x000000080bff99a7 */ /* 0x0011d8000800003f */
[----:B------:R-:W-:Y:S05]  /*14cd0*/  @P0 BRA `(.L_x_560) ;  /* 0x0000000000040947 */ /* 0x000fea0003800000 */
[----:B------:R-:W-:Y:S01]  /*14ce0*/  BPT.TRAP 0x1 ;  /* 0x000000040000795c */ /* 0x000fe20000300000 */
.L_x_560:
[----:B------:R-:W-:Y:S01]  /*14cf0*/  R2UR UR20, R14 ;  /* 0x000000000e1472ca */ /* 0x000fe200000e0000 */
[----:B------:R-:W-:Y:S01]  /*14d00*/  IMAD R14, R5, 0x4000, R14 ;  /* 0x00004000050e7824 */ /* 0x000fe200078e020e */
[----:B------:R-:W-:Y:S01]  /*14d10*/  R2UR UR9, R11 ;  /* 0x000000000b0972ca */ /* 0x000fe200000e0000 */
[----:B0-----:R-:W-:Y:S01]  /*14d20*/  IMAD R8, R5, 0x1000, R0 ;  /* 0x0000100005087824 */ /* 0x001fe200078e0200 */
[----:B------:R-:W-:Y:S01]  /*14d30*/  UIADD3 UR14, UP0, UR24, 0xf0, URZ ;  /* 0x000000f0180e7890 */ /* 0x000fe2000ff1e03f */
[----:B------:R-:W-:Y:S01]  /*14d40*/  VIADD R13, R13, 0xffffffff ;  /* 0xffffffff0d0d7836 */ /* 0x000fe20000000000 */
[----:B------:R-:W-:Y:S01]  /*14d50*/  R2UR UR7, R14 ;  /* 0x000000000e0772ca */ /* 0x000fe200000e0000 */
[----:B------:R-:W-:Y:S01]  /*14d60*/  UIADD3 UR28, UP1, UR24, 0x1f0, URZ ;  /* 0x000001f0181c7890 */ /* 0x000fe2000ff3e03f */
[----:B------:R-:W-:Y:S01]  /*14d70*/  R2UR UR8, R8 ;  /* 0x00000000080872ca */ /* 0x000fe200000e0000 */
[----:B------:R-:W-:Y:S01]  /*14d80*/  UIADD3.X UR15, URZ, UR25, URZ, UP0, !UPT ;  /* 0x000000193f0f7290 */ /* 0x000fe200087fe43f */
[----:B------:R-:W-:Y:S01]  /*14d90*/  R2UR UR11, R2 ;  /* 0x00000000020b72ca */ /* 0x000fe200000e0000 */
[----:B------:R-:W-:Y:S01]  /*14da0*/  VIADD R5, R5, 0x1 ;  /* 0x0000000105057836 */ /* 0x000fe20000000000 */
[----:B------:R-:W-:Y:S01]  /*14db0*/  R2UR UR10, R12 ;  /* 0x000000000c0a72ca */ /* 0x000fe200000e0000 */
[----:B------:R-:W-:Y:S01]  /*14dc0*/  UIADD3.X UR29, URZ, UR25, URZ, UP1, !UPT ;  /* 0x000000193f1d7290 */ /* 0x000fe20008ffe43f */
[----:B------:R-:W-:Y:S01]  /*14dd0*/  R2UR UR12, R10 ;  /* 0x000000000a0c72ca */ /* 0x000fe200000e0000 */
[----:B------:R-:W-:Y:S01]  /*14de0*/  UMOV UR16, 0x0 ;  /* 0x0000000000107882 */ /* 0x000fe20000000000 */
[----:B------:R-:W-:Y:S01]  /*14df0*/  R2UR UR21, R3 ;  /* 0x00000000031572ca */ /* 0x000fe200000e0000 */
[----:B------:R-:W-:Y:S01]  /*14e00*/  UMOV UR17, 0x10000000 ;  /* 0x1000000000117882 */ /* 0x000fe20000000000 */
[----:B------:R-:W-:Y:S01]  /*14e10*/  ISETP.GT.AND P1, PT, R13, 0x1, PT ;  /* 0x000000010d00780c */ /* 0x000fe20003f24270 */
[----:B------:R-:W-:Y:S01]  /*14e20*/  UIADD3 UR18, UR7, 0x180, URZ ;  /* 0x0000018007127890 */ /* 0x000fe2000fffe03f */
[----:B------:R-:W-:Y:S01]  /*14e30*/  ISETP.NE.AND P0, PT, R5, 0xb, PT ;  /* 0x0000000b0500780c */ /* 0x000fe20003f05270 */
[----:B------:R-:W-:Y:S01]  /*14e40*/  UIADD3 UR7, UR20, UR8, URZ ;  /* 0x0000000814077290 */ /* 0x000fe2000fffe03f */
[----:B------:R-:W-:Y:S01]  /*14e50*/  VIADD R12, R12, 0x20 ;  /* 0x000000200c0c7836 */ /* 0x000fe20000000000 */
[----:B------:R-:W-:Y:S01]  /*14e60*/  UMOV UR30, 0x30000 ;  /* 0x00030000001e7882 */ /* 0x000fe20000000000 */
[----:B------:R-:W-:-:S02]  /*14e70*/  SEL R11, RZ, 0x1, P0 ;  /* 0x00000001ff0b7807 */ /* 0x000fc40000000000 */
[----:B------:R-:W-:Y:S01]  /*14e80*/  UMOV UR8, UR18 ;  /* 0x0000001200087c82 */ /* 0x000fe20008000000 */
[----:B------:R-:W-:Y:S01]  /*14e90*/  SEL R5, R5, RZ, P0 ;  /* 0x000000ff05057207 */ /* 0x000fe20000000000 */
[----:B------:R0:W-:Y:S01]  /*14ea0*/  UTMALDG.3D [UR8], [UR14], desc[UR16] ;  /* 0x000010080e0075b4 */ /* 0x0001e20008011000 */
[----:B------:R-:W-:Y:S01]  /*14eb0*/  LOP3.LUT R4, R4, R11, RZ, 0x3c, !PT ;  /* 0x0000000b04047212 */ /* 0x000fe200078e3cff */
[----:B0-----:R-:W-:Y:S01]  /*14ec0*/  UMOV UR11, UR21 ;  /* 0x00000015000b7c82 */ /* 0x001fe20008000000 */
[----:B------:R-:W-:Y:S02]  /*14ed0*/  UMOV UR8, UR7 ;  /* 0x0000000700087c82 */ /* 0x000fe40008000000 */
[----:B------:R0:W-:Y:S02]  /*14ee0*/  UTMALDG.3D.MULTICAST [UR8], [UR28], UR30, desc[UR16] ;  /* 0x000010081c0073b4 */ /* 0x0001e4000801181e */
[----:B0-----:R-:W-:Y:S05]  /*14ef0*/  @P1 BRA `(.L_x_561) ;  /* 0xfffffffc003c1947 */ /* 0x001fea000383ffff */
.L_x_558:
[----:B------:R-:W-:Y:S05]  /*14f00*/  BSYNC B1 ;  /* 0x0000000000017941 */ /* 0x000fea0003800000 */
.L_x_557:
[----:B------:R-:W2:Y:S01]  /*14f10*/  LDL.LU R15, [R1+0x104] ;  /* 0x00010400010f7983 */ /* 0x000ea20000300800 */
[----:B------:R-:W-:Y:S01]  /*14f20*/  LOP3.LUT P0, RZ, R9, 0xff, RZ, 0xc0, !PT ;  /* 0x000000ff09ff7812 */ /* 0x000fe2000780c0ff */
[----:B------:R-:W-:Y:S01]  /*14f30*/  VIADD R5, R6, UR19 ;  /* 0x0000001306057c36 */ /* 0x000fe20008000000 */
[----:B------:R-:W-:Y:S01]  /*14f40*/  ULDC.64 UR8, c[0x0][0x650] ;  /* 0x0001940000087ab9 */ /* 0x000fe20000000a00 */
[----:B------:R-:W3:Y:S01]  /*14f50*/  LDL.LU R14, [R1+0x108] ;  /* 0x00010800010e7983 */ /* 0x000ee20000300800 */
[----:B------:R-:W-:Y:S01]  /*14f60*/  UISETP.GE.U32.AND UP0, UPT, UR19, 0xb, UPT ;  /* 0x0000000b1300788c */ /* 0x000fe2000bf06070 */
[----:B------:R-:W-:Y:S01]  /*14f70*/  BSSY B1, `(.L_x_562) ;  /* 0x0000074000017945 */ /* 0x000fe20003800000 */
[----:B------:R-:W-:Y:S01]  /*14f80*/  IMAD.MOV.U32 R10, RZ, RZ, -0x1 ;  /* 0xffffffffff0a7424 */ /* 0x000fe200078e00ff */
[----:B------:R-:W-:-:S03]  /*14f90*/  PRMT R9, RZ, 0x7610, R9 ;  /* 0x00007610ff097816 */ /* 0x000fc60000000009 */
[----:B------:R-:W-:-:S03]  /*14fa0*/  PLOP3.LUT P1, PT, PT, PT, UP0, 0x80, 0x0 ;  /* 0x000000000000781c */ /* 0x000fc60003f2f008 */
[----:B------:R-:W0:Y:S01]  /*14fb0*/  @P0 S2R R3, SR_CgaCtaId ;  /* 0x0000000000030919 */ /* 0x000e220000008800 */
[----:B------:R-:W-:-:S04]  /*14fc0*/  @P0 MOV R2, 0x400 ;  /* 0x0000040000020802 */ /* 0x000fc80000000f00 */
[----:B0-----:R-:W-:-:S04]  /*14fd0*/  @P0 LEA R2, R3, R2, 0x18 ;  /* 0x0000000203020211 */ /* 0x001fc800078ec0ff */
[----:B------:R0:W-:Y:S01]  /*14fe0*/  @P0 SYNCS.ARRIVE.TRANS64.A1T0 RZ, [R2+URZ+0xc8], RZ ;  /* 0x0000c8ff02ff09a7 */ /* 0x0001e2000810003f */
[----:B------:R-:W-:Y:S01]  /*14ff0*/  ISETP.GT.U32.AND P0, PT, R5, 0xa, PT ;  /* 0x0000000a0500780c */ /* 0x000fe20003f04070 */
[----:B0-----:R-:W-:-:S05]  /*15000*/  IMAD.U32 R2, RZ, RZ, UR19 ;  /* 0x00000013ff027e24 */ /* 0x001fca000f8e00ff */
[----:B------:R-:W-:Y:S01]  /*15010*/  ISETP.LT.U32.AND P0, PT, R2, 0xb, P0 ;  /* 0x0000000b0200780c */ /* 0x000fe20000701070 */
[----:B------:R-:W-:-:S03]  /*15020*/  IMAD.WIDE.U32 R2, R5, -0x45d1745d, RZ ;  /* 0xba2e8ba305027825 */ /* 0x000fc600078e00ff */
[----:B------:R-:W-:Y:S02]  /*15030*/  SEL R2, RZ, 0x1, !P0 ;  /* 0x00000001ff027807 */ /* 0x000fe40004000000 */
[----:B------:R-:W-:Y:S01]  /*15040*/  SHF.R.U32.HI R4, RZ, 0x3, R3 ;  /* 0x00000003ff047819 */ /* 0x000fe20000011603 */
[----:B------:R-:W-:Y:S01]  /*15050*/  IMAD.MOV.U32 R3, RZ, RZ, -0x1 ;  /* 0xffffffffff037424 */ /* 0x000fe200078e00ff */
[----:B------:R-:W-:Y:S01]  /*15060*/  LOP3.LUT R7, R7, R2, RZ, 0x3c, !PT ;  /* 0x0000000207077212 */ /* 0x000fe200078e3cff */
[----:B------:R-:W-:Y:S02]  /*15070*/  IMAD.MOV.U32 R2, RZ, RZ, -0x1 ;  /* 0xffffffffff027424 */ /* 0x000fe400078e00ff */
[----:B------:R-:W-:Y:S01]  /*15080*/  IMAD R6, R4, -0xb, R5 ;  /* 0xfffffff504067824 */ /* 0x000fe200078e0205 */
[--C-:B------:R-:W-:Y:S02]  /*15090*/  @P1 LOP3.LUT R7, R7, 0x1, R4.reuse, 0x78, !PT ;  /* 0x0000000107071812 */ /* 0x100fe400078e7804 */
[----:B------:R-:W-:-:S02]  /*150a0*/  PRMT R4, RZ, 0x7610, R4 ;  /* 0x00007610ff047816 */ /* 0x000fc40000000004 */
[----:B---3--:R-:W-:-:S04]  /*150b0*/  IADD3 R14, P0, R14, UR22, RZ ;  /* 0x000000160e0e7c10 */ /* 0x008fc8000ff1e0ff */
[----:B--2---:R-:W-:Y:S01]  /*150c0*/  IADD3.X R15, R15, UR13, RZ, P0, !PT ;  /* 0x0000000d0f0f7c10 */ /* 0x004fe200087fe4ff */
[----:B------:R0:W-:Y:S01]  /*150d0*/  STL [R1+0x108], R14 ;  /* 0x0001080e01007387 */ /* 0x0001e20000100800 */
[----:B------:R-:W-:-:S03]  /*150e0*/  ISETP.GE.U32.AND P0, PT, R14, UR8, PT ;  /* 0x000000080e007c0c */ /* 0x000fc6000bf06070 */
[----:B------:R0:W-:Y:S01]  /*150f0*/  STL [R1+0x104], R15 ;  /* 0x0001040f01007387 */ /* 0x0001e20000100800 */
[----:B------:R-:W-:-:S13]  /*15100*/  ISETP.GE.U32.AND.EX P0, PT, R15, UR9, PT, P0 ;  /* 0x000000090f007c0c */ /* 0x000fda000bf06100 */
[----:B0-----:R-:W-:Y:S05]  /*15110*/  @P0 BRA `(.L_x_563) ;  /* 0x0000000400640947 */ /* 0x001fea0003800000 */
[----:B------:R-:W0:Y:S01]  /*15120*/  S2R R8, SR_CTAID.X ;  /* 0x0000000000087919 */ /* 0x000e220000002500 */
[----:B------:R-:W-:Y:S01]  /*15130*/  ULDC UR7, c[0x0][0x150] ;  /* 0x0000540000077ab9 */ /* 0x000fe20000000800 */
[----:B------:R-:W1:Y:S01]  /*15140*/  LDC R3, c[0x0][0x144] ;  /* 0x00005100ff037b82 */ /* 0x000e620000000800 */
[----:B------:R-:W-:Y:S01]  /*15150*/  UISETP.NE.AND UP0, UPT, UR39, URZ, UPT ;  /* 0x0000003f2700728c */ /* 0x000fe2000bf05270 */
[----:B------:R-:W2:Y:S01]  /*15160*/  S2R R5, SR_CTAID.Y ;  /* 0x0000000000057919 */ /* 0x000ea20000002600 */
[----:B------:R-:W-:Y:S01]  /*15170*/  ULDC.64 UR8, c[0x0][0x628] ;  /* 0x00018a0000087ab9 */ /* 0x000fe20000000a00 */
[----:B------:R-:W-:-:S03]  /*15180*/  ULDC UR10, c[0x0][0x630] ;  /* 0x00018c00000a7ab9 */ /* 0x000fc60000000800 */
[----:B------:R-:W-:Y:S01]  /*15190*/  PLOP3.LUT P0, PT, PT, PT, UP0, 0x80, 0x0 ;  /* 0x000000000000781c */ /* 0x000fe20003f0f008 */
[----:B------:R-:W3:Y:S01]  /*151a0*/  LDC R12, c[0x0][0x148] ;  /* 0x00005200ff0c7b82 */ /* 0x000ee20000000800 */
[----:B0-----:R-:W-:Y:S02]  /*151b0*/  I2FP.F32.U32 R2, R8 ;  /* 0x0000000800027245 */ /* 0x001fe40000201000 */
[----:B--2---:R-:W-:-:S03]  /*151c0*/  I2FP.F32.U32 R4, R5 ;  /* 0x0000000500047245 */ /* 0x004fc60000201000 */
[----:B------:R-:W-:Y:S01]  /*151d0*/  FMUL R2, R2, UR7 ;  /* 0x0000000702027c20 */ /* 0x000fe20008400000 */
[----:B------:R-:W-:Y:S02]  /*151e0*/  ULDC UR7, c[0x0][0x154] ;  /* 0x0000550000077ab9 */ /* 0x000fe40000000800 */
[----:B------:R-:W-:-:S03]  /*151f0*/  FMUL R10, R4, UR7 ;  /* 0x00000007040a7c20 */ /* 0x000fc60008400000 */
[----:B------:R-:W0:Y:S08]  /*15200*/  F2I.U32.TRUNC.NTZ R2, R2 ;  /* 0x0000000200027305 */ /* 0x000e30000020f000 */
[----:B------:R-:W2:Y:S01]  /*15210*/  F2I.U32.TRUNC.NTZ R10, R10 ;  /* 0x0000000a000a7305 */ /* 0x000ea2000020f000 */
[----:B0-----:R-:W-:Y:S02]  /*15220*/  IMAD.MOV R4, RZ, RZ, -R2 ;  /* 0x000000ffff047224 */ /* 0x001fe400078e0a02 */
[----:B------:R-:W-:-:S02]  /*15230*/  IMAD.MOV.U32 R2, RZ, RZ, R14 ;  /* 0x000000ffff027224 */ /* 0x000fc400078e000e */
[----:B-1----:R-:W-:Y:S02]  /*15240*/  IMAD R8, R3, R4, R8 ;  /* 0x0000000403087224 */ /* 0x002fe400078e0208 */
[----:B--2---:R-:W-:-:S04]  /*15250*/  IMAD.MOV R3, RZ, RZ, -R10 ;  /* 0x000000ffff037224 */ /* 0x004fc800078e0a0a */
[----:B---3--:R-:W-:Y:S01]  /*15260*/  @P0 IMAD R8, R12, R3, R5 ;  /* 0x000000030c080224 */ /* 0x008fe200078e0205 */
[----:B------:R-:W-:Y:S01]  /*15270*/  ISETP.NE.U32.AND P0, PT, RZ, UR8, PT ;  /* 0x00000008ff007c0c */ /* 0x000fe2000bf05070 */
[----:B------:R-:W-:-:S03]  /*15280*/  IMAD.MOV.U32 R3, RZ, RZ, R15 ;  /* 0x000000ffff037224 */ /* 0x000fc600078e000f */
[----:B------:R-:W-:-:S13]  /*15290*/  ISETP.NE.AND.EX P0, PT, RZ, UR9, PT, P0 ;  /* 0x00000009ff007c0c */ /* 0x000fda000bf05300 */
[----:B------:R-:W-:Y:S05]  /*152a0*/  @!P0 BRA `(.L_x_564) ;  /* 0x0000000000288947 */ /* 0x000fea0003800000 */
[----:B------:R-:W-:Y:S02]  /*152b0*/  ULDC UR7, c[0x0][0x634] ;  /* 0x00018d0000077ab9 */ /* 0x000fe40000000800 */
[----:B------:R-:W-:-:S05]  /*152c0*/  IADD3 R3, P0, R14, UR7, RZ ;  /* 0x000000070e037c10 */ /* 0x000fca000ff1e0ff */
[----:B------:R-:W-:-:S04]  /*152d0*/  IMAD.X R11, RZ, RZ, R15, P0 ;  /* 0x000000ffff0b7224 */ /* 0x000fc800000e060f */
[----:B------:R-:W-:-:S04]  /*152e0*/  IMAD.WIDE.U32 R4, R11, UR8, RZ ;  /* 0x000000080b047c25 */ /* 0x000fc8000f8e00ff */
[----:B------:R-:W-:-:S04]  /*152f0*/  IMAD.WIDE.U32 R4, P0, R3, UR9, R4 ;  /* 0x0000000903047c25 */ /* 0x000fc8000f800004 */
[----:B------:R-:W-:-:S04]  /*15300*/  IMAD.WIDE.U32 R2, R3, UR8, RZ ;  /* 0x0000000803027c25 */ /* 0x000fc8000f8e00ff */
[----:B------:R-:W-:Y:S01]  /*15310*/  IMAD.MOV.U32 R2, RZ, RZ, R5 ;  /* 0x000000ffff027224 */ /* 0x000fe200078e0005 */
[----:B------:R-:W-:Y:S01]  /*15320*/  IADD3 RZ, P1, R3, R4, RZ ;  /* 0x0000000403ff7210 */ /* 0x000fe20007f3e0ff */
[----:B------:R-:W-:-:S04]  /*15330*/  IMAD.X R3, RZ, RZ, RZ, P0 ;  /* 0x000000ffff037224 */ /* 0x000fc800000e06ff */
[----:B------:R-:W-:-:S08]  /*15340*/  IMAD.WIDE.U32.X R2, R11, UR9, R2, P1 ;  /* 0x000000090b027c25 */ /* 0x000fd000088e0402 */
.L_x_564:
[--C-:B------:R-:W-:Y:S01]  /*15350*/  SHF.R.U64 R10, R2, UR10, R3.reuse ;  /* 0x0000000a020a7c19 */ /* 0x100fe20008001203 */
[----:B------:R-:W-:Y:S01]  /*15360*/  ULDC.64 UR8, c[0x0][0x620] ;  /* 0x0001880000087ab9 */ /* 0x000fe20000000a00 */
[----:B------:R-:W-:Y:S01]  /*15370*/  SHF.R.U32.HI R2, RZ, UR10, R3 ;  /* 0x0000000aff027c19 */ /* 0x000fe20008011603 */
[----:B------:R-:W-:Y:S01]  /*15380*/  IMAD.MOV.U32 R3, RZ, RZ, R15 ;  /* 0x000000ffff037224 */ /* 0x000fe200078e000f */
[----:B------:R-:W-:Y:S01]  /*15390*/  IADD3 R11, P0, RZ, -R10, RZ ;  /* 0x8000000aff0b7210 */ /* 0x000fe20007f1e0ff */
[----:B------:R-:W-:-:S04]  /*153a0*/  ULDC UR7, c[0x0][0x618] ;  /* 0x0001860000077ab9 */ /* 0x000fc80000000800 */
[----:B------:R-:W-:-:S04]  /*153b0*/  IMAD.X R2, RZ, RZ, ~R2, P0 ;  /* 0x000000ffff027224 */ /* 0x000fc800000e0e02 */
[----:B------:R-:W-:-:S04]  /*153c0*/  IMAD R2, R2, UR8, RZ ;  /* 0x0000000802027c24 */ /* 0x000fc8000f8e02ff */
[----:B------:R-:W-:Y:S02]  /*153d0*/  IMAD R5, R11, UR9, R2 ;  /* 0x000000090b057c24 */ /* 0x000fe4000f8e0202 */
[----:B------:R-:W-:-:S04]  /*153e0*/  IMAD.MOV.U32 R2, RZ, RZ, R14 ;  /* 0x000000ffff027224 */ /* 0x000fc800078e000e */
[----:B------:R-:W-:Y:S01]  /*153f0*/  IMAD.WIDE.U32 R2, R11, UR8, R2 ;  /* 0x000000080b027c25 */ /* 0x000fe2000f8e0002 */
[----:B------:R-:W-:Y:S02]  /*15400*/  ULDC.64 UR8, c[0x0][0x640] ;  /* 0x0001900000087ab9 */ /* 0x000fe40000000a00 */
[----:B------:R-:W-:Y:S01]  /*15410*/  ISETP.NE.U32.AND P0, PT, RZ, UR8, PT ;  /* 0x00000008ff007c0c */ /* 0x000fe2000bf05070 */
[----:B------:R-:W-:-:S03]  /*15420*/  IMAD.IADD R3, R3, 0x1, R5 ;  /* 0x0000000103037824 */ /* 0x000fc600078e0205 */
[----:B------:R-:W-:Y:S02]  /*15430*/  ISETP.NE.AND.EX P0, PT, RZ, UR9, PT, P0 ;  /* 0x00000009ff007c0c */ /* 0x000fe4000bf05300 */
[--C-:B------:R-:W-:Y:S02]  /*15440*/  SHF.R.U64 R11, R2, UR7, R3.reuse ;  /* 0x00000007020b7c19 */ /* 0x100fe40008001203 */
[----:B------:R-:W-:Y:S01]  /*15450*/  SHF.R.U32.HI R2, RZ, UR7, R3 ;  /* 0x00000007ff027c19 */ /* 0x000fe20008011603 */
[----:B------:R-:W-:-:S03]  /*15460*/  ULDC UR7, c[0x0][0x608] ;  /* 0x0001820000077ab9 */ /* 0x000fc60000000800 */
[--C-:B------:R-:W-:Y:S02]  /*15470*/  SHF.R.U64 R12, R11, UR7, R2.reuse ;  /* 0x000000070b0c7c19 */ /* 0x100fe40008001202 */
[----:B------:R-:W-:Y:S01]  /*15480*/  SHF.R.U32.HI R3, RZ, UR7, R2 ;  /* 0x00000007ff037c19 */ /* 0x000fe20008011602 */
[----:B------:R-:W-:-:S03]  /*15490*/  ULDC UR7, c[0x0][0x658] ;  /* 0x0001960000077ab9 */ /* 0x000fc60000000800 */
[--C-:B------:R-:W-:Y:S02]  /*154a0*/  SHF.R.U64 R13, R12, UR7, R3.reuse ;  /* 0x000000070c0d7c19 */ /* 0x100fe40008001203 */
[----:B------:R-:W-:-:S03]  /*154b0*/  SHF.R.U32.HI R14, RZ, UR7, R3 ;  /* 0x00000007ff0e7c19 */ /* 0x000fc60008011603 */
[----:B------:R-:W-:Y:S02]  /*154c0*/  IMAD.MOV.U32 R2, RZ, RZ, R13 ;  /* 0x000000ffff027224 */ /* 0x000fe400078e000d */
[----:B------:R-:W-:Y:S01]  /*154d0*/  IMAD.MOV.U32 R3, RZ, RZ, R14 ;  /* 0x000000ffff037224 */ /* 0x000fe200078e000e */
[----:B------:R-:W-:Y:S06]  /*154e0*/  @!P0 BRA `(.L_x_565) ;  /* 0x0000000000288947 */ /* 0x000fec0003800000 */
        /* <DEDUP_REMOVED lines=10> */
.L_x_565:
[----:B------:R-:W-:Y:S01]  /*15590*/  ULDC UR7, c[0x0][0x648] ;  /* 0x0001920000077ab9 */ /* 0x000fe20000000800 */
[----:B------:R-:W-:Y:S01]  /*155a0*/  LOP3.LUT R12, R12, UR6, RZ, 0xc0, !PT ;  /* 0x000000060c0c7c12 */ /* 0x000fe2000f8ec0ff */
[----:B------:R-:W-:Y:S01]  /*155b0*/  UISETP.NE.AND UP0, UPT, UR39, URZ, UPT ;  /* 0x0000003f2700728c */ /* 0x000fe2000bf05270 */
[----:B------:R-:W-:Y:S01]  /*155c0*/  SHF.R.U64 R3, R2, UR7, R3 ;  /* 0x0000000702037c19 */ /* 0x000fe20008001203 */
[----:B------:R-:W-:Y:S01]  /*155d0*/  ULDC UR7, c[0x0][0x638] ;  /* 0x00018e0000077ab9 */ /* 0x000fe20000000800 */
[----:B------:R-:W-:-:S03]  /*155e0*/  IMAD.MOV.U32 R4, RZ, RZ, 0x1 ;  /* 0x00000001ff047424 */ /* 0x000fc600078e00ff */
[----:B------:R-:W-:Y:S01]  /*155f0*/  IMAD.MOV R2, RZ, RZ, -R3 ;  /* 0x000000ffff027224 */ /* 0x000fe200078e0a03 */
[----:B------:R-:W-:Y:S01]  /*15600*/  PLOP3.LUT P0, PT, PT, PT, UP0, 0x40, 0x0 ;  /* 0x000000000000781c */ /* 0x000fe20003f0e808 */
[----:B------:R-:W-:Y:S01]  /*15610*/  IMAD R5, R3, UR5, R12 ;  /* 0x0000000503057c24 */ /* 0x000fe2000f8e020c */
[----:B------:R-:W-:Y:S01]  /*15620*/  PLOP3.LUT P1, PT, PT, PT, UP0, 0x40, 0x0 ;  /* 0x000000000000781c */ /* 0x000fe20003f2e808 */
[----:B------:R-:W-:Y:S01]  /*15630*/  IMAD R13, R2, UR7, R13 ;  /* 0x00000007020d7c24 */ /* 0x000fe2000f8e020d */
[----:B------:R-:W-:Y:S01]  /*15640*/  ULDC UR7, c[0x0][0x610] ;  /* 0x0001840000077ab9 */ /* 0x000fe20000000800 */
[----:B------:R-:W-:Y:S01]  /*15650*/  LOP3.LUT R2, R11, UR4, RZ, 0xc0, !PT ;  /* 0x000000040b027c12 */ /* 0x000fe2000f8ec0ff */
[----:B------:R-:W-:Y:S01]  /*15660*/  IMAD R8, R5, UR7, R8 ;  /* 0x0000000705087c24 */ /* 0x000fe2000f8e0208 */
[----:B------:R-:W-:-:S03]  /*15670*/  ULDC UR7, c[0x0][0x600] ;  /* 0x0001800000077ab9 */ /* 0x000fc60000000800 */
[----:B------:R-:W-:-:S05]  /*15680*/  IMAD R13, R13, UR7, R2 ;  /* 0x000000070d0d7c24 */ /* 0x000fca000f8e0202 */
[----:B------:R-:W-:Y:S02]  /*15690*/  SEL R3, R13, R8, P0 ;  /* 0x000000080d037207 */ /* 0x000fe40000000000 */
[----:B------:R-:W-:-:S07]  /*156a0*/  SEL R2, R8, R13, P1 ;  /* 0x0000000d08027207 */ /* 0x000fce0000800000 */
.L_x_563:
[----:B------:R-:W-:Y:S05]  /*156b0*/  BSYNC B1 ;  /* 0x0000000000017941 */ /* 0x000fea0003800000 */
.L_x_562:
[----:B------:R-:W-:-:S13]  /*156c0*/  LOP3.LUT P0, RZ, R4, 0xff, RZ, 0xc0, !PT ;  /* 0x000000ff04ff7812 */ /* 0x000fda000780c0ff */
[----:B------:R-:W-:Y:S05]  /*156d0*/  @P0 BRA `(.L_x_566) ;  /* 0xfffffff400100947 */ /* 0x000fea000383ffff */
[----:B------:R-:W-:Y:S05]  /*156e0*/  BSYNC B0 ;  /* 0x0000000000007941 */ /* 0x000fea0003800000 */
.L_x_555:
[----:B------:R-:W-:-:S03]  /*156f0*/  UMOV UR7, 0xffffffff ;  /* 0xffffffff00077882 */ /* 0x000fc60000000000 */
[----:B------:R-:W-:Y:S05]  /*15700*/  BRA.DIV UR7, `(.L_x_567) ;  /* 0x0000000a07147947 */ /* 0x000fea000b800000 */
[----:B------:R-:W-:-:S13]  /*15710*/  ELECT P6, URZ, PT ;  /* 0x00000000003f782f */ /* 0x000fda00038c0000 */
.L_x_588:
[----:B------:R-:W-:Y:S04]  /*15720*/  BSSY B0, `(.L_x_568) ;  /* 0x000006b000007945 */ /* 0x000fe80003800000 */
[----:B------:R-:W-:Y:S05]  /*15730*/  @!P6 BRA `(.L_x_569) ;  /* 0x0000000400a4e947 */ /* 0x000fea0003800000 */
[----:B------:R-:W-:-:S04]  /*15740*/  ULOP3.LUT UR7, UR38, 0x2, URZ, 0xfc, !UPT ;  /* 0x0000000226077892 */ /* 0x000fc8000f8efc3f */
[----:B------:R-:W-:-:S06]  /*15750*/  UISETP.NE.AND UP0, UPT, UR7, 0x3, UPT ;  /* 0x000000030700788c */ /* 0x000fcc000bf05270 */
[----:B------:R-:W-:-:S13]  /*15760*/  PLOP3.LUT P0, PT, PT, PT, UP0, 0x80, 0x0 ;  /* 0x000000000000781c */ /* 0x000fda0003f0f008 */
[----:B------:R-:W-:Y:S05]  /*15770*/  @!P0 BRA `(.L_x_570) ;  /* 0x0000000000048947 */ /* 0x000fea0003800000 */
[----:B------:R-:W-:Y:S01]  /*15780*/  BPT.TRAP 0x1 ;  /* 0x000000040000795c */ /* 0x000fe20000300000 */
.L_x_570:
[----:B------:R-:W0:Y:S01]  /*15790*/  S2R R3, SR_CgaCtaId ;  /* 0x0000000000037919 */ /* 0x000e220000008800 */
[----:B------:R-:W-:-:S04]  /*157a0*/  MOV R0, 0x400 ;  /* 0x0000040000007802 */ /* 0x000fc80000000f00 */
[----:B0-----:R-:W-:Y:S02]  /*157b0*/  LEA R3, R3, R0, 0x18 ;  /* 0x0000000003037211 */ /* 0x001fe400078ec0ff */
[----:B------:R-:W-:-:S03]  /*157c0*/  SHF.L.U32 R0, R7, 0x1f, RZ ;  /* 0x0000001f07007819 */ /* 0x000fc600000006ff */
[----:B------:R-:W-:-:S04]  /*157d0*/  VIADD R3, R3, 0x58 ;  /* 0x0000005803037836 */ /* 0x000fc80000000000 */
[----:B------:R-:W-:-:S04]  /*157e0*/  IMAD R5, R6, 0x8, R3 ;  /* 0x0000000806057824 */ /* 0x000fc800078e0203 */
[----:B------:R-:W0:Y:S02]  /*157f0*/  SYNCS.PHASECHK.TRANS64.TRYWAIT P0, [R5+URZ], R0 ;  /* 0x00000000050075a7 */ /* 0x000e24000800017f */
[----:B0-----:R-:W-:Y:S05]  /*15800*/  @!P0 BRA `(.L_x_571) ;  /* 0x0000000400f48947 */ /* 0x001fea0003800000 */
.L_x_589:
[----:B------:R-:W-:-:S05]  /*15810*/  VIADD R6, R6, 0x1 ;  /* 0x0000000106067836 */ /* 0x000fca0000000000 */
[----:B------:R-:W-:-:S04]  /*15820*/  ISETP.NE.AND P0, PT, R6, 0xb, PT ;  /* 0x0000000b0600780c */ /* 0x000fc80003f05270 */
[----:B0-----:R-:W-:Y:S02]  /*15830*/  SEL R0, RZ, 0x1, P0 ;  /* 0x00000001ff007807 */ /* 0x001fe40000000000 */
[----:B------:R-:W-:Y:S02]  /*15840*/  SEL R6, R6, RZ, P0 ;  /* 0x000000ff06067207 */ /* 0x000fe40000000000 */
[----:B------:R-:W-:-:S03]  /*15850*/  LOP3.LUT R7, R7, R0, RZ, 0x3c, !PT ;  /* 0x0000000007077212 */ /* 0x000fc600078e3cff */
[----:B------:R-:W-:Y:S01]  /*15860*/  IMAD R5, R6, 0x8, R3 ;  /* 0x0000000806057824 */ /* 0x000fe200078e0203 */
[----:B------:R-:W-:-:S04]  /*15870*/  SHF.L.U32 R0, R7, 0x1f, RZ ;  /* 0x0000001f07007819 */ /* 0x000fc800000006ff */
[----:B------:R-:W0:Y:S02]  /*15880*/  SYNCS.PHASECHK.TRANS64.TRYWAIT P0, [R5+URZ], R0 ;  /* 0x00000000050075a7 */ /* 0x000e24000800017f */
[----:B0-----:R-:W-:Y:S05]  /*15890*/  @!P0 BRA `(.L_x_572) ;  /* 0x0000000400e48947 */ /* 0x001fea0003800000 */
.L_x_590:
[----:B0-----:R-:W-:-:S05]  /*158a0*/  VIADD R0, R6, 0x1 ;  /* 0x0000000106007836 */ /* 0x001fca0000000000 */
[----:B------:R-:W-:-:S04]  /*158b0*/  ISETP.NE.AND P0, PT, R0, 0xb, PT ;  /* 0x0000000b0000780c */ /* 0x000fc80003f05270 */
[----:B------:R-:W-:Y:S02]  /*158c0*/  SEL R2, RZ, 0x1, P0 ;  /* 0x00000001ff027807 */ /* 0x000fe40000000000 */
[----:B------:R-:W-:Y:S02]  /*158d0*/  SEL R4, R0, RZ, P0 ;  /* 0x000000ff00047207 */ /* 0x000fe40000000000 */
[----:B------:R-:W-:-:S03]  /*158e0*/  LOP3.LUT R7, R7, R2, RZ, 0x3c, !PT ;  /* 0x0000000207077212 */ /* 0x000fc600078e3cff */
[----:B------:R-:W-:Y:S01]  /*158f0*/  IMAD R5, R4, 0x8, R3 ;  /* 0x0000000804057824 */ /* 0x000fe200078e0203 */
[----:B------:R-:W-:-:S04]  /*15900*/  SHF.L.U32 R0, R7, 0x1f, RZ ;  /* 0x0000001f07007819 */ /* 0x000fc800000006ff */
[----:B------:R-:W0:Y:S02]  /*15910*/  SYNCS.PHASECHK.TRANS64.TRYWAIT P0, [R5+URZ], R0 ;  /* 0x00000000050075a7 */ /* 0x000e24000800017f */
[----:B0-----:R-:W-:Y:S05]  /*15920*/  @!P0 BRA `(.L_x_573) ;  /* 0x0000000400d48947 */ /* 0x001fea0003800000 */
.L_x_591:
        /* <DEDUP_REMOVED lines=9> */
.L_x_592:
        /* <DEDUP_REMOVED lines=9> */
.L_x_593:
        /* <DEDUP_REMOVED lines=9> */
.L_x_594:
        /* <DEDUP_REMOVED lines=9> */
.L_x_595:
        /* <DEDUP_REMOVED lines=9> */
.L_x_596:
        /* <DEDUP_REMOVED lines=9> */
.L_x_597:
        /* <DEDUP_REMOVED lines=9> */
.L_x_598:
[----:B0-----:R-:W-:-:S05]  /*15d20*/  VIADD R0, R4, 0x1 ;  /* 0x0000000104007836 */ /* 0x001fca0000000000 */
[----:B------:R-:W-:-:S04]  /*15d30*/  ISETP.NE.AND P0, PT, R0, 0xb, PT ;  /* 0x0000000b0000780c */ /* 0x000fc80003f05270 */
[----:B------:R-:W-:Y:S02]  /*15d40*/  SEL R2, RZ, 0x1, P0 ;  /* 0x00000001ff027807 */ /* 0x000fe40000000000 */
[----:B------:R-:W-:Y:S02]  /*15d50*/  SEL R0, R0, RZ, P0 ;  /* 0x000000ff00007207 */ /* 0x000fe40000000000 */
[----:B------:R-:W-:-:S03]  /*15d60*/  LOP3.LUT R2, R7, R2, RZ, 0x3c, !PT ;  /* 0x0000000207027212 */ /* 0x000fc600078e3cff */
[----:B------:R-:W-:Y:S01]  /*15d70*/  IMAD R3, R0, 0x8, R3 ;  /* 0x0000000800037824 */ /* 0x000fe200078e0203 */
[----:B------:R-:W-:-:S07]  /*15d80*/  SHF.L.U32 R0, R2, 0x1f, RZ ;  /* 0x0000001f02007819 */ /* 0x000fce00000006ff */
.L_x_581:
[----:B0-----:R0:W1:Y:S02]  /*15d90*/  SYNCS.PHASECHK.TRANS64.TRYWAIT P0, [R3+URZ], R0 ;  /* 0x00000000030075a7 */ /* 0x001064000800017f */
[----:B-1----:R-:W-:Y:S05]  /*15da0*/  @!P0 NANOSLEEP.SYNCS 0x989680 ;  /* 0x009896800000895d */ /* 0x002fea0003900000 */
[----:B------:R-:W1:Y:S02]  /*15db0*/  @!P0 SYNCS.PHASECHK.TRANS64 P0, [R3+URZ], R0 ;  /* 0x00000000030085a7 */ /* 0x000e64000800007f */
[----:B-1----:R-:W-:Y:S05]  /*15dc0*/  @!P0 BRA `(.L_x_581) ;  /* 0xfffffffc00f08947 */ /* 0x002fea000383ffff */
.L_x_569:
[----:B------:R-:W-:Y:S05]  /*15dd0*/  BSYNC B0 ;  /* 0x0000000000007941 */ /* 0x000fea0003800000 */
.L_x_568:
[----:B------:R-:W-:Y:S05]  /*15de0*/  EXIT ;  /* 0x000000000000794d */ /* 0x000fea0003800000 */
.L_x_22:
[----:B--2---:R2:W3:Y:S02]  /*15df0*/  SYNCS.PHASECHK.TRANS64.TRYWAIT P1, [R3+URZ], R2 ;  /* 0x00000002030075a7 */ /* 0x0044e4000802017f */
[----:B---3--:R-:W-:Y:S05]  /*15e00*/  @!P1 NANOSLEEP.SYNCS 0x989680 ;  /* 0x009896800000995d */ /* 0x008fea0003900000 */
[----:B------:R-:W3:Y:S02]  /*15e10*/  @!P1 SYNCS.PHASECHK.TRANS64 P1, [R3+URZ], R2 ;  /* 0x00000002030095a7 */ /* 0x000ee4000802007f */
[----:B---3--:R-:W-:Y:S05]  /*15e20*/  @!P1 BRA `(.L_x_22) ;  /* 0xfffffffc00f09947 */ /* 0x008fea000383ffff */
[----:B------:R-:W-:Y:S05]  /*15e30*/  BRA `(.L_x_21) ;  /* 0xfffffeb800947947 */ /* 0x000fea000383ffff */
.L_x_27:
[----:B-1----:R1:W2:Y:S02]  /*15e40*/  SYNCS.PHASECHK.TRANS64.TRYWAIT P1, [R5+URZ], R6 ;  /* 0x00000006050075a7 */ /* 0x0022a4000802017f */
[----:B--2---:R-:W-:Y:S05]  /*15e50*/  @!P1 NANOSLEEP.SYNCS 0x989680 ;  /* 0x009896800000995d */ /* 0x004fea0003900000 */
[----:B------:R-:W2:Y:S02]  /*15e60*/  @!P1 SYNCS.PHASECHK.TRANS64 P1, [R5+URZ], R6 ;  /* 0x00000006050095a7 */ /* 0x000ea4000802007f */
[----:B--2---:R-:W-:Y:S05]  /*15e70*/  @!P1 BRA `(.L_x_27) ;  /* 0xfffffffc00f09947 */ /* 0x004fea000383ffff */
[----:B------:R-:W-:Y:S05]  /*15e80*/  BRA `(.L_x_26) ;  /* 0xfffffebc00e87947 */ /* 0x000fea000383ffff */
.L_x_556:
[----:B------:R-:W-:Y:S01]  /*15e90*/  BSSY B1, `(.L_x_582) ;  /* 0x0000006000017945 */ /* 0x000fe20003800000 */
[----:B------:R-:W-:-:S07]  /*15ea0*/  IMAD.MOV.U32 R15, RZ, RZ, -0x1 ;  /* 0xffffffffff0f7424 */ /* 0x000fce00078e00ff */
[----:B------:R-:W-:Y:S05]  /*15eb0*/  WARPSYNC.COLLECTIVE R15, `(.L_x_583) ;  /* 0x000000000f0c7348 */ /* 0x000fea0003c00000 */
[----:B------:R-:W-:Y:S02]  /*15ec0*/  ELECT P6, UR62, PT ;  /* 0x00000000003e782f */ /* 0x000fe400038c0000 */
[----:B------:R-:W-:Y:S01]  /*15ed0*/  MOV R14, UR62 ;  /* 0x0000003e000e7c02 */ /* 0x000fe20008000f00 */
[----:B------:R-:W-:Y:S10]  /*15ee0*/  ENDCOLLECTIVE ;  /* 0x000000000000791b */ /* 0x000ff40003800000 */
.L_x_583:
[----:B------:R-:W-:Y:S05]  /*15ef0*/  BSYNC B1 ;  /* 0x0000000000017941 */ /* 0x000fea0003800000 */
.L_x_582:
[----:B------:R-:W-:Y:S05]  /*15f00*/  BRA `(.L_x_584) ;  /* 0xffffffec00107947 */ /* 0x000fea000383ffff */
.L_x_559:
[----:B0-----:R0:W1:Y:S02]  /*15f10*/  SYNCS.PHASECHK.TRANS64.TRYWAIT P0, [R11+URZ+0x58], R8 ;  /* 0x000058080b0075a7 */ /* 0x001064000800017f */
[----:B-1----:R-:W-:Y:S05]  /*15f20*/  @!P0 NANOSLEEP.SYNCS 0x989680 ;  /* 0x009896800000895d */ /* 0x002fea0003900000 */
[----:B------:R-:W1:Y:S02]  /*15f30*/  @!P0 SYNCS.PHASECHK.TRANS64 P0, [R11+URZ+0x58], R8 ;  /* 0x000058080b0085a7 */ /* 0x000e64000800007f */
[----:B-1----:R-:W-:Y:S05]  /*15f40*/  @!P0 BRA `(.L_x_559) ;  /* 0xfffffffc00f08947 */ /* 0x002fea000383ffff */
[----:B------:R-:W-:Y:S05]  /*15f50*/  BRA `(.L_x_585) ;  /* 0xffffffec00487947 */ /* 0x000fea000383ffff */
.L_x_567:
[----:B------:R-:W-:Y:S01]  /*15f60*/  BSSY B0, `(.L_x_586) ;  /* 0x0000006000007945 */ /* 0x000fe20003800000 */
[----:B------:R-:W-:-:S07]  /*15f70*/  IMAD.MOV.U32 R15, RZ, RZ, -0x1 ;  /* 0xffffffffff0f7424 */ /* 0x000fce00078e00ff */
[----:B------:R-:W-:Y:S05]  /*15f80*/  WARPSYNC.COLLECTIVE R15, `(.L_x_587) ;  /* 0x000000000f0c7348 */ /* 0x000fea0003c00000 */
[----:B------:R-:W-:Y:S02]  /*15f90*/  ELECT P6, UR62, PT ;  /* 0x00000000003e782f */ /* 0x000fe400038c0000 */
[----:B------:R-:W-:Y:S01]  /*15fa0*/  MOV R14, UR62 ;  /* 0x0000003e000e7c02 */ /* 0x000fe20008000f00 */
[----:B------:R-:W-:Y:S10]  /*15fb0*/  ENDCOLLECTIVE ;  /* 0x000000000000791b */ /* 0x000ff40003800000 */
.L_x_587:
[----:B------:R-:W-:Y:S05]  /*15fc0*/  BSYNC B0 ;  /* 0x0000000000007941 */ /* 0x000fea0003800000 */
.L_x_586:
[----:B------:R-:W-:Y:S05]  /*15fd0*/  BRA `(.L_x_588) ;  /* 0xfffffff400d07947 */ /* 0x000fea000383ffff */
.L_x_571:
[----:B0-----:R0:W1:Y:S02]  /*15fe0*/  SYNCS.PHASECHK.TRANS64.TRYWAIT P0, [R5+URZ], R0 ;  /* 0x00000000050075a7 */ /* 0x001064000800017f */
[----:B-1----:R-:W-:Y:S05]  /*15ff0*/  @!P0 NANOSLEEP.SYNCS 0x989680 ;  /* 0x009896800000895d */ /* 0x002fea0003900000 */
[----:B------:R-:W1:Y:S02]  /*16000*/  @!P0 SYNCS.PHASECHK.TRANS64 P0, [R5+URZ], R0 ;  /* 0x00000000050085a7 */ /* 0x000e64000800007f */
[----:B-1----:R-:W-:Y:S05]  /*16010*/  @!P0 BRA `(.L_x_571) ;  /* 0xfffffffc00f08947 */ /* 0x002fea000383ffff */
[----:B------:R-:W-:Y:S05]  /*16020*/  BRA `(.L_x_589) ;  /* 0xfffffff400f87947 */ /* 0x000fea000383ffff */
.L_x_572:
[----:B0-----:R0:W1:Y:S02]  /*16030*/  SYNCS.PHASECHK.TRANS64.TRYWAIT P0, [R5+URZ], R0 ;  /* 0x00000000050075a7 */ /* 0x001064000800017f */
[----:B-1----:R-:W-:Y:S05]  /*16040*/  @!P0 NANOSLEEP.SYNCS 0x989680 ;  /* 0x009896800000895d */ /* 0x002fea0003900000 */
[----:B------:R-:W1:Y:S02]  /*16050*/  @!P0 SYNCS.PHASECHK.TRANS64 P0, [R5+URZ], R0 ;  /* 0x00000000050085a7 */ /* 0x000e64000800007f */
[----:B-1----:R-:W-:Y:S05]  /*16060*/  @!P0 BRA `(.L_x_572) ;  /* 0xfffffffc00f08947 */ /* 0x002fea000383ffff */
[----:B------:R-:W-:Y:S05]  /*16070*/  BRA `(.L_x_590) ;  /* 0xfffffff800087947 */ /* 0x000fea000383ffff */
.L_x_573:
[----:B0-----:R0:W1:Y:S02]  /*16080*/  SYNCS.PHASECHK.TRANS64.TRYWAIT P0, [R5+URZ], R0 ;  /* 0x00000000050075a7 */ /* 0x001064000800017f */
[----:B-1----:R-:W-:Y:S05]  /*16090*/  @!P0 NANOSLEEP.SYNCS 0x989680 ;  /* 0x009896800000895d */ /* 0x002fea0003900000 */
[----:B------:R-:W1:Y:S02]  /*160a0*/  @!P0 SYNCS.PHASECHK.TRANS64 P0, [R5+URZ], R0 ;  /* 0x00000000050085a7 */ /* 0x000e64000800007f */
[----:B-1----:R-:W-:Y:S05]  /*160b0*/  @!P0 BRA `(.L_x_573) ;  /* 0xfffffffc00f08947 */ /* 0x002fea000383ffff */
[----:B------:R-:W-:Y:S05]  /*160c0*/  BRA `(.L_x_591) ;  /* 0xfffffff800187947 */ /* 0x000fea000383ffff */
.L_x_574:
[----:B0-----:R0:W1:Y:S02]  /*160d0*/  SYNCS.PHASECHK.TRANS64.TRYWAIT P0, [R5+URZ], R0 ;  /* 0x00000000050075a7 */ /* 0x001064000800017f */
[----:B-1----:R-:W-:Y:S05]  /*160e0*/  @!P0 NANOSLEEP.SYNCS 0x989680 ;  /* 0x009896800000895d */ /* 0x002fea0003900000 */
[----:B------:R-:W1:Y:S02]  /*160f0*/  @!P0 SYNCS.PHASECHK.TRANS64 P0, [R5+URZ], R0 ;  /* 0x00000000050085a7 */ /* 0x000e64000800007f */
[----:B-1----:R-:W-:Y:S05]  /*16100*/  @!P0 BRA `(.L_x_574) ;  /* 0xfffffffc00f08947 */ /* 0x002fea000383ffff */
[----:B------:R-:W-:Y:S05]  /*16110*/  BRA `(.L_x_592) ;  /* 0xfffffff800287947 */ /* 0x000fea000383ffff */
.L_x_575:
[----:B0-----:R0:W1:Y:S02]  /*16120*/  SYNCS.PHASECHK.TRANS64.TRYWAIT P0, [R5+URZ], R0 ;  /* 0x00000000050075a7 */ /* 0x001064000800017f */
[----:B-1----:R-:W-:Y:S05]  /*16130*/  @!P0 NANOSLEEP.SYNCS 0x989680 ;  /* 0x009896800000895d */ /* 0x002fea0003900000 */
[----:B------:R-:W1:Y:S02]  /*16140*/  @!P0 SYNCS.PHASECHK.TRANS64 P0, [R5+URZ], R0 ;  /* 0x00000000050085a7 */ /* 0x000e64000800007f */
[----:B-1----:R-:W-:Y:S05]  /*16150*/  @!P0 BRA `(.L_x_575) ;  /* 0xfffffffc00f08947 */ /* 0x002fea000383ffff */
[----:B------:R-:W-:Y:S05]  /*16160*/  BRA `(.L_x_593) ;  /* 0xfffffff800387947 */ /* 0x000fea000383ffff */
.L_x_576:
[----:B0-----:R0:W1:Y:S02]  /*16170*/  SYNCS.PHASECHK.TRANS64.TRYWAIT P0, [R5+URZ], R0 ;  /* 0x00000000050075a7 */ /* 0x001064000800017f */
[----:B-1----:R-:W-:Y:S05]  /*16180*/  @!P0 NANOSLEEP.SYNCS 0x989680 ;  /* 0x009896800000895d */ /* 0x002fea0003900000 */
[----:B------:R-:W1:Y:S02]  /*16190*/  @!P0 SYNCS.PHASECHK.TRANS64 P0, [R5+URZ], R0 ;  /* 0x00000000050085a7 */ /* 0x000e64000800007f */
[----:B-1----:R-:W-:Y:S05]  /*161a0*/  @!P0 BRA `(.L_x_576) ;  /* 0xfffffffc00f08947 */ /* 0x002fea000383ffff */
[----:B------:R-:W-:Y:S05]  /*161b0*/  BRA `(.L_x_594) ;  /* 0xfffffff800487947 */ /* 0x000fea000383ffff */
.L_x_577:
[----:B0-----:R0:W1:Y:S02]  /*161c0*/  SYNCS.PHASECHK.TRANS64.TRYWAIT P0, [R5+URZ], R0 ;  /* 0x00000000050075a7 */ /* 0x001064000800017f */
[----:B-1----:R-:W-:Y:S05]  /*161d0*/  @!P0 NANOSLEEP.SYNCS 0x989680 ;  /* 0x009896800000895d */ /* 0x002fea0003900000 */
[----:B------:R-:W1:Y:S02]  /*161e0*/  @!P0 SYNCS.PHASECHK.TRANS64 P0, [R5+URZ], R0 ;  /* 0x00000000050085a7 */ /* 0x000e64000800007f */
[----:B-1----:R-:W-:Y:S05]  /*161f0*/  @!P0 BRA `(.L_x_577) ;  /* 0xfffffffc00f08947 */ /* 0x002fea000383ffff */
[----:B------:R-:W-:Y:S05]  /*16200*/  BRA `(.L_x_595) ;  /* 0xfffffff800587947 */ /* 0x000fea000383ffff */
.L_x_578:
[----:B0-----:R0:W1:Y:S02]  /*16210*/  SYNCS.PHASECHK.TRANS64.TRYWAIT P0, [R5+URZ], R0 ;  /* 0x00000000050075a7 */ /* 0x001064000800017f */
[----:B-1----:R-:W-:Y:S05]  /*16220*/  @!P0 NANOSLEEP.SYNCS 0x989680 ;  /* 0x009896800000895d */ /* 0x002fea0003900000 */
[----:B------:R-:W1:Y:S02]  /*16230*/  @!P0 SYNCS.PHASECHK.TRANS64 P0, [R5+URZ], R0 ;  /* 0x00000000050085a7 */ /* 0x000e64000800007f */
[----:B-1----:R-:W-:Y:S05]  /*16240*/  @!P0 BRA `(.L_x_578) ;  /* 0xfffffffc00f08947 */ /* 0x002fea000383ffff */
[----:B------:R-:W-:Y:S05]  /*16250*/  BRA `(.L_x_596) ;  /* 0xfffffff800687947 */ /* 0x000fea000383ffff */
.L_x_579:
[----:B0-----:R0:W1:Y:S02]  /*16260*/  SYNCS.PHASECHK.TRANS64.TRYWAIT P0, [R5+URZ], R0 ;  /* 0x00000000050075a7 */ /* 0x001064000800017f */
[----:B-1----:R-:W-:Y:S05]  /*16270*/  @!P0 NANOSLEEP.SYNCS 0x989680 ;  /* 0x009896800000895d */ /* 0x002fea0003900000 */
[----:B------:R-:W1:Y:S02]  /*16280*/  @!P0 SYNCS.PHASECHK.TRANS64 P0, [R5+URZ], R0 ;  /* 0x00000000050085a7 */ /* 0x000e64000800007f */
[----:B-1----:R-:W-:Y:S05]  /*16290*/  @!P0 BRA `(.L_x_579) ;  /* 0xfffffffc00f08947 */ /* 0x002fea000383ffff */
[----:B------:R-:W-:Y:S05]  /*162a0*/  BRA `(.L_x_597) ;  /* 0xfffffff800787947 */ /* 0x000fea000383ffff */
.L_x_580:
[----:B0-----:R0:W1:Y:S02]  /*162b0*/  SYNCS.PHASECHK.TRANS64.TRYWAIT P0, [R5+URZ], R0 ;  /* 0x00000000050075a7 */ /* 0x001064000800017f */
[----:B-1----:R-:W-:Y:S05]  /*162c0*/  @!P0 NANOSLEEP.SYNCS 0x989680 ;  /* 0x009896800000895d */ /* 0x002fea0003900000 */
[----:B------:R-:W1:Y:S02]  /*162d0*/  @!P0 SYNCS.PHASECHK.TRANS64 P0, [R5+URZ], R0 ;  /* 0x00000000050085a7 */ /* 0x000e64000800007f */
[----:B-1----:R-:W-:Y:S05]  /*162e0*/  @!P0 BRA `(.L_x_580) ;  /* 0xfffffffc00f08947 */ /* 0x002fea000383ffff */
[----:B------:R-:W-:Y:S05]  /*162f0*/  BRA `(.L_x_598) ;  /* 0xfffffff800887947 */ /* 0x000fea000383ffff */
.L_x_599:
[----:B------:R-:W-:-:S00]  /*16300*/  BRA `(.L_x_599) ;  /* 0xfffffffc00fc7947 */ /* 0x000fc0000383ffff */
[----:B------:R-:W-:-:S00]  /*16310*/  NOP ;  /* 0x0000000000007918 */ /* 0x000fc00000000000 */
        /* <DEDUP_REMOVED lines=14> */
.L_x_600:


//--------------------- .nv.global.init           --------------------------
	.section	.nv.global.init,"aw",@progbits
.nv.global.init:
	.type		$str$22,@object
	.size		$str$22,($str$23 - $str$22)
$str$22:
        /*0000*/ 	.byte	0x6b, 0x5f, 0x74, 0x69, 0x6c, 0x65, 0x5f, 0x63, 0x6f, 0x75, 0x6e, 0x74, 0x20, 0x3e, 0x3d, 0x20
        /*0010*/ 	.byte	0x31, 0x00
	.type		$str$23,@object
	.size		$str$23,(__unnamed_1 - $str$23)
$str$23:
        /*0012*/ 	.byte	0x2f, 0x74, 0x6d, 0x70, 0x2f, 0x63, 0x75, 0x74, 0x6c, 0x61, 0x73, 0x73, 0x5f, 0x73, 0x77, 0x65
        /*0022*/ 	.byte	0x65, 0x70, 0x5f, 0x73, 0x72, 0x63, 0x2f, 0x69, 0x6e, 0x63, 0x6c, 0x75, 0x64, 0x65, 0x2f, 0x63
        /*0032*/ 	.byte	0x75, 0x74, 0x6c, 0x61, 0x73, 0x73, 0x2f, 0x67, 0x65, 0x6d, 0x6d, 0x2f, 0x63, 0x6f, 0x6c, 0x6c
        /*0042*/ 	.byte	0x65, 0x63, 0x74, 0x69, 0x76, 0x65, 0x2f, 0x73, 0x6d, 0x39, 0x30, 0x5f, 0x6d, 0x6d, 0x61, 0x5f
        /*0052*/ 	.byte	0x74, 0x6d, 0x61, 0x5f, 0x67, 0x6d, 0x6d, 0x61, 0x5f, 0x73, 0x73, 0x5f, 0x77, 0x61, 0x72, 0x70
        /*0062*/ 	.byte	0x73, 0x70, 0x65, 0x63, 0x69, 0x61, 0x6c, 0x69, 0x7a, 0x65, 0x64, 0x2e, 0x68, 0x70, 0x70, 0x00
	.type		__unnamed_1,@object
	.size		__unnamed_1,(.L_0 - __unnamed_1)
__unnamed_1:
        /* <DEDUP_REMOVED lines=173> */
        /*0b42*/ 	.byte	0x3a, 0x3a, 0x69, 0x64, 0x65, 0x6e, 0x74, 0x69, 0x74, 0x79, 0x5d, 0x00
.L_0:


//--------------------- .nv.shared._ZN7cutlass13device_kernelINS_4gemm6kernel13GemmUniversalIN4cute5tupleIJiiiiEEENS1_10collective13CollectiveMmaINS1_34MainloopSm90TmaGmmaWarpSpecializedILi11ENS5_IJNS4_1CILi2EEENSA_ILi1EEESC_EEENS1_35KernelTmaWarpSpecializedCooperativeEEENS5_IJNSA_ILi512EEENSA_ILi128EEENSA_ILi32EEEEEEaNS5_IJlSC_lEEEaSK_NS4_8TiledMMAINS4_8MMA_AtomIJNS4_4SM904GMMA27MMA_64x128x32_S32S8S8_SS_TNEEEENS4_6LayoutISD_NS5_IJSC_NSA_ILi0EEESS_EEEEENS5_IJNS4_10UnderscoreESV_SV_EEEEENS4_13SM90_TMA_LOADENS4_14ComposedLayoutINS4_7SwizzleILi1ELi4ELi3EEENS4_18smem_ptr_flag_bitsILi8EEENSR_INS5_IJNSA_ILi8EEESI_EEENS5_IJSI_SC_EEEEEEEvNS4_8identityENS4_23SM90_TMA_LOAD_MULTICASTES18_vS19_EENS_8epilogue10collective6detail29Sm90TmaWarpSpecializedAdapterINS1D_15DefaultEpilogueIaSK_SK_NS1C_6thread17LinearCombinationIaLi1EiiLNS1H_9ScaleType4KindE0ELNS_15FloatRoundStyleE2EaEENS1_15EpilogueDefaultEEEEEvvEEEEvNT_6ParamsE --------------------------
	.section	.nv.shared._ZN7cutlass13device_kernelINS_4gemm6kernel13GemmUniversalIN4cute5tupleIJiiiiEEENS1_10collective13CollectiveMmaINS1_34MainloopSm90TmaGmmaWarpSpecializedILi11ENS5_IJNS4_1CILi2EEENSA_ILi1EEESC_EEENS1_35KernelTmaWarpSpecializedCooperativeEEENS5_IJNSA_ILi512EEENSA_ILi128EEENSA_ILi32EEEEEEaNS5_IJlSC_lEEEaSK_NS4_8TiledMMAINS4_8MMA_AtomIJNS4_4SM904GMMA27MMA_64x128x32_S32S8S8_SS_TNEEEENS4_6LayoutISD_NS5_IJSC_NSA_ILi0EEESS_EEEEENS5_IJNS4_10UnderscoreESV_SV_EEEEENS4_13SM90_TMA_LOADENS4_14ComposedLayoutINS4_7SwizzleILi1ELi4ELi3EEENS4_18smem_ptr_flag_bitsILi8EEENSR_INS5_IJNSA_ILi8EEESI_EEENS5_IJSI_SC_EEEEEEEvNS4_8identityENS4_23SM90_TMA_LOAD_MULTICASTES18_vS19_EENS_8epilogue10collective6detail29Sm90TmaWarpSpecializedAdapterINS1D_15DefaultEpilogueIaSK_SK_NS1C_6thread17LinearCombinationIaLi1EiiLNS1H_9ScaleType4KindE0ELNS_15FloatRoundStyleE2EaEENS1_15EpilogueDefaultEEEEEvvEEEEvNT_6ParamsE,"aw",@nobits
	.sectionflags	@""
	.align	16
	.zero		1024


//--------------------- .nv.shared.reserved.0     --------------------------
	.section	.nv.shared.reserved.0,"aw",@nobits
	.weak		__nv_reservedSMEM_offset_0_alias
	.size		__nv_reservedSMEM_offset_0_alias, 0, 0
	.other		__nv_reservedSMEM_offset_0_alias,@"STO_CUDA_RESERVED_SHARED STV_DEFAULT"
__nv_reservedSMEM_offset_0_alias:
	.zero		0


//--------------------- .nv.global                --------------------------
	.section	.nv.global,"aw",@nobits
.nv.global:
	.type		_ZN40_INTERNAL_e52de8fd_4_k_cu_f1531f83_101254cute1_E,@object
	.size		_ZN40_INTERNAL_e52de8fd_4_k_cu_f1531f83_101254cute1_E,(_ZN40_INTERNAL_e52de8fd_4_k_cu_f1531f83_101254cuda3std3__45__cpo6cbeginE - _ZN40_INTERNAL_e52de8fd_4_k_cu_f1531f83_101254cute1_E)
_ZN40_INTERNAL_e52de8fd_4_k_cu_f1531f83_101254cute1_E:
	.zero		1
	.type		_ZN40_INTERNAL_e52de8fd_4_k_cu_f1531f83_101254cuda3std3__45__cpo6cbeginE,@object
	.size		_ZN40_INTERNAL_e52de8fd_4_k_cu_f1531f83_101254cuda3std3__45__cpo6cbeginE,(_ZN40_INTERNAL_e52de8fd_4_k_cu_f1531f83_101254cuda3std3__48in_placeE - _ZN40_INTERNAL_e52de8fd_4_k_cu_f1531f83_101254cuda3std3__45__cpo6cbeginE)
_ZN40_INTERNAL_e52de8fd_4_k_cu_f1531f83_101254cuda3std3__45__cpo6cbeginE:
	.zero		1
	.type		_ZN40_INTERNAL_e52de8fd_4_k_cu_f1531f83_101254cuda3std3__48in_placeE,@object
	.size		_ZN40_INTERNAL_e52de8fd_4_k_cu_f1531f83_101254cuda3std3__48in_placeE,(_ZN40_INTERNAL_e52de8fd_4_k_cu_f1531f83_101254cuda3std6ranges3__45__cpo9iter_moveE - _ZN40_INTERNAL_e52de8fd_4_k_cu_f1531f83_101254cuda3std3__48in_placeE)
_ZN40_INTERNAL_e52de8fd_4_k_cu_f1531f83_101254cuda3std3__48in_placeE:
	.zero		1
	.type		_ZN40_INTERNAL_e52de8fd_4_k_cu_f1531f83_101254cuda3std6ranges3__45__cpo9iter_moveE,@object
	.size		_ZN40_INTERNAL_e52de8fd_4_k_cu_f1531f83_101254cuda3std6ranges3__45__cpo9iter_moveE,(_ZN40_INTERNAL_e52de8fd_4_k_cu_f1531f83_101254cuda3std3__45__cpo5beginE - _ZN40_INTERNAL_e52de8fd_4_k_cu_f1531f83_101254cuda3std6ranges3__45__cpo9iter_moveE)
_ZN40_INTERNAL_e52de8fd_4_k_cu_f1531f83_101254cuda3std6ranges3__45__cpo9iter_moveE:
	.zero		1
	.type		_ZN40_INTERNAL_e52de8fd_4_k_cu_f1531f83_101254cuda3std3__45__cpo5beginE,@object
	.size		_ZN40_INTERNAL_e52de8fd_4_k_cu_f1531f83_101254cuda3std3__45__cpo5beginE,(_ZN40_INTERNAL_e52de8fd_4_k_cu_f1531f83_101254cuda3std3__442_GLOBAL__N__e52de8fd_4_k_cu_f1531f83_101256ignoreE - _ZN40_INTERNAL_e52de8fd_4_k_cu_f1531f83_101254cuda3std3__45__cpo5beginE)
_ZN40_INTERNAL_e52de8fd_4_k_cu_f1531f83_101254cuda3std3__45__cpo5beginE:
	.zero		1
	.type		_ZN40_INTERNAL_e52de8fd_4_k_cu_f1531f83_101254cuda3std3__442_GLOBAL__N__e52de8fd_4_k_cu_f1531f83_101256ignoreE,@object
	.size		_ZN40_INTERNAL_e52de8fd_4_k_cu_f1531f83_101254cuda3std3__442_GLOBAL__N__e52de8fd_4_k_cu_f1531f83_101256ignoreE,(_ZN40_INTERNAL_e52de8fd_4_k_cu_f1531f83_101254cute7productE - _ZN40_INTERNAL_e52de8fd_4_k_cu_f1531f83_101254cuda3std3__442_GLOBAL__N__e52de8fd_4_k_cu_f1531f83_101256ignoreE)
_ZN40_INTERNAL_e52de8fd_4_k_cu_f1531f83_101254cuda3std3__442_GLOBAL__N__e52de8fd_4_k_cu_f1531f83_101256ignoreE:
	.zero		1
	.type		_ZN40_INTERNAL_e52de8fd_4_k_cu_f1531f83_101254cute7productE,@object
	.size		_ZN40_INTERNAL_e52de8fd_4_k_cu_f1531f83_101254cute7productE,(_ZN40_INTERNAL_e52de8fd_4_k_cu_f1531f83_101254cuda3std3__45__cpo3endE - _ZN40_INTERNAL_e52de8fd_4_k_cu_f1531f83_101254cute7productE)
_ZN40_INTERNAL_e52de8fd_4_k_cu_f1531f83_101254cute7productE:
	.zero		1
	.type		_ZN40_INTERNAL_e52de8fd_4_k_cu_f1531f83_101254cuda3std3__45__cpo3endE,@object
	.size		_ZN40_INTERNAL_e52de8fd_4_k_cu_f1531f83_101254cuda3std3__45__cpo3endE,(_ZN40_INTERNAL_e52de8fd_4_k_cu_f1531f83_101254cuda3std3__419piecewise_constructE - _ZN40_INTERNAL_e52de8fd_4_k_cu_f1531f83_101254cuda3std3__45__cpo3endE)
_ZN40_INTERNAL_e52de8fd_4_k_cu_f1531f83_101254cuda3std3__45__cpo3endE:
	.zero		1
	.type		_ZN40_INTERNAL_e52de8fd_4_k_cu_f1531f83_101254cuda3std3__419piecewise_constructE,@object
	.size		_ZN40_INTERNAL_e52de8fd_4_k_cu_f1531f83_101254cuda3std3__419piecewise_constructE,(_ZN40_INTERNAL_e52de8fd_4_k_cu_f1531f83_101254cuda3std3__45__cpo4cendE - _ZN40_INTERNAL_e52de8fd_4_k_cu_f1531f83_101254cuda3std3__419piecewise_constructE)
_ZN40_INTERNAL_e52de8fd_4_k_cu_f1531f83_101254cuda3std3__419piecewise_constructE:
	.zero		1
	.type		_ZN40_INTERNAL_e52de8fd_4_k_cu_f1531f83_101254cuda3std3__45__cpo4cendE,@object
	.size		_ZN40_INTERNAL_e52de8fd_4_k_cu_f1531f83_101254cuda3std3__45__cpo4cendE,(_ZN40_INTERNAL_e52de8fd_4_k_cu_f1531f83_101254cuda3std6ranges3__45__cpo4swapE - _ZN40_INTERNAL_e52de8fd_4_k_cu_f1531f83_101254cuda3std3__45__cpo4cendE)
_ZN40_INTERNAL_e52de8fd_4_k_cu_f1531f83_101254cuda3std3__45__cpo4cendE:
	.zero		1
	.type		_ZN40_INTERNAL_e52de8fd_4_k_cu_f1531f83_101254cuda3std6ranges3__45__cpo4swapE,@object
	.size		_ZN40_INTERNAL_e52de8fd_4_k_cu_f1531f83_101254cuda3std6ranges3__45__cpo4swapE,(.L_8 - _ZN40_INTERNAL_e52de8fd_4_k_cu_f1531f83_101254cuda3std6ranges3__45__cpo4swapE)
_ZN40_INTERNAL_e52de8fd_4_k_cu_f1531f83_101254cuda3std6ranges3__45__cpo4swapE:
	.zero		1
.L_8:


//--------------------- .nv.constant0._ZN7cutlass13device_kernelINS_4gemm6kernel13GemmUniversalIN4cute5tupleIJiiiiEEENS1_10collective13CollectiveMmaINS1_34MainloopSm90TmaGmmaWarpSpecializedILi11ENS5_IJNS4_1CILi2EEENSA_ILi1EEESC_EEENS1_35KernelTmaWarpSpecializedCooperativeEEENS5_IJNSA_ILi512EEENSA_ILi128EEENSA_ILi32EEEEEEaNS5_IJlSC_lEEEaSK_NS4_8TiledMMAINS4_8MMA_AtomIJNS4_4SM904GMMA27MMA_64x128x32_S32S8S8_SS_TNEEEENS4_6LayoutISD_NS5_IJSC_NSA_ILi0EEESS_EEEEENS5_IJNS4_10UnderscoreESV_SV_EEEEENS4_13SM90_TMA_LOADENS4_14ComposedLayoutINS4_7SwizzleILi1ELi4ELi3EEENS4_18smem_ptr_flag_bitsILi8EEENSR_INS5_IJNSA_ILi8EEESI_EEENS5_IJSI_SC_EEEEEEEvNS4_8identityENS4_23SM90_TMA_LOAD_MULTICASTES18_vS19_EENS_8epilogue10collective6detail29Sm90TmaWarpSpecializedAdapterINS1D_15DefaultEpilogueIaSK_SK_NS1C_6thread17LinearCombinationIaLi1EiiLNS1H_9ScaleType4KindE0ELNS_15FloatRoundStyleE2EaEENS1_15EpilogueDefaultEEEEEvvEEEEvNT_6ParamsE --------------------------
	.section	.nv.constant0._ZN7cutlass13device_kernelINS_4gemm6kernel13GemmUniversalIN4cute5tupleIJiiiiEEENS1_10collective13CollectiveMmaINS1_34MainloopSm90TmaGmmaWarpSpecializedILi11ENS5_IJNS4_1CILi2EEENSA_ILi1EEESC_EEENS1_35KernelTmaWarpSpecializedCooperativeEEENS5_IJNSA_ILi512EEENSA_ILi128EEENSA_ILi32EEEEEEaNS5_IJlSC_lEEEaSK_NS4_8TiledMMAINS4_8MMA_AtomIJNS4_4SM904GMMA27MMA_64x128x32_S32S8S8_SS_TNEEEENS4_6LayoutISD_NS5_IJSC_NSA_ILi0EEESS_EEEEENS5_IJNS4_10UnderscoreESV_SV_EEEEENS4_13SM90_TMA_LOADENS4_14ComposedLayoutINS4_7SwizzleILi1ELi4ELi3EEENS4_18smem_ptr_flag_bitsILi8EEENSR_INS5_IJNSA_ILi8EEESI_EEENS5_IJSI_SC_EEEEEEEvNS4_8identityENS4_23SM90_TMA_LOAD_MULTICASTES18_vS19_EENS_8epilogue10collective6detail29Sm90TmaWarpSpecializedAdapterINS1D_15DefaultEpilogueIaSK_SK_NS1C_6thread17LinearCombinationIaLi1EiiLNS1H_9ScaleType4KindE0ELNS_15FloatRoundStyleE2EaEENS1_15EpilogueDefaultEEEEEvvEEEEvNT_6ParamsE,"a",@progbits
	.sectionflags	@""
	.align	4
.nv.constant0._ZN7cutlass13device_kernelINS_4gemm6kernel13GemmUniversalIN4cute5tupleIJiiiiEEENS1_10collective13CollectiveMmaINS1_34MainloopSm90TmaGmmaWarpSpecializedILi11ENS5_IJNS4_1CILi2EEENSA_ILi1EEESC_EEENS1_35KernelTmaWarpSpecializedCooperativeEEENS5_IJNSA_ILi512EEENSA_ILi128EEENSA_ILi32EEEEEEaNS5_IJlSC_lEEEaSK_NS4_8TiledMMAINS4_8MMA_AtomIJNS4_4SM904GMMA27MMA_64x128x32_S32S8S8_SS_TNEEEENS4_6LayoutISD_NS5_IJSC_NSA_ILi0EEESS_EEEEENS5_IJNS4_10UnderscoreESV_SV_EEEEENS4_13SM90_TMA_LOADENS4_14ComposedLayoutINS4_7SwizzleILi1ELi4ELi3EEENS4_18smem_ptr_flag_bitsILi8EEENSR_INS5_IJNSA_ILi8EEESI_EEENS5_IJSI_SC_EEEEEEEvNS4_8identityENS4_23SM90_TMA_LOAD_MULTICASTES18_vS19_EENS_8epilogue10collective6detail29Sm90TmaWarpSpecializedAdapterINS1D_15DefaultEpilogueIaSK_SK_NS1C_6thread17LinearCombinationIaLi1EiiLNS1H_9ScaleType4KindE0ELNS_15FloatRoundStyleE2EaEENS1_15EpilogueDefaultEEEEEvvEEEEvNT_6ParamsE:
	.zero		1664


//--------------------- SYMBOLS --------------------------

	.type		.nv.reservedSmem.offset0,@object
	.size		.nv.reservedSmem.offset0,0x4
	.type		__assertfail,@function
